	.target	sm_100a

	.elftype	@"ET_EXEC"


//--------------------- .note.nv.tkinfo           --------------------------
	.section	.note.nv.tkinfo,"",@"SHT_NOTE"
	.sectionflags	@"SHF_NOTE_NV_TKINFO"
	.tkinfo
        /*0018*/ 	.word	0x00000081
        /*0030*/ 	.string	""
        /*0030*/ 	.string	"ptxas-blackwell"
        /*0030*/ 	.string	"Cuda compilation tools, release 12.9, V12.9.86"
        /*0030*/ 	.string	"Build cuda_12.9.r12.9/compiler.36037853_0"
        /*0030*/ 	.string	"-v  -suppress-debug-info  -lineinfo  -arch sm_100a "



//--------------------- .note.nv.cuver            --------------------------
	.section	.note.nv.cuver,"",@"SHT_NOTE"
	.sectionflags	@"SHF_NOTE_NV_CUVER"
        /*0018*/ 	.short	0x0001
        /*001a*/ 	.short	0x0064
        /*001c*/ 	.short	0x0001
        /*001e*/ 	.short	0x0000
        /*0020*/ 	.short	0x0001
        /*0022*/ 	.short	0x0000


//--------------------- .nv.info                  --------------------------
	.section	.nv.info,"",@"SHT_CUDA_INFO"
	.align	4


	//----- nvinfo : EIATTR_REGCOUNT
	.align		4
        /*0000*/ 	.byte	0x04, 0x2f
        /*0002*/ 	.short	(.L_6 - .L_5)
	.align		4
.L_5:
        /*0004*/ 	.word	index@(matmul_kernel)
        /*0008*/ 	.word	0x000000ff


	//----- nvinfo : EIATTR_FRAME_SIZE
	.align		4
.L_6:
        /*000c*/ 	.byte	0x04, 0x11
        /*000e*/ 	.short	(.L_8 - .L_7)
	.align		4
.L_7:
        /*0010*/ 	.word	index@($__internal_2_$__cuda_sm10x_tcgen05_guardrail_trap_unallocated_columns_being_dealloced)
        /*0014*/ 	.word	0x000004d8


	//----- nvinfo : EIATTR_FRAME_SIZE
	.align		4
.L_8:
        /*0018*/ 	.byte	0x04, 0x11
        /*001a*/ 	.short	(.L_10 - .L_9)
	.align		4
.L_9:
        /*001c*/ 	.word	index@($__internal_1_$__cuda_sm10x_tcgen05_guardrail_trap_phase_invalid_during_alloc)
        /*0020*/ 	.word	0x000004d8


	//----- nvinfo : EIATTR_FRAME_SIZE
	.align		4
.L_10:
        /*0024*/ 	.byte	0x04, 0x11
        /*0026*/ 	.short	(.L_12 - .L_11)
	.align		4
.L_11:
        /*0028*/ 	.word	index@($__internal_0_$__cuda_sm10x_tcgen05_guardrail_trap_col_being_dealloced_not_returned_by_alloc)
        /*002c*/ 	.word	0x000004d8


	//----- nvinfo : EIATTR_FRAME_SIZE
	.align		4
.L_12:
        /*0030*/ 	.byte	0x04, 0x11
        /*0032*/ 	.short	(.L_14 - .L_13)
	.align		4
.L_13:
        /*0034*/ 	.word	index@(matmul_kernel)
        /*0038*/ 	.word	0x000004d8


	//----- nvinfo : EIATTR_MIN_STACK_SIZE
	.align		4
.L_14:
        /*003c*/ 	.byte	0x04, 0x12
        /*003e*/ 	.short	(.L_16 - .L_15)
	.align		4
.L_15:
        /*0040*/ 	.word	index@(matmul_kernel)
        /*0044*/ 	.word	0x000004d8
.L_16:


//--------------------- .nv.info.matmul_kernel    --------------------------
	.section	.nv.info.matmul_kernel,"",@"SHT_CUDA_INFO"
	.sectionflags	@""
	.align	4


	//----- nvinfo : EIATTR_CUDA_API_VERSION
	.align		4
        /*0000*/ 	.byte	0x04, 0x37
        /*0002*/ 	.short	(.L_18 - .L_17)
.L_17:
        /*0004*/ 	.word	0x00000081


	//----- nvinfo : EIATTR_KPARAM_INFO
	.align		4
.L_18:
        /*0008*/ 	.byte	0x04, 0x17
        /*000a*/ 	.short	(.L_20 - .L_19)
.L_19:
        /*000c*/ 	.word	0x00000000
        /*0010*/ 	.short	0x000d
        /*0012*/ 	.short	0x0048
        /*0014*/ 	.byte	0x00, 0xf4, 0x21, 0x00


	//----- nvinfo : EIATTR_KPARAM_INFO
	.align		4
.L_20:
        /*0018*/ 	.byte	0x04, 0x17
        /*001a*/ 	.short	(.L_22 - .L_21)
.L_21:
        /*001c*/ 	.word	0x00000000
        /*0020*/ 	.short	0x000c
        /*0022*/ 	.short	0x0040
        /*0024*/ 	.byte	0x00, 0xf4, 0x21, 0x00


	//----- nvinfo : EIATTR_KPARAM_INFO
	.align		4
.L_22:
        /*0028*/ 	.byte	0x04, 0x17
        /*002a*/ 	.short	(.L_24 - .L_23)
.L_23:
        /*002c*/ 	.word	0x00000000
        /*0030*/ 	.short	0x000b
        /*0032*/ 	.short	0x0038
        /*0034*/ 	.byte	0x00, 0xf0, 0x11, 0x00


	//----- nvinfo : EIATTR_KPARAM_INFO
	.align		4
.L_24:
        /*0038*/ 	.byte	0x04, 0x17
        /*003a*/ 	.short	(.L_26 - .L_25)
.L_25:
        /*003c*/ 	.word	0x00000000
        /*0040*/ 	.short	0x000a
        /*0042*/ 	.short	0x0034
        /*0044*/ 	.byte	0x00, 0xf0, 0x11, 0x00


	//----- nvinfo : EIATTR_KPARAM_INFO
	.align		4
.L_26:
        /*0048*/ 	.byte	0x04, 0x17
        /*004a*/ 	.short	(.L_28 - .L_27)
.L_27:
        /*004c*/ 	.word	0x00000000
        /*0050*/ 	.short	0x0009
        /*0052*/ 	.short	0x0030
        /*0054*/ 	.byte	0x00, 0xf0, 0x11, 0x00


	//----- nvinfo : EIATTR_KPARAM_INFO
	.align		4
.L_28:
        /*0058*/ 	.byte	0x04, 0x17
        /*005a*/ 	.short	(.L_30 - .L_29)
.L_29:
        /*005c*/ 	.word	0x00000000
        /*0060*/ 	.short	0x0008
        /*0062*/ 	.short	0x002c
        /*0064*/ 	.byte	0x00, 0xf0, 0x11, 0x00


	//----- nvinfo : EIATTR_KPARAM_INFO
	.align		4
.L_30:
        /*0068*/ 	.byte	0x04, 0x17
        /*006a*/ 	.short	(.L_32 - .L_31)
.L_31:
        /*006c*/ 	.word	0x00000000
        /*0070*/ 	.short	0x0007
        /*0072*/ 	.short	0x0028
        /*0074*/ 	.byte	0x00, 0xf0, 0x11, 0x00


	//----- nvinfo : EIATTR_KPARAM_INFO
	.align		4
.L_32:
        /*0078*/ 	.byte	0x04, 0x17
        /*007a*/ 	.short	(.L_34 - .L_33)
.L_33:
        /*007c*/ 	.word	0x00000000
        /*0080*/ 	.short	0x0006
        /*0082*/ 	.short	0x0024
        /*0084*/ 	.byte	0x00, 0xf0, 0x11, 0x00


	//----- nvinfo : EIATTR_KPARAM_INFO
	.align		4
.L_34:
        /*0088*/ 	.byte	0x04, 0x17
        /*008a*/ 	.short	(.L_36 - .L_35)
.L_35:
        /*008c*/ 	.word	0x00000000
        /*0090*/ 	.short	0x0005
        /*0092*/ 	.short	0x0020
        /*0094*/ 	.byte	0x00, 0xf0, 0x11, 0x00


	//----- nvinfo : EIATTR_KPARAM_INFO
	.align		4
.L_36:
        /*0098*/ 	.byte	0x04, 0x17
        /*009a*/ 	.short	(.L_38 - .L_37)
.L_37:
        /*009c*/ 	.word	0x00000000
        /*00a0*/ 	.short	0x0004
        /*00a2*/ 	.short	0x001c
        /*00a4*/ 	.byte	0x00, 0xf0, 0x11, 0x00


	//----- nvinfo : EIATTR_KPARAM_INFO
	.align		4
.L_38:
        /*00a8*/ 	.byte	0x04, 0x17
        /*00aa*/ 	.short	(.L_40 - .L_39)
.L_39:
        /*00ac*/ 	.word	0x00000000
        /*00b0*/ 	.short	0x0003
        /*00b2*/ 	.short	0x0018
        /*00b4*/ 	.byte	0x00, 0xf0, 0x11, 0x00


	//----- nvinfo : EIATTR_KPARAM_INFO
	.align		4
.L_40:
        /*00b8*/ 	.byte	0x04, 0x17
        /*00ba*/ 	.short	(.L_42 - .L_41)
.L_41:
        /*00bc*/ 	.word	0x00000000
        /*00c0*/ 	.short	0x0002
        /*00c2*/ 	.short	0x0010
        /*00c4*/ 	.byte	0x00, 0xf4, 0x21, 0x00


	//----- nvinfo : EIATTR_KPARAM_INFO
	.align		4
.L_42:
        /*00c8*/ 	.byte	0x04, 0x17
        /*00ca*/ 	.short	(.L_44 - .L_43)
.L_43:
        /*00cc*/ 	.word	0x00000000
        /*00d0*/ 	.short	0x0001
        /*00d2*/ 	.short	0x0008
        /*00d4*/ 	.byte	0x00, 0xf4, 0x21, 0x00


	//----- nvinfo : EIATTR_KPARAM_INFO
	.align		4
.L_44:
        /*00d8*/ 	.byte	0x04, 0x17
        /*00da*/ 	.short	(.L_46 - .L_45)
.L_45:
        /*00dc*/ 	.word	0x00000000
        /*00e0*/ 	.short	0x0000
        /*00e2*/ 	.short	0x0000
        /*00e4*/ 	.byte	0x00, 0xf4, 0x21, 0x00


	//----- nvinfo : EIATTR_EXPLICIT_CLUSTER
	.align		4
.L_46:
        /*00e8*/ 	.byte	0x01, 0x3e
	.zero		2


	//----- nvinfo : EIATTR_CTA_PER_CLUSTER
	.align		4
        /*00ec*/ 	.byte	0x04, 0x3d
        /*00ee*/ 	.short	(.L_48 - .L_47)
.L_47:
        /*00f0*/ 	.word	0x00000002
        /*00f4*/ 	.word	0x00000001
        /*00f8*/ 	.word	0x00000001


	//----- nvinfo : EIATTR_AT_ENTRY_FRAGMENTS
	.align		4
.L_48:
        /*00fc*/ 	.byte	0x04, 0x4f
        /*00fe*/ 	.short	(.L_50 - .L_49)


	//   ....[0]....
.L_49:
        /*0100*/ 	.word	0x00000004


	//   ....[1]....
        /*0104*/ 	.word	0x00000005


	//----- nvinfo : EIATTR_RESERVED_SMEM_USED
	.align		4
.L_50:
        /*0108*/ 	.byte	0x01, 0x41
	.zero		2


	//----- nvinfo : EIATTR_SPARSE_MMA_MASK
	.align		4
        /*010c*/ 	.byte	0x03, 0x50
        /*010e*/ 	.short	0x0000


	//----- nvinfo : EIATTR_TCGEN05_2CTA_USED
	.align		4
        /*0110*/ 	.byte	0x01, 0x52
	.zero		2


	//----- nvinfo : EIATTR_MAXREG_COUNT
	.align		4
        /*0114*/ 	.byte	0x03, 0x1b
        /*0116*/ 	.short	0x00ff


	//----- nvinfo : EIATTR_NUM_BARRIERS
	.align		4
        /*0118*/ 	.byte	0x02, 0x4c
        /*011a*/ 	.byte	0x01
	.zero		1


	//----- nvinfo : EIATTR_ANNOTATIONS
	.align		4
        /*011c*/ 	.byte	0x04, 0x55
        /*011e*/ 	.short	(.L_52 - .L_51)


	//   ....[0]....
.L_51:
        /*0120*/ 	.word	0x00000001
        /*0124*/ 	.byte	0x50, 0x0d, 0x00, 0x00, 0x01, 0x00, 0x00, 0x00, 0x50, 0x0e, 0x00, 0x00, 0x01, 0x00, 0x00, 0x00
        /* <DEDUP_REMOVED lines=495> */
        /*2024*/ 	.byte	0xd0, 0x43, 0x01, 0x00


	//----- nvinfo : EIATTR_INT_WARP_WIDE_INSTR_OFFSETS
	.align		4
.L_52:
        /*2028*/ 	.byte	0x04, 0x31
        /*202a*/ 	.short	(.L_54 - .L_53)


	//   ....[0]....
.L_53:
        /*202c*/ 	.word	0x00001df0


	//   ....[1]....
        /*2030*/ 	.word	0x00001e10


	//   ....[2]....
        /*2034*/ 	.word	0x00001f20


	//   ....[3]....
        /*2038*/ 	.word	0x00016a40


	//   ....[4]....
        /*203c*/ 	.word	0x00016a90


	//----- nvinfo : EIATTR_COOP_GROUP_MASK_REGIDS
	.align		4
.L_54:
        /*2040*/ 	.byte	0x04, 0x29
        /*2042*/ 	.short	(.L_56 - .L_55)


	//   ....[0]....
.L_55:
        /*2044*/ 	.word	0xffffffff


	//   ....[1]....
        /*2048*/ 	.word	0xffffffff


	//   ....[2]....
        /*204c*/ 	.word	0xffffffff


	//   ....[3]....
        /*2050*/ 	.word	0xffffffff


	//----- nvinfo : EIATTR_COOP_GROUP_INSTR_OFFSETS
	.align		4
.L_56:
        /*2054*/ 	.byte	0x04, 0x28
        /*2056*/ 	.short	(.L_58 - .L_57)


	//   ....[0]....
.L_57:
        /*2058*/ 	.word	0x00000070


	//   ....[1]....
        /*205c*/ 	.word	0x00000670


	//   ....[2]....
        /*2060*/ 	.word	0x000168d0


	//   ....[3]....
        /*2064*/ 	.word	0x00016b40


	//----- nvinfo : EIATTR_VRC_CTA_INIT_COUNT
	.align		4
.L_58:
        /*2068*/ 	.byte	0x02, 0x4a
        /*206a*/ 	.byte	0x80
	.zero		1


	//----- nvinfo : EIATTR_MBARRIER_INSTR_OFFSETS
	.align		4
        /*206c*/ 	.byte	0x04, 0x39
        /*206e*/ 	.short	(.L_60 - .L_59)


	//   ....[0]....
.L_59:
        /*2070*/ 	.word	0x000002f0
        /*2074*/ 	.word	0x00000007
        /*2078*/ 	.word	0x00000000
        /*207c*/ 	.short	0x010a
        /*207e*/ 	.byte	0xff
	.zero		1


	//   ....[1]....
        /*2080*/ 	.word	0x00000310
        /*2084*/ 	.word	0x00000007
        /*2088*/ 	.word	0x00000000
        /*208c*/ 	.short	0x010a
        /*208e*/ 	.byte	0xff
	.zero		1


	//   ....[2]....
        /*2090*/ 	.word	0x000004e0
        /*2094*/ 	.word	0x00000009
        /*2098*/ 	.word	0x00000000
        /*209c*/ 	.short	0x010a
        /*209e*/ 	.byte	0xff
	.zero		1


	//   ....[3]....
        /*20a0*/ 	.word	0x00000500
        /*20a4*/ 	.word	0x00000009
        /*20a8*/ 	.word	0x00000000
        /*20ac*/ 	.short	0x010a
        /*20ae*/ 	.byte	0xff
	.zero		1


	//   ....[4]....
        /*20b0*/ 	.word	0x000005f0
        /*20b4*/ 	.word	0x00000005
        /*20b8*/ 	.word	0x00000000
        /*20bc*/ 	.short	0x0101
        /*20be*/ 	.byte	0xff
	.zero		1


	//   ....[5]....
        /*20c0*/ 	.word	0x00001ff0
        /*20c4*/ 	.word	0x000000ff
        /*20c8*/ 	.word	0x00000000
        /*20cc*/ 	.short	0x0100
        /*20ce*/ 	.byte	0x0a
	.zero		1


	//   ....[6]....
        /*20d0*/ 	.word	0x000020a0
        /*20d4*/ 	.word	0x000000ff
        /*20d8*/ 	.word	0x00026008
        /*20dc*/ 	.short	0x0100
        /*20de*/ 	.byte	0x07
	.zero		1


	//   ....[7]....
        /*20e0*/ 	.word	0x0000dbf0
        /*20e4*/ 	.word	0x000000ff
        /*20e8*/ 	.word	0x00000000
        /*20ec*/ 	.short	0x010a
        /*20ee*/ 	.byte	0x0a
	.zero		1


	//   ....[8]....
        /*20f0*/ 	.word	0x00014380
        /*20f4*/ 	.word	0x000000ff
        /*20f8*/ 	.word	0x00000000
        /*20fc*/ 	.short	0x010a
        /*20fe*/ 	.byte	0x0a
	.zero		1


	//   ....[9]....
        /*2100*/ 	.word	0x000143f0
        /*2104*/ 	.word	0x000000ff
        /*2108*/ 	.word	0x00026000
        /*210c*/ 	.short	0x0108
        /*210e*/ 	.byte	0x07
	.zero		1


	//   ....[10]....
        /*2110*/ 	.word	0x00014420
        /*2114*/ 	.word	0x000000ff
        /*2118*/ 	.word	0x00026008
        /*211c*/ 	.short	0x0108
        /*211e*/ 	.byte	0x07
	.zero		1


	//   ....[11]....
        /*2120*/ 	.word	0x00016b70
        /*2124*/ 	.word	0x00000007
        /*2128*/ 	.word	0x00000000
        /*212c*/ 	.short	0x010a
        /*212e*/ 	.byte	0xff
	.zero		1


	//   ....[12]....
        /*2130*/ 	.word	0x00016bd0
        /*2134*/ 	.word	0x00000009
        /*2138*/ 	.word	0x00000000
        /*213c*/ 	.short	0x010a
        /*213e*/ 	.byte	0xff
	.zero		1


	//   ....[13]....
        /*2140*/ 	.word	0x00016c20
        /*2144*/ 	.word	0x000000ff
        /*2148*/ 	.word	0x00000000
        /*214c*/ 	.short	0x010a
        /*214e*/ 	.byte	0x0a
	.zero		1


	//   ....[14]....
        /*2150*/ 	.word	0x00016c50
        /*2154*/ 	.word	0x000000ff
        /*2158*/ 	.word	0x00000000
        /*215c*/ 	.short	0x010a
        /*215e*/ 	.byte	0x0a
	.zero		1


	//----- nvinfo : EIATTR_NUM_MBARRIERS
	.align		4
.L_60:
        /*2160*/ 	.byte	0x03, 0x38
        /*2162*/ 	.short	0x0002


	//----- nvinfo : EIATTR_EXIT_INSTR_OFFSETS
	.align		4
        /*2164*/ 	.byte	0x04, 0x1c
        /*2166*/ 	.short	(.L_62 - .L_61)


	//   ....[0]....
.L_61:
        /*2168*/ 	.word	0x00016b50


	//----- nvinfo : EIATTR_REQNTID
	.align		4
.L_62:
        /*216c*/ 	.byte	0x04, 0x10
        /*216e*/ 	.short	(.L_64 - .L_63)
.L_63:
        /*2170*/ 	.word	0x00000080
        /*2174*/ 	.word	0x00000001
        /*2178*/ 	.word	0x00000001


	//----- nvinfo : EIATTR_CRS_STACK_SIZE
	.align		4
.L_64:
        /*217c*/ 	.byte	0x04, 0x1e
        /*217e*/ 	.short	(.L_66 - .L_65)
.L_65:
        /*2180*/ 	.word	0x00000000


	//----- nvinfo : EIATTR_CBANK_PARAM_SIZE
	.align		4
.L_66:
        /*2184*/ 	.byte	0x03, 0x19
        /*2186*/ 	.short	0x0050


	//----- nvinfo : EIATTR_PARAM_CBANK
	.align		4
        /*2188*/ 	.byte	0x04, 0x0a
        /*218a*/ 	.short	(.L_68 - .L_67)
	.align		4
.L_67:
        /*218c*/ 	.word	index@(.nv.constant0.matmul_kernel)
        /*2190*/ 	.short	0x0380
        /*2192*/ 	.short	0x0050


	//----- nvinfo : EIATTR_SW_WAR
	.align		4
.L_68:
        /*2194*/ 	.byte	0x04, 0x36
        /*2196*/ 	.short	(.L_70 - .L_69)
.L_69:
        /*2198*/ 	.word	0x00000008
.L_70:


//--------------------- .nv.compat                --------------------------
	.section	.nv.compat,"",@"SHT_CUDA_COMPAT_INFO"
	.align	4
        /*0000*/ 	.byte	0x02, 0x02, 0x02, 0x00, 0x02, 0x05, 0x05, 0x00, 0x02, 0x03, 0x00, 0x00, 0x02, 0x06, 0x01, 0x00


//--------------------- .nv.callgraph             --------------------------
	.section	.nv.callgraph,"",@"SHT_CUDA_CALLGRAPH"
	.align	4
	.sectionentsize	8
	.align		4
        /*0000*/ 	.word	0x00000000
	.align		4
        /*0004*/ 	.word	0xffffffff
	.align		4
        /*0008*/ 	.word	0x00000000
	.align		4
        /*000c*/ 	.word	0xfffffffe
	.align		4
        /*0010*/ 	.word	0x00000000
	.align		4
        /*0014*/ 	.word	0xfffffffd
	.align		4
        /*0018*/ 	.word	0x00000000
	.align		4
        /*001c*/ 	.word	0xfffffffc


//--------------------- .text.matmul_kernel       --------------------------
	.section	.text.matmul_kernel,"ax",@progbits
	.align	128
        .global         matmul_kernel
        .type           matmul_kernel,@function
        .size           matmul_kernel,(.L_x_29 - matmul_kernel)
        .other          matmul_kernel,@"STO_CUDA_ENTRY STV_DEFAULT"
matmul_kernel:
.text.matmul_kernel:
[----:B------:R-:W1:Y:S01]  /*0000*/  LDC R1, c[0x0][0x37c] ;  /* 0x0000df00ff017b82 */ /* 0x000e620000000800 */
[----:B------:R-:W2:Y:S01]  /*0010*/  S2R R0, SR_TID.X ;  /* 0x0000000000007919 */ /* 0x000ea20000002100 */
[----:B-1----:R-:W-:Y:S01]  /*0020*/  VIADD R1, R1, 0xfffffb28 ;  /* 0xfffffb2801017836 */ /* 0x002fe20000000000 */
[----:B--2---:R-:W-:-:S13]  /*0030*/  ISETP.GE.U32.AND P0, PT, R0, 0x20, PT ;  /* 0x000000200000780c */ /* 0x004fda0003f06070 */
[----:B------:R-:W-:Y:S02]  /*0040*/  VOTEU.ANY UP0, P0 ;  /* 0x0000000000ff7886 */ /* 0x000fe40000000100 */
[----:B------:R-:W-:Y:S05]  /*0050*/  BRA.U UP0, `(.L_x_0) ;  /* 0x0000000500887547 */ /* 0x000fea000b800000 */
[----:B------:R-:W1:Y:S01]  /*0060*/  S2R R11, SR_CgaCtaId ;  /* 0x00000000000b7919 */ /* 0x000e620000008800 */
[----:B------:R-:W-:Y:S01]  /*0070*/  NOP ;  /* 0x0000000000007918 */ /* 0x000fe20000000000 */
[----:B------:R-:W-:-:S04]  /*0080*/  MOV R0, 0x40 ;  /* 0x0000004000007802 */ /* 0x000fc80000000f00 */
[----:B-1----:R-:W-:Y:S02]  /*0090*/  LEA R2, R11, R0, 0x18 ;  /* 0x000000000b027211 */ /* 0x002fe400078ec0ff */
[----:B------:R-:W-:-:S04]  /*00a0*/  MOV R0, 0x400 ;  /* 0x0000040000007802 */ /* 0x000fc80000000f00 */
[----:B------:R-:W1:Y:S01]  /*00b0*/  LDS.U8 R2, [R2] ;  /* 0x0000000002027984 */ /* 0x000e620000000000 */
[----:B------:R-:W-:Y:S02]  /*00c0*/  LEA R0, R11, R0, 0x18 ;  /* 0x000000000b007211 */ /* 0x000fe400078ec0ff */
[----:B-1----:R-:W-:-:S13]  /*00d0*/  ISETP.NE.AND P0, PT, R2, RZ, PT ;  /* 0x000000ff0200720c */ /* 0x002fda0003f05270 */
[----:B------:R-:W-:Y:S05]  /*00e0*/  @P0 BRA `(.L_x_1) ;  /* 0x00000004004c0947 */ /* 0x000fea0003800000 */
[C---:B------:R-:W-:Y:S02]  /*00f0*/  LOP3.LUT R2, R11.reuse, 0x1, RZ, 0xc0, !PT ;  /* 0x000000010b027812 */ /* 0x040fe400078ec0ff */
[----:B------:R-:W-:Y:S02]  /*0100*/  LOP3.LUT R5, R11, 0x1, RZ, 0x3c, !PT ;  /* 0x000000010b057812 */ /* 0x000fe400078e3cff */
[----:B------:R-:W-:-:S13]  /*0110*/  ISETP.NE.U32.AND P0, PT, R2, 0x1, PT ;  /* 0x000000010200780c */ /* 0x000fda0003f05070 */
[----:B------:R-:W-:Y:S05]  /*0120*/  @!P0 BRA `(.L_x_2) ;  /* 0x0000000000c08947 */ /* 0x000fea0003800000 */
[----:B------:R-:W-:Y:S01]  /*0130*/  ELECT P1, URZ, PT ;  /* 0x0000000000ff782f */ /* 0x000fe20003820000 */
[----:B------:R-:W-:-:S12]  /*0140*/  BSSY B0, `(.L_x_2) ;  /* 0x000002e000007945 */ /* 0x000fd80003800000 */
[----:B------:R-:W-:Y:S05]  /*0150*/  @!P1 BRA `(.L_x_3) ;  /* 0x0000000000b09947 */ /* 0x000fea0003800000 */
[----:B------:R-:W-:-:S05]  /*0160*/  UMOV UR4, 0x8 ;  /* 0x0000000800047882 */ /* 0x000fca0000000000 */
[----:B------:R-:W-:Y:S04]  /*0170*/  DEPBAR.LE SB1, 0x36 ;  /* 0x00009d800000791a */ /* 0x000fe80000000000 */
[----:B------:R-:W1:Y:S02]  /*0180*/  UTCATOMSWS.2CTA.FIND_AND_SET.ALIGN UP1, UR4, UR4 ;  /* 0x00000004000475e3 */ /* 0x000e640008220800 */
[----:B-1----:R-:W-:Y:S01]  /*0190*/  PLOP3.LUT P1, PT, PT, PT, UP1, 0x80, 0x8 ;  /* 0x000000000008781c */ /* 0x002fe20003f2f018 */
[----:B------:R-:W-:-:S03]  /*01a0*/  IMAD.U32 R4, RZ, RZ, UR4 ;  /* 0x00000004ff047e24 */ /* 0x000fc6000f8e00ff */
[----:B------:R-:W-:-:S04]  /*01b0*/  SEL R2, RZ, 0xffffffff, !P1 ;  /* 0xffffffffff027807 */ /* 0x000fc80004800000 */
[----:B------:R-:W-:-:S13]  /*01c0*/  ISETP.NE.AND P1, PT, R2, RZ, PT ;  /* 0x000000ff0200720c */ /* 0x000fda0003f25270 */
[----:B------:R-:W-:Y:S05]  /*01d0*/  @P1 BRA `(.L_x_4) ;  /* 0x0000000000241947 */ /* 0x000fea0003800000 */
.L_x_5:
[----:B------:R-:W-:Y:S05]  /*01e0*/  NANOSLEEP 0x64 ;  /* 0x000000640000795d */ /* 0x000fea0003800000 */
[----:B------:R-:W-:-:S05]  /*01f0*/  UMOV UR4, 0x8 ;  /* 0x0000000800047882 */ /* 0x000fca0000000000 */
[----:B------:R-:W-:Y:S04]  /*0200*/  DEPBAR.LE SB1, 0x36 ;  /* 0x00009d800000791a */ /* 0x000fe80000000000 */
[----:B------:R-:W1:Y:S02]  /*0210*/  UTCATOMSWS.2CTA.FIND_AND_SET.ALIGN UP1, UR4, UR4 ;  /* 0x00000004000475e3 */ /* 0x000e640008220800 */
[----:B-1----:R-:W-:Y:S01]  /*0220*/  PLOP3.LUT P1, PT, PT, PT, UP1, 0x80, 0x8 ;  /* 0x000000000008781c */ /* 0x002fe20003f2f018 */
[----:B------:R-:W-:-:S03]  /*0230*/  IMAD.U32 R4, RZ, RZ, UR4 ;  /* 0x00000004ff047e24 */ /* 0x000fc6000f8e00ff */
[----:B------:R-:W-:-:S04]  /*0240*/  SEL R2, RZ, 0xffffffff, !P1 ;  /* 0xffffffffff027807 */ /* 0x000fc80004800000 */
[----:B------:R-:W-:-:S13]  /*0250*/  ISETP.NE.AND P1, PT, R2, RZ, PT ;  /* 0x000000ff0200720c */ /* 0x000fda0003f25270 */
[----:B------:R-:W-:Y:S05]  /*0260*/  @!P1 BRA `(.L_x_5) ;  /* 0xfffffffc00dc9947 */ /* 0x000fea000383ffff */
.L_x_4:
[----:B------:R-:W-:Y:S01]  /*0270*/  MOV R2, 0x60 ;  /* 0x0000006000027802 */ /* 0x000fe20000000f00 */
[----:B------:R-:W-:Y:S01]  /*0280*/  HFMA2 R10, -RZ, RZ, 0, 2.384185791015625e-07 ;  /* 0x00000004ff0a7431 */ /* 0x000fe200000001ff */
[----:B------:R-:W-:Y:S01]  /*0290*/  MOV R3, 0x58 ;  /* 0x0000005800037802 */ /* 0x000fe20000000f00 */
[----:B------:R-:W-:Y:S01]  /*02a0*/  IMAD.MOV.U32 R13, RZ, RZ, 0xff ;  /* 0x000000ffff0d7424 */ /* 0x000fe200078e00ff */
[C---:B------:R-:W-:Y:S02]  /*02b0*/  LEA R6, R11.reuse, R2, 0x18 ;  /* 0x000000020b067211 */ /* 0x040fe400078ec0ff */
[----:B------:R-:W-:-:S03]  /*02c0*/  LEA R7, R11, R3, 0x18 ;  /* 0x000000030b077211 */ /* 0x000fc600078ec0ff */
[----:B------:R-:W1:Y:S02]  /*02d0*/  LDS R2, [R6] ;  /* 0x0000000006027984 */ /* 0x000e640000000800 */
[----:B-1----:R-:W-:-:S04]  /*02e0*/  IMAD.U32 R2, R2, -0x80000000, RZ ;  /* 0x8000000002027824 */ /* 0x002fc800078e00ff */
[----:B------:R-:W1:Y:S02]  /*02f0*/  SYNCS.PHASECHK.TRANS64.TRYWAIT P1, [R7+URZ], R2 ;  /* 0x00000002070075a7 */ /* 0x000e6400080211ff */
[----:B-1----:R-:W-:Y:S05]  /*0300*/  @P1 BRA `(.L_x_6) ;  /* 0x0000000000081947 */ /* 0x002fea0003800000 */
[----:B------:R-:W1:Y:S02]  /*0310*/  SYNCS.PHASECHK.TRANS64.TRYWAIT P1, [R7+URZ], R2 ;  /* 0x00000002070075a7 */ /* 0x000e6400080211ff */
[----:B-1----:R-:W-:Y:S05]  /*0320*/  @!P1 BRA `(.L_x_7) ;  /* 0x00000168000c9947 */ /* 0x002fea0003800000 */
.L_x_6:
[C---:B------:R-:W-:Y:S01]  /*0330*/  PRMT R9, R5.reuse, 0x654, R7 ;  /* 0x0000065405097816 */ /* 0x040fe20000000007 */
[C---:B-1----:R-:W-:Y:S01]  /*0340*/  IMAD.SHL.U32 R3, R4.reuse, 0x20, RZ ;  /* 0x0000002004037824 */ /* 0x042fe200078e00ff */
[----:B------:R-:W-:Y:S01]  /*0350*/  PRMT R8, R5, 0x654, R0 ;  /* 0x0000065405087816 */ /* 0x000fe20000000000 */
[----:B------:R-:W-:Y:S01]  /*0360*/  IMAD.MOV.U32 R12, RZ, RZ, 0x1 ;  /* 0x00000001ff0c7424 */ /* 0x000fe200078e00ff */
[----:B------:R1:W-:Y:S01]  /*0370*/  SYNCS.ARRIVE.TRANS64.RED RZ, [R9+URZ], R10 ;  /* 0x0000000a09ff79a7 */ /* 0x0003e200080004ff */
[----:B------:R-:W-:Y:S01]  /*0380*/  VIADD R7, R4, 0x10 ;  /* 0x0000001004077836 */ /* 0x000fe20000000000 */
[----:B------:R2:W-:Y:S01]  /*0390*/  STS [R0], R3 ;  /* 0x0000000300007388 */ /* 0x0005e20000000800 */
[----:B------:R-:W-:-:S03]  /*03a0*/  SHF.L.U32 R2, R13, R4, RZ ;  /* 0x000000040d027219 */ /* 0x000fc600000006ff */
[----:B------:R-:W-:Y:S01]  /*03b0*/  SHF.L.U32 R7, R12, R7, RZ ;  /* 0x000000070c077219 */ /* 0x000fe200000006ff */
[----:B------:R2:W-:Y:S01]  /*03c0*/  STAS [R8.64], R4 ;  /* 0x0000000408007dbd */ /* 0x0005e2000c0008ff */
[----:B-1----:R-:W-:Y:S02]  /*03d0*/  MOV R10, 0x50 ;  /* 0x00000050000a7802 */ /* 0x002fe40000000f00 */
[----:B------:R-:W-:Y:S02]  /*03e0*/  LOP3.LUT R2, R7, R2, RZ, 0xfc, !PT ;  /* 0x0000000207027212 */ /* 0x000fe400078efcff */
[----:B------:R-:W-:-:S05]  /*03f0*/  LEA R7, R11, R10, 0x18 ;  /* 0x0000000a0b077211 */ /* 0x000fca00078ec0ff */
[----:B------:R2:W-:Y:S04]  /*0400*/  ATOMS.OR RZ, [R7], R2 ;  /* 0x0000000207ff738c */ /* 0x0005e80003000000 */
[----:B------:R2:W-:Y:S02]  /*0410*/  ATOMS.XOR RZ, [R6], R12 ;  /* 0x0000000c06ff738c */ /* 0x0005e40003800000 */
.L_x_3:
[----:B------:R-:W-:Y:S05]  /*0420*/  BSYNC B0 ;  /* 0x0000000000007941 */ /* 0x000fea0003800000 */
.L_x_2:
[----:B------:R-:W-:Y:S05]  /*0430*/  @P0 BRA `(.L_x_8) ;  /* 0x0000000000880947 */ /* 0x000fea0003800000 */
[----:B------:R-:W-:Y:S05]  /*0440*/  WARPSYNC.ALL ;  /* 0x0000000000007948 */ /* 0x000fea0003800000 */
[----:B------:R-:W-:Y:S01]  /*0450*/  NOP ;  /* 0x0000000000007918 */ /* 0x000fe20000000000 */
[----:B------:R-:W-:-:S13]  /*0460*/  ELECT P0, URZ, PT ;  /* 0x0000000000ff782f */ /* 0x000fda0003800000 */
[----:B------:R-:W-:Y:S05]  /*0470*/  @!P0 BRA `(.L_x_8) ;  /* 0x0000000000788947 */ /* 0x000fea0003800000 */
[----:B--2---:R-:W-:Y:S02]  /*0480*/  MOV R2, 0x60 ;  /* 0x0000006000027802 */ /* 0x004fe40000000f00 */
[----:B------:R-:W-:Y:S02]  /*0490*/  MOV R4, 0x58 ;  /* 0x0000005800047802 */ /* 0x000fe40000000f00 */
[C---:B------:R-:W-:Y:S02]  /*04a0*/  LEA R6, R11.reuse, R2, 0x18 ;  /* 0x000000020b067211 */ /* 0x040fe400078ec0ff */
[----:B------:R-:W-:-:S03]  /*04b0*/  LEA R9, R11, R4, 0x18 ;  /* 0x000000040b097211 */ /* 0x000fc600078ec0ff */
[----:B------:R-:W1:Y:S02]  /*04c0*/  LDS R2, [R6] ;  /* 0x0000000006027984 */ /* 0x000e640000000800 */
[----:B-1----:R-:W-:-:S04]  /*04d0*/  SHF.L.U32 R2, R2, 0x1f, RZ ;  /* 0x0000001f02027819 */ /* 0x002fc800000006ff */
[----:B------:R-:W1:Y:S02]  /*04e0*/  SYNCS.PHASECHK.TRANS64.TRYWAIT P0, [R9+URZ], R2 ;  /* 0x00000002090075a7 */ /* 0x000e6400080011ff */
[----:B-1----:R-:W-:Y:S05]  /*04f0*/  @P0 BRA `(.L_x_9) ;  /* 0x0000000000080947 */ /* 0x002fea0003800000 */
[----:B------:R-:W1:Y:S02]  /*0500*/  SYNCS.PHASECHK.TRANS64.TRYWAIT P0, [R9+URZ], R2 ;  /* 0x00000002090075a7 */ /* 0x000e6400080011ff */
[----:B-1----:R-:W-:Y:S05]  /*0510*/  @!P0 BRA `(.L_x_10) ;  /* 0x0000016400a88947 */ /* 0x002fea0003800000 */
.L_x_9:
[----:B------:R-:W2:Y:S01]  /*0520*/  LDS R2, [R0] ;  /* 0x0000000000027984 */ /* 0x000ea20000000800 */
[----:B------:R-:W-:Y:S01]  /*0530*/  IMAD.MOV.U32 R7, RZ, RZ, 0xff ;  /* 0x000000ffff077424 */ /* 0x000fe200078e00ff */
[----:B------:R-:W-:Y:S01]  /*0540*/  PRMT R5, R5, 0x654, R9 ;  /* 0x0000065405057816 */ /* 0x000fe20000000009 */
[----:B------:R-:W-:Y:S02]  /*0550*/  IMAD.MOV.U32 R13, RZ, RZ, 0x1 ;  /* 0x00000001ff0d7424 */ /* 0x000fe400078e00ff */
[C---:B-12---:R-:W-:Y:S02]  /*0560*/  IMAD.SHL.U32 R3, R2.reuse, 0x20, RZ ;  /* 0x0000002002037824 */ /* 0x046fe400078e00ff */
[----:B------:R-:W-:Y:S01]  /*0570*/  VIADD R4, R2, 0x10 ;  /* 0x0000001002047836 */ /* 0x000fe20000000000 */
[----:B------:R-:W-:Y:S02]  /*0580*/  SHF.L.U32 R2, R7, R2, RZ ;  /* 0x0000000207027219 */ /* 0x000fe400000006ff */
[----:B------:R1:W-:Y:S02]  /*0590*/  STS [R0], R3 ;  /* 0x0000000300007388 */ /* 0x0003e40000000800 */
[----:B------:R-:W-:-:S02]  /*05a0*/  SHF.L.U32 R7, R13, R4, RZ ;  /* 0x000000040d077219 */ /* 0x000fc400000006ff */
[----:B------:R-:W-:Y:S02]  /*05b0*/  MOV R4, 0x50 ;  /* 0x0000005000047802 */ /* 0x000fe40000000f00 */
[----:B------:R-:W-:Y:S02]  /*05c0*/  LOP3.LUT R2, R7, R2, RZ, 0xfc, !PT ;  /* 0x0000000207027212 */ /* 0x000fe400078efcff */
[----:B------:R-:W-:-:S05]  /*05d0*/  LEA R11, R11, R4, 0x18 ;  /* 0x000000040b0b7211 */ /* 0x000fca00078ec0ff */
[----:B------:R1:W-:Y:S01]  /*05e0*/  ATOMS.OR RZ, [R11], R2 ;  /* 0x000000020bff738c */ /* 0x0003e20003000000 */
[----:B------:R1:W-:Y:S03]  /*05f0*/  SYNCS.ARRIVE.TRANS64.RED.A1T0 RZ, [R5+URZ], RZ ;  /* 0x000000ff05ff79a7 */ /* 0x0003e600081004ff */
[----:B------:R1:W-:Y:S01]  /*0600*/  ATOMS.XOR RZ, [R6], R13 ;  /* 0x0000000d06ff738c */ /* 0x0003e20003800000 */
[----:B------:R-:W-:Y:S05]  /*0610*/  BRA `(.L_x_8) ;  /* 0x0000000000107947 */ /* 0x000fea0003800000 */
.L_x_1:
[----:B------:R-:W-:Y:S02]  /*0620*/  MOV R3, 0xffffffff ;  /* 0xffffffff00037802 */ /* 0x000fe40000000f00 */
[----:B------:R-:W-:-:S03]  /*0630*/  MOV R2, 0x660 ;  /* 0x0000066000027802 */ /* 0x000fc60000000f00 */
[----:B------:R1:W-:Y:S04]  /*0640*/  STS [R0], R3 ;  /* 0x0000000300007388 */ /* 0x0003e80000000800 */
[----:B-1----:R-:W-:Y:S05]  /*0650*/  CALL.REL.NOINC `($__internal_1_$__cuda_sm10x_tcgen05_guardrail_trap_phase_invalid_during_alloc) ;  /* 0x0000016400947944 */ /* 0x002fea0003c00000 */
.L_x_8:
[----:B------:R-:W-:Y:S05]  /*0660*/  WARPSYNC.ALL ;  /* 0x0000000000007948 */ /* 0x000fea0003800000 */
[----:B------:R-:W-:Y:S01]  /*0670*/  NOP ;  /* 0x0000000000007918 */ /* 0x000fe20000000000 */
.L_x_0:
[----:B-12---:R-:W1:Y:S08]  /*0680*/  LDC.64 R4, c[0x0][0x398] ;  /* 0x0000e600ff047b82 */ /* 0x006e700000000a00 */
[----:B------:R-:W2:Y:S02]  /*0690*/  S2UR UR5, SR_CgaSize ;  /* 0x00000000000579c3 */ /* 0x000ea40000008a00 */
[----:B--2---:R-:W-:-:S12]  /*06a0*/  UIMAD UR5, UR5, -0xa0, URZ ;  /* 0xffffff60050578a4 */ /* 0x004fd8000f8e02ff */
[----:B------:R-:W2:Y:S01]  /*06b0*/  LDCU UR5, c[0x0][UR5+0x2b0] ;  /* 0x00005600050577ac */ /* 0x000ea20008000800 */
[----:B------:R-:W3:Y:S01]  /*06c0*/  S2R R140, SR_TID.X ;  /* 0x00000000008c7919 */ /* 0x000ee20000002100 */
[----:B------:R-:W-:Y:S01]  /*06d0*/  UMOV UR7, 0x400 ;  /* 0x0000040000077882 */ /* 0x000fe20000000000 */
[----:B------:R-:W4:Y:S01]  /*06e0*/  LDCU.128 UR16, c[0x0][0x380] ;  /* 0x00007000ff1077ac */ /* 0x000f220008000c00 */
[----:B------:R-:W5:Y:S01]  /*06f0*/  S2UR UR4, SR_CTAID.X ;  /* 0x00000000000479c3 */ /* 0x000f620000002500 */
[----:B------:R-:W2:Y:S07]  /*0700*/  LDCU.64 UR24, c[0x0][0x358] ;  /* 0x00006b00ff1877ac */ /* 0x000eae0008000a00 */
[----:B------:R-:W4:Y:S01]  /*0710*/  S2UR UR6, SR_CgaCtaId ;  /* 0x00000000000679c3 */ /* 0x000f220000008800 */
[----:B-1----:R-:W-:Y:S01]  /*0720*/  VIADD R0, R5, 0x3f ;  /* 0x0000003f05007836 */ /* 0x002fe20000000000 */
[----:B------:R-:W-:-:S06]  /*0730*/  IABS R16, R4 ;  /* 0x0000000400107213 */ /* 0x000fcc0000000000 */
[----:B------:R-:W1:Y:S01]  /*0740*/  LDC R39, c[0x0][0x3a0] ;  /* 0x0000e800ff277b82 */ /* 0x000e620000000800 */
[----:B------:R-:W-:Y:S02]  /*0750*/  IABS R20, R5 ;  /* 0x0000000500147213 */ /* 0x000fe40000000000 */
[----:B------:R-:W-:Y:S02]  /*0760*/  SHF.R.S32.HI R3, RZ, 0x1f, R0 ;  /* 0x0000001fff037819 */ /* 0x000fe40000011400 */
[----:B-----5:R-:W-:Y:S02]  /*0770*/  I2FP.F32.U32 R7, UR4 ;  /* 0x0000000400077c45 */ /* 0x020fe40008201000 */
[----:B------:R-:W-:Y:S01]  /*0780*/  LEA.HI R3, R3, R0, RZ, 0x6 ;  /* 0x0000000003037211 */ /* 0x000fe200078f30ff */
[----:B------:R-:W1:Y:S01]  /*0790*/  LDC.64 R134, c[0x0][0x3a8] ;  /* 0x0000ea00ff867b82 */ /* 0x000e620000000a00 */
[----:B---3--:R-:W-:Y:S01]  /*07a0*/  SHF.R.U32.HI R15, RZ, 0x5, R140 ;  /* 0x00000005ff0f7819 */ /* 0x008fe2000001168c */
[----:B--2---:R-:W-:Y:S01]  /*07b0*/  FMUL R7, R7, UR5 ;  /* 0x0000000507077c20 */ /* 0x004fe20008400000 */
[----:B------:R-:W-:Y:S01]  /*07c0*/  SHF.R.S32.HI R3, RZ, 0x6, R3 ;  /* 0x00000006ff037819 */ /* 0x000fe20000011403 */
[----:B----4-:R-:W-:Y:S01]  /*07d0*/  ULOP3.LUT UR5, UR6, 0x1, URZ, 0xc0, !UPT ;  /* 0x0000000106057892 */ /* 0x010fe2000f8ec0ff */
[----:B------:R-:W-:Y:S01]  /*07e0*/  SHF.L.U32 R18, R140, 0x2, RZ ;  /* 0x000000028c127819 */ /* 0x000fe200000006ff */
[----:B------:R-:W-:-:S02]  /*07f0*/  ULEA UR7, UR6, UR7, 0x18 ;  /* 0x0000000706077291 */ /* 0x000fc4000f8ec0ff */
[----:B------:R-:W-:Y:S01]  /*0800*/  IMAD.SHL.U32 R6, R3, 0x8, RZ ;  /* 0x0000000803067824 */ /* 0x000fe200078e00ff */
[----:B------:R-:W-:Y:S01]  /*0810*/  F2I.U32.TRUNC.NTZ R7, R7 ;  /* 0x0000000700077305 */ /* 0x000fe2000020f000 */
[----:B------:R-:W-:Y:S02]  /*0820*/  USHF.L.U32 UR4, UR5, 0x5, URZ ;  /* 0x0000000505047899 */ /* 0x000fe400080006ff */
[----:B------:R-:W-:Y:S01]  /*0830*/  UIADD3 UR10, UPT, UPT, UR7, 0x26000, URZ ;  /* 0x00026000070a7890 */ /* 0x000fe2000fffe0ff */
[----:B------:R-:W-:-:S04]  /*0840*/  IABS R9, R6 ;  /* 0x0000000600097213 */ /* 0x000fc80000000000 */
[----:B------:R-:W2:Y:S08]  /*0850*/  I2F.RP R0, R9 ;  /* 0x0000000900007306 */ /* 0x000eb00000209400 */
[----:B--2---:R-:W2:Y:S02]  /*0860*/  MUFU.RCP R0, R0 ;  /* 0x0000000000007308 */ /* 0x004ea40000001000 */
[----:B--2---:R-:W-:Y:S01]  /*0870*/  VIADD R2, R0, 0xffffffe ;  /* 0x0ffffffe00027836 */ /* 0x004fe20000000000 */
[----:B------:R-:W-:-:S05]  /*0880*/  IABS R0, R7 ;  /* 0x0000000700007213 */ /* 0x000fca0000000000 */
[----:B------:R2:W3:Y:S02]  /*0890*/  F2I.FTZ.U32.TRUNC.NTZ R3, R2 ;  /* 0x0000000200037305 */ /* 0x0004e4000021f000 */
[----:B--2---:R-:W-:Y:S02]  /*08a0*/  HFMA2 R2, -RZ, RZ, 0, 0 ;  /* 0x00000000ff027431 */ /* 0x004fe400000001ff */
[----:B---3--:R-:W-:-:S04]  /*08b0*/  IMAD.MOV R8, RZ, RZ, -R3 ;  /* 0x000000ffff087224 */ /* 0x008fc800078e0a03 */
[----:B------:R-:W-:Y:S01]  /*08c0*/  IMAD R11, R8, R9, RZ ;  /* 0x00000009080b7224 */ /* 0x000fe200078e02ff */
[----:B------:R-:W-:-:S03]  /*08d0*/  IABS R8, R6 ;  /* 0x0000000600087213 */ /* 0x000fc60000000000 */
[----:B------:R-:W-:-:S04]  /*08e0*/  IMAD.HI.U32 R3, R3, R11, R2 ;  /* 0x0000000b03037227 */ /* 0x000fc800078e0002 */
[----:B------:R-:W-:Y:S02]  /*08f0*/  IMAD.MOV R2, RZ, RZ, -R8 ;  /* 0x000000ffff027224 */ /* 0x000fe400078e0a08 */
[----:B------:R-:W-:Y:S01]  /*0900*/  IMAD.HI.U32 R3, R3, R0, RZ ;  /* 0x0000000003037227 */ /* 0x000fe200078e00ff */
[----:B------:R-:W2:Y:S03]  /*0910*/  I2F.RP R8, R16 ;  /* 0x0000001000087306 */ /* 0x000ea60000209400 */
[----:B------:R-:W-:Y:S01]  /*0920*/  IMAD R0, R3, R2, R0 ;  /* 0x0000000203007224 */ /* 0x000fe200078e0200 */
[----:B------:R-:W-:Y:S04]  /*0930*/  BAR.SYNC.DEFER_BLOCKING 0x0 ;  /* 0x0000000000007b1d */ /* 0x000fe80000010000 */
[----:B------:R-:W-:-:S02]  /*0940*/  ISETP.GT.U32.AND P1, PT, R9, R0, PT ;  /* 0x000000000900720c */ /* 0x000fc40003f24070 */
[----:B--2---:R-:W-:Y:S11]  /*0950*/  MUFU.RCP R8, R8 ;  /* 0x0000000800087308 */ /* 0x004ff60000001000 */
[----:B------:R-:W-:-:S02]  /*0960*/  @!P1 IMAD.IADD R0, R0, 0x1, -R9 ;  /* 0x0000000100009824 */ /* 0x000fc400078e0a09 */
[----:B------:R-:W-:Y:S01]  /*0970*/  @!P1 VIADD R3, R3, 0x1 ;  /* 0x0000000103039836 */ /* 0x000fe20000000000 */
[----:B------:R-:W-:Y:S02]  /*0980*/  ISETP.NE.AND P1, PT, R6, RZ, PT ;  /* 0x000000ff0600720c */ /* 0x000fe40003f25270 */
[----:B------:R-:W-:Y:S02]  /*0990*/  ISETP.GE.U32.AND P0, PT, R0, R9, PT ;  /* 0x000000090000720c */ /* 0x000fe40003f06070 */
[----:B------:R-:W-:Y:S01]  /*09a0*/  LOP3.LUT R0, R7, R6, RZ, 0x3c, !PT ;  /* 0x0000000607007212 */ /* 0x000fe200078e3cff */
[----:B------:R-:W2:Y:S03]  /*09b0*/  I2F.RP R9, R20 ;  /* 0x0000001400097306 */ /* 0x000ea60000209400 */
[----:B------:R-:W-:Y:S01]  /*09c0*/  ISETP.GE.AND P2, PT, R0, RZ, PT ;  /* 0x000000ff0000720c */ /* 0x000fe20003f46270 */
[----:B------:R-:W-:-:S06]  /*09d0*/  VIADD R0, R4, 0x1ff ;  /* 0x000001ff04007836 */ /* 0x000fcc0000000000 */
[----:B------:R-:W-:-:S05]  /*09e0*/  @P0 VIADD R3, R3, 0x1 ;  /* 0x0000000103030836 */ /* 0x000fca0000000000 */
[----:B------:R-:W-:Y:S01]  /*09f0*/  MOV R2, R3 ;  /* 0x0000000300027202 */ /* 0x000fe20000000f00 */
[----:B--2---:R-:W-:Y:S01]  /*0a00*/  MUFU.RCP R9, R9 ;  /* 0x0000000900097308 */ /* 0x004fe20000001000 */
[----:B------:R-:W-:-:S03]  /*0a10*/  SHF.R.S32.HI R3, RZ, 0x1f, R0 ;  /* 0x0000001fff037819 */ /* 0x000fc60000011400 */
[----:B------:R-:W-:Y:S01]  /*0a20*/  @!P2 IMAD.MOV R2, RZ, RZ, -R2 ;  /* 0x000000ffff02a224 */ /* 0x000fe200078e0a02 */
[----:B------:R-:W-:Y:S02]  /*0a30*/  @!P1 LOP3.LUT R2, RZ, R6, RZ, 0x33, !PT ;  /* 0x00000006ff029212 */ /* 0x000fe400078e33ff */
[----:B------:R-:W-:-:S03]  /*0a40*/  LEA.HI R3, R3, R0, RZ, 0x9 ;  /* 0x0000000003037211 */ /* 0x000fc600078f48ff */
[C---:B------:R-:W-:Y:S01]  /*0a50*/  IMAD.SHL.U32 R10, R2.reuse, 0x8, RZ ;  /* 0x00000008020a7824 */ /* 0x040fe200078e00ff */
[----:B------:R-:W-:-:S04]  /*0a60*/  IADD3 R2, PT, PT, -R2, RZ, RZ ;  /* 0x000000ff02027210 */ /* 0x000fc80007ffe1ff */
[----:B------:R-:W-:Y:S01]  /*0a70*/  LEA.HI.SX32 R3, R3, -R10, 0x17 ;  /* 0x8000000a03037211 */ /* 0x000fe200078fbaff */
[----:B------:R-:W-:Y:S02]  /*0a80*/  IMAD R12, R6, R2, R7 ;  /* 0x00000002060c7224 */ /* 0x000fe400078e0207 */
[----:B------:R-:W-:Y:S01]  /*0a90*/  IMAD.MOV.U32 R2, RZ, RZ, RZ ;  /* 0x000000ffff027224 */ /* 0x000fe200078e00ff */
[----:B------:R-:W-:-:S04]  /*0aa0*/  VIMNMX R13, PT, PT, R3, 0x8, PT ;  /* 0x00000008030d7848 */ /* 0x000fc80003fe0100 */
[-C--:B------:R-:W-:Y:S02]  /*0ab0*/  IABS R11, R13.reuse ;  /* 0x0000000d000b7213 */ /* 0x080fe40000000000 */
[----:B------:R-:W-:Y:S02]  /*0ac0*/  IABS R6, R13 ;  /* 0x0000000d00067213 */ /* 0x000fe40000000000 */
[----:B------:R-:W2:Y:S08]  /*0ad0*/  I2F.RP R0, R11 ;  /* 0x0000000b00007306 */ /* 0x000eb00000209400 */
[----:B--2---:R-:W2:Y:S02]  /*0ae0*/  MUFU.RCP R0, R0 ;  /* 0x0000000000007308 */ /* 0x004ea40000001000 */
[----:B--2---:R-:W-:Y:S01]  /*0af0*/  VIADD R3, R0, 0xffffffe ;  /* 0x0ffffffe00037836 */ /* 0x004fe20000000000 */
[----:B------:R-:W-:-:S05]  /*0b00*/  IABS R0, R12 ;  /* 0x0000000c00007213 */ /* 0x000fca0000000000 */
[----:B------:R-:W2:Y:S02]  /*0b10*/  F2I.FTZ.U32.TRUNC.NTZ R3, R3 ;  /* 0x0000000300037305 */ /* 0x000ea4000021f000 */
[----:B--2---:R-:W-:-:S04]  /*0b20*/  IMAD.MOV R14, RZ, RZ, -R3 ;  /* 0x000000ffff0e7224 */ /* 0x004fc800078e0a03 */
[----:B------:R-:W-:-:S04]  /*0b30*/  IMAD R7, R14, R11, RZ ;  /* 0x0000000b0e077224 */ /* 0x000fc800078e02ff */
[----:B------:R-:W-:-:S04]  /*0b40*/  IMAD.HI.U32 R2, R3, R7, R2 ;  /* 0x0000000703027227 */ /* 0x000fc800078e0002 */
[----:B------:R-:W-:Y:S02]  /*0b50*/  IMAD.MOV.U32 R3, RZ, RZ, R0 ;  /* 0x000000ffff037224 */ /* 0x000fe400078e0000 */
[----:B------:R-:W-:Y:S02]  /*0b60*/  IMAD.MOV R0, RZ, RZ, -R6 ;  /* 0x000000ffff007224 */ /* 0x000fe400078e0a06 */
[----:B------:R-:W-:-:S04]  /*0b70*/  IMAD.HI.U32 R2, R2, R3, RZ ;  /* 0x0000000302027227 */ /* 0x000fc800078e00ff */
[----:B------:R-:W-:Y:S01]  /*0b80*/  IMAD R0, R2, R0, R3 ;  /* 0x0000000002007224 */ /* 0x000fe200078e0203 */
[----:B------:R-:W-:Y:S01]  /*0b90*/  IADD3 R3, PT, PT, R8, 0xffffffe, RZ ;  /* 0x0ffffffe08037810 */ /* 0x000fe20007ffe0ff */
[----:B------:R-:W-:-:S03]  /*0ba0*/  VIADD R6, R9, 0xffffffe ;  /* 0x0ffffffe09067836 */ /* 0x000fc60000000000 */
[----:B------:R-:W-:Y:S01]  /*0bb0*/  ISETP.GT.U32.AND P1, PT, R11, R0, PT ;  /* 0x000000000b00720c */ /* 0x000fe20003f24070 */
[----:B------:R-:W2:Y:S08]  /*0bc0*/  F2I.FTZ.U32.TRUNC.NTZ R7, R6 ;  /* 0x0000000600077305 */ /* 0x000eb0000021f000 */
[----:B------:R-:W3:Y:S04]  /*0bd0*/  F2I.FTZ.U32.TRUNC.NTZ R3, R3 ;  /* 0x0000000300037305 */ /* 0x000ee8000021f000 */
[----:B------:R-:W-:-:S02]  /*0be0*/  @!P1 IMAD.IADD R0, R0, 0x1, -R11 ;  /* 0x0000000100009824 */ /* 0x000fc400078e0a0b */
[----:B------:R-:W-:Y:S01]  /*0bf0*/  @!P1 VIADD R2, R2, 0x1 ;  /* 0x0000000102029836 */ /* 0x000fe20000000000 */
[----:B------:R-:W-:Y:S02]  /*0c00*/  ISETP.NE.AND P1, PT, R13, RZ, PT ;  /* 0x000000ff0d00720c */ /* 0x000fe40003f25270 */
[----:B------:R-:W-:Y:S01]  /*0c10*/  ISETP.GE.U32.AND P0, PT, R0, R11, PT ;  /* 0x0000000b0000720c */ /* 0x000fe20003f06070 */
[----:B--2---:R-:W-:Y:S01]  /*0c20*/  IMAD.MOV R11, RZ, RZ, -R7 ;  /* 0x000000ffff0b7224 */ /* 0x004fe200078e0a07 */
[----:B------:R-:W-:-:S03]  /*0c30*/  LOP3.LUT R0, R12, R13, RZ, 0x3c, !PT ;  /* 0x0000000d0c007212 */ /* 0x000fc600078e3cff */
[----:B------:R-:W-:Y:S01]  /*0c40*/  IMAD R11, R11, R20, RZ ;  /* 0x000000140b0b7224 */ /* 0x000fe200078e02ff */
[----:B------:R-:W-:Y:S01]  /*0c50*/  ISETP.GE.AND P2, PT, R0, RZ, PT ;  /* 0x000000ff0000720c */ /* 0x000fe20003f46270 */
[----:B------:R-:W-:Y:S02]  /*0c60*/  IMAD.SHL.U32 R0, R15, 0x200000, RZ ;  /* 0x002000000f007824 */ /* 0x000fe400078e00ff */
[----:B---3--:R-:W-:-:S03]  /*0c70*/  IMAD.MOV R9, RZ, RZ, -R3 ;  /* 0x000000ffff097224 */ /* 0x008fc600078e0a03 */
[----:B------:R-:W-:Y:S01]  /*0c80*/  LOP3.LUT R0, R0, 0x600000, RZ, 0xc0, !PT ;  /* 0x0060000000007812 */ /* 0x000fe200078ec0ff */
[----:B------:R-:W-:Y:S02]  /*0c90*/  @P0 VIADD R2, R2, 0x1 ;  /* 0x0000000102020836 */ /* 0x000fe40000000000 */
[----:B------:R-:W-:Y:S01]  /*0ca0*/  IMAD R9, R9, R16, RZ ;  /* 0x0000001009097224 */ /* 0x000fe200078e02ff */
[----:B------:R-:W-:Y:S02]  /*0cb0*/  R2UR UR9, R0 ;  /* 0x00000000000972ca */ /* 0x000fe400000e0000 */
[----:B------:R-:W-:Y:S01]  /*0cc0*/  MOV R14, R2 ;  /* 0x00000002000e7202 */ /* 0x000fe20000000f00 */
[----:B------:R-:W-:-:S04]  /*0cd0*/  IMAD.MOV.U32 R2, RZ, RZ, RZ ;  /* 0x000000ffff027224 */ /* 0x000fc800078e00ff */
[----:B------:R-:W-:Y:S01]  /*0ce0*/  @!P2 IMAD.MOV R14, RZ, RZ, -R14 ;  /* 0x000000ffff0ea224 */ /* 0x000fe200078e0a0e */
[----:B------:R-:W-:Y:S01]  /*0cf0*/  @!P1 LOP3.LUT R14, RZ, R13, RZ, 0x33, !PT ;  /* 0x0000000dff0e9212 */ /* 0x000fe200078e33ff */
[----:B------:R-:W-:Y:S01]  /*0d00*/  IMAD.HI.U32 R3, R3, R9, R2 ;  /* 0x0000000903037227 */ /* 0x000fe200078e0002 */
[----:B------:R-:W-:Y:S02]  /*0d10*/  LOP3.LUT R2, R140, 0x7f, RZ, 0xc0, !PT ;  /* 0x0000007f8c027812 */ /* 0x000fe400078ec0ff */
[C---:B------:R-:W-:Y:S01]  /*0d20*/  IADD3 R6, PT, PT, -R14.reuse, RZ, RZ ;  /* 0x000000ff0e067210 */ /* 0x040fe20007ffe1ff */
[----:B------:R-:W-:-:S04]  /*0d30*/  IMAD.SHL.U32 R15, R14, 0x40, RZ ;  /* 0x000000400e0f7824 */ /* 0x000fc800078e00ff */
[----:B------:R-:W-:Y:S01]  /*0d40*/  IMAD R0, R13, R6, R12 ;  /* 0x000000060d007224 */ /* 0x000fe200078e020c */
[----:B------:R2:W-:Y:S01]  /*0d50*/  STL [R1+0x4], R15 ;  /* 0x0000040f01007387 */ /* 0x0005e20000100800 */
[----:B------:R-:W-:Y:S02]  /*0d60*/  IMAD.MOV.U32 R6, RZ, RZ, RZ ;  /* 0x000000ffff067224 */ /* 0x000fe400078e00ff */
[----:B------:R-:W-:Y:S01]  /*0d70*/  IMAD.IADD R0, R10, 0x1, R0 ;  /* 0x000000010a007824 */ /* 0x000fe200078e0200 */
[----:B------:R-:W-:Y:S01]  /*0d80*/  SHF.R.S32.HI R10, RZ, 0x6, R140 ;  /* 0x00000006ff0a7819 */ /* 0x000fe2000001148c */
[----:B------:R-:W-:Y:S01]  /*0d90*/  IMAD.HI.U32 R8, R7, R11, R6 ;  /* 0x0000000b07087227 */ /* 0x000fe200078e0006 */
[----:B------:R-:W-:Y:S02]  /*0da0*/  SHF.R.U32.HI R6, RZ, 0x6, R140 ;  /* 0x00000006ff067819 */ /* 0x000fe4000001168c */
[----:B------:R-:W-:Y:S01]  /*0db0*/  LEA R9, R0, UR5, 0x1 ;  /* 0x0000000500097c11 */ /* 0x000fe2000f8e08ff */
[----:B------:R-:W-:Y:S01]  /*0dc0*/  UMOV UR5, 0x1 ;  /* 0x0000000100057882 */ /* 0x000fe20000000000 */
[----:B------:R-:W-:Y:S01]  /*0dd0*/  SGXT R0, R10, 0x1 ;  /* 0x000000010a00781a */ /* 0x000fe20000000200 */
[----:B------:R-:W-:Y:S01]  /*0de0*/  IMAD.SHL.U32 R10, R140, 0x80, RZ ;  /* 0x000000808c0a7824 */ /* 0x000fe200078e00ff */
[----:B------:R-:W-:Y:S01]  /*0df0*/  SGXT.U32 R6, R6, 0x1 ;  /* 0x000000010606781a */ /* 0x000fe20000000000 */
[----:B------:R-:W-:Y:S01]  /*0e00*/  IMAD.U32 R27, R9, 0x100, R2 ;  /* 0x00000100091b7824 */ /* 0x000fe200078e0002 */
[----:B------:R-:W-:-:S02]  /*0e10*/  LOP3.LUT R0, R0, 0x90, RZ, 0xc0, !PT ;  /* 0x0000009000007812 */ /* 0x000fc400078ec0ff */
[----:B------:R-:W-:Y:S01]  /*0e20*/  LOP3.LUT R7, R15, UR4, R6, 0xfe, !PT ;  /* 0x000000040f077c12 */ /* 0x000fe2000f8efe06 */
[----:B------:R-:W-:Y:S01]  /*0e30*/  VIADD R26, R27, 0x80 ;  /* 0x000000801b1a7836 */ /* 0x000fe20000000000 */
[----:B------:R-:W-:Y:S01]  /*0e40*/  IABS R12, R27 ;  /* 0x0000001b000c7213 */ /* 0x000fe20000000000 */
[----:B------:R-:W-:Y:S01]  /*0e50*/  STL [R1+0xc], R27 ;  /* 0x00000c1b01007387 */ /* 0x000fe20000100800 */
[----:B------:R-:W-:Y:S01]  /*0e60*/  LOP3.LUT R11, R0, 0x7c, R18, 0x78, !PT ;  /* 0x0000007c000b7812 */ /* 0x000fe200078e7812 */
[----:B------:R-:W3:Y:S01]  /*0e70*/  LDCU UR4, c[0x0][0x3a4] ;  /* 0x00007480ff0477ac */ /* 0x000ee20008000800 */
[----:B------:R-:W-:Y:S01]  /*0e80*/  IABS R13, R26 ;  /* 0x0000001a000d7213 */ /* 0x000fe20000000000 */
[----:B------:R-:W-:Y:S01]  /*0e90*/  IMAD.HI.U32 R0, R3, R12, RZ ;  /* 0x0000000c03007227 */ /* 0x000fe200078e00ff */
[----:B------:R-:W-:Y:S01]  /*0ea0*/  LOP3.LUT R139, R11, 0x1000, R10, 0xf8, !PT ;  /* 0x000010000b8b7812 */ /* 0x000fe200078ef80a */
[----:B------:R4:W-:Y:S01]  /*0eb0*/  STL [R1+0x144], R26 ;  /* 0x0001441a01007387 */ /* 0x0009e20000100800 */
[----:B------:R-:W-:Y:S01]  /*0ec0*/  LOP3.LUT R14, R7, 0x2, RZ, 0xfc, !PT ;  /* 0x00000002070e7812 */ /* 0x000fe200078efcff */
[----:B------:R-:W-:Y:S01]  /*0ed0*/  IMAD.HI.U32 R3, R3, R13, RZ ;  /* 0x0000000d03037227 */ /* 0x000fe200078e00ff */
[----:B--2---:R-:W-:Y:S01]  /*0ee0*/  IABS R15, R7 ;  /* 0x00000007000f7213 */ /* 0x004fe20000000000 */
[----:B------:R-:W-:Y:S01]  /*0ef0*/  STL [R1+0x2c8], R139 ;  /* 0x0002c88b01007387 */ /* 0x000fe20000100800 */
[----:B------:R-:W-:Y:S01]  /*0f00*/  IABS R17, R14 ;  /* 0x0000000e00117213 */ /* 0x000fe20000000000 */
[----:B------:R-:W-:Y:S01]  /*0f10*/  IMAD.MOV R11, RZ, RZ, -R0 ;  /* 0x000000ffff0b7224 */ /* 0x000fe200078e0a00 */
[C---:B------:R-:W-:Y:S01]  /*0f20*/  LOP3.LUT R28, R7.reuse, 0x8, RZ, 0xfc, !PT ;  /* 0x00000008071c7812 */ /* 0x040fe200078efcff */
[----:B------:R-:W-:Y:S01]  /*0f30*/  IMAD.MOV R3, RZ, RZ, -R3 ;  /* 0x000000ffff037224 */ /* 0x000fe200078e0a03 */
[----:B------:R-:W-:Y:S01]  /*0f40*/  LOP3.LUT R29, R7, 0xa, RZ, 0xfc, !PT ;  /* 0x0000000a071d7812 */ /* 0x000fe200078efcff */
[C---:B------:R-:W-:Y:S01]  /*0f50*/  IMAD R0, R16.reuse, R11, R12 ;  /* 0x0000000b10007224 */ /* 0x040fe200078e020c */
[----:B------:R-:W-:Y:S01]  /*0f60*/  IABS R19, R28 ;  /* 0x0000001c00137213 */ /* 0x000fe20000000000 */
[----:B------:R-:W-:Y:S01]  /*0f70*/  IMAD R3, R16, R3, R13 ;  /* 0x0000000310037224 */ /* 0x000fe200078e020d */
[----:B------:R-:W-:Y:S01]  /*0f80*/  IABS R23, R29 ;  /* 0x0000001d00177213 */ /* 0x000fe20000000000 */
[----:B------:R-:W-:Y:S01]  /*0f90*/  IMAD.HI.U32 R6, R8, R15, RZ ;  /* 0x0000000f08067227 */ /* 0x000fe200078e00ff */
[----:B------:R-:W-:-:S02]  /*0fa0*/  ISETP.GT.U32.AND P1, PT, R16, R0, PT ;  /* 0x000000001000720c */ /* 0x000fc40003f24070 */
[----:B------:R-:W-:Y:S01]  /*0fb0*/  ISETP.GT.U32.AND P2, PT, R16, R3, PT ;  /* 0x000000031000720c */ /* 0x000fe20003f44070 */
[C---:B------:R-:W-:Y:S01]  /*0fc0*/  IMAD.HI.U32 R9, R8.reuse, R17, RZ ;  /* 0x0000001108097227 */ /* 0x040fe200078e00ff */
[C---:B------:R-:W-:Y:S02]  /*0fd0*/  LOP3.LUT R11, R7.reuse, 0x6, RZ, 0xfc, !PT ;  /* 0x00000006070b7812 */ /* 0x040fe400078efcff */
[----:B------:R-:W-:Y:S01]  /*0fe0*/  LOP3.LUT R31, R7, 0xe, RZ, 0xfc, !PT ;  /* 0x0000000e071f7812 */ /* 0x000fe200078efcff */
[----:B------:R-:W-:Y:S01]  /*0ff0*/  IMAD.MOV R6, RZ, RZ, -R6 ;  /* 0x000000ffff067224 */ /* 0x000fe200078e0a06 */
[----:B------:R-:W-:Y:S01]  /*1000*/  IADD3 R10, PT, PT, -R9, RZ, RZ ;  /* 0x000000ff090a7210 */ /* 0x000fe20007ffe1ff */
[----:B------:R-:W-:Y:S01]  /*1010*/  IMAD.HI.U32 R12, R8, R19, RZ ;  /* 0x00000013080c7227 */ /* 0x000fe200078e00ff */
[----:B------:R-:W-:Y:S02]  /*1020*/  LOP3.LUT R30, R7, 0xc, RZ, 0xfc, !PT ;  /* 0x0000000c071e7812 */ /* 0x000fe400078efcff */
[----:B------:R-:W-:Y:S01]  /*1030*/  ISETP.GE.AND P0, PT, R11, RZ, PT ;  /* 0x000000ff0b00720c */ /* 0x000fe20003f06270 */
[----:B------:R-:W-:Y:S01]  /*1040*/  IMAD R9, R20, R6, R15 ;  /* 0x0000000614097224 */ /* 0x000fe200078e020f */
[C---:B------:R-:W-:Y:S01]  /*1050*/  LOP3.LUT R6, R7.reuse, 0x4, RZ, 0xfc, !PT ;  /* 0x0000000407067812 */ /* 0x040fe200078efcff */
[--C-:B------:R-:W-:Y:S01]  /*1060*/  @!P1 IMAD.IADD R0, R0, 0x1, -R16.reuse ;  /* 0x0000000100009824 */ /* 0x100fe200078e0a10 */
[----:B------:R-:W-:Y:S01]  /*1070*/  LOP3.LUT R32, R7, 0x10, RZ, 0xfc, !PT ;  /* 0x0000001007207812 */ /* 0x000fe200078efcff */
[----:B------:R-:W-:Y:S01]  /*1080*/  @!P2 IMAD.IADD R3, R3, 0x1, -R16 ;  /* 0x000000010303a824 */ /* 0x000fe200078e0a10 */
[----:B------:R-:W-:Y:S01]  /*1090*/  IABS R15, R6 ;  /* 0x00000006000f7213 */ /* 0x000fe20000000000 */
[----:B------:R-:W-:Y:S01]  /*10a0*/  IMAD R10, R20, R10, R17 ;  /* 0x0000000a140a7224 */ /* 0x000fe200078e0211 */
[----:B------:R-:W-:Y:S01]  /*10b0*/  ISETP.GT.U32.AND P1, PT, R16, R0, PT ;  /* 0x000000001000720c */ /* 0x000fe20003f24070 */
[----:B------:R-:W-:Y:S01]  /*10c0*/  IMAD.HI.U32 R13, R8, R23, RZ ;  /* 0x00000017080d7227 */ /* 0x000fe200078e00ff */
[----:B------:R-:W-:-:S02]  /*10d0*/  ISETP.GE.AND P4, PT, R6, RZ, PT ;  /* 0x000000ff0600720c */ /* 0x000fc40003f86270 */
[----:B------:R-:W-:Y:S01]  /*10e0*/  IABS R17, R11 ;  /* 0x0000000b00117213 */ /* 0x000fe20000000000 */
[----:B------:R-:W-:Y:S01]  /*10f0*/  IMAD.HI.U32 R6, R8, R15, RZ ;  /* 0x0000000f08067227 */ /* 0x000fe200078e00ff */
[----:B------:R-:W-:Y:S02]  /*1100*/  ISETP.GT.U32.AND P2, PT, R16, R3, PT ;  /* 0x000000031000720c */ /* 0x000fe40003f44070 */
[----:B------:R-:W-:Y:S01]  /*1110*/  IABS R25, R30 ;  /* 0x0000001e00197213 */ /* 0x000fe20000000000 */
[----:B------:R-:W-:Y:S01]  /*1120*/  IMAD.MOV R21, RZ, RZ, -R12 ;  /* 0x000000ffff157224 */ /* 0x000fe200078e0a0c */
[----:B------:R-:W-:Y:S01]  /*1130*/  IADD3 R6, PT, PT, -R6, RZ, RZ ;  /* 0x000000ff06067210 */ /* 0x000fe20007ffe1ff */
[----:B------:R-:W-:Y:S01]  /*1140*/  IMAD.MOV R22, RZ, RZ, -R13 ;  /* 0x000000ffff167224 */ /* 0x000fe200078e0a0d */
[----:B------:R-:W-:Y:S01]  /*1150*/  ISETP.GT.U32.AND P3, PT, R20, R9, PT ;  /* 0x000000091400720c */ /* 0x000fe20003f64070 */
[----:B------:R-:W-:Y:S01]  /*1160*/  IMAD.HI.U32 R11, R8, R17, RZ ;  /* 0x00000011080b7227 */ /* 0x000fe200078e00ff */
[----:B------:R-:W-:-:S02]  /*1170*/  @!P1 IADD3 R0, PT, PT, R0, -R16, RZ ;  /* 0x8000001000009210 */ /* 0x000fc40007ffe0ff */
[C---:B------:R-:W-:Y:S01]  /*1180*/  ISETP.GT.U32.AND P6, PT, R20.reuse, R10, PT ;  /* 0x0000000a1400720c */ /* 0x040fe20003fc4070 */
[C---:B------:R-:W-:Y:S01]  /*1190*/  IMAD R13, R20.reuse, R21, R19 ;  /* 0x00000015140d7224 */ /* 0x040fe200078e0213 */
[----:B------:R-:W-:Y:S01]  /*11a0*/  IABS R19, R31 ;  /* 0x0000001f00137213 */ /* 0x000fe20000000000 */
[----:B------:R-:W-:Y:S01]  /*11b0*/  IMAD.MOV R18, RZ, RZ, -R11 ;  /* 0x000000ffff127224 */ /* 0x000fe200078e0a0b */
[----:B------:R-:W-:Y:S01]  /*11c0*/  IABS R21, R32 ;  /* 0x0000002000157213 */ /* 0x000fe20000000000 */
[----:B------:R-:W-:Y:S01]  /*11d0*/  IMAD R11, R20, R6, R15 ;  /* 0x00000006140b7224 */ /* 0x000fe200078e020f */
[----:B------:R-:W-:Y:S01]  /*11e0*/  ISETP.GE.AND P5, PT, R14, RZ, PT ;  /* 0x000000ff0e00720c */ /* 0x000fe20003fa6270 */
[----:B------:R-:W-:Y:S01]  /*11f0*/  IMAD.HI.U32 R6, R8, R19, RZ ;  /* 0x0000001308067227 */ /* 0x000fe200078e00ff */
[----:B------:R-:W-:Y:S02]  /*1200*/  ISETP.GE.AND P1, PT, R26, RZ, PT ;  /* 0x000000ff1a00720c */ /* 0x000fe40003f26270 */
[C---:B------:R-:W-:Y:S01]  /*1210*/  LOP3.LUT R33, R7.reuse, 0x12, RZ, 0xfc, !PT ;  /* 0x0000001207217812 */ /* 0x040fe200078efcff */
[----:B------:R-:W-:Y:S01]  /*1220*/  IMAD.HI.U32 R14, R8, R25, RZ ;  /* 0x00000019080e7227 */ /* 0x000fe200078e00ff */
[----:B------:R-:W-:-:S02]  /*1230*/  LOP3.LUT R34, R7, 0x14, RZ, 0xfc, !PT ;  /* 0x0000001407227812 */ /* 0x000fc400078efcff */
[----:B------:R-:W-:Y:S01]  /*1240*/  @!P6 IADD3 R10, PT, PT, R10, -R20, RZ ;  /* 0x800000140a0ae210 */ /* 0x000fe20007ffe0ff */
[----:B------:R-:W-:Y:S01]  /*1250*/  @!P2 IMAD.IADD R3, R3, 0x1, -R16 ;  /* 0x000000010303a824 */ /* 0x000fe200078e0a10 */
[----:B------:R-:W-:Y:S01]  /*1260*/  ISETP.GE.AND P2, PT, R27, RZ, PT ;  /* 0x000000ff1b00720c */ /* 0x000fe20003f46270 */
[----:B------:R-:W-:Y:S01]  /*1270*/  IMAD.HI.U32 R16, R8, R21, RZ ;  /* 0x0000001508107227 */ /* 0x000fe200078e00ff */
[C---:B------:R-:W-:Y:S02]  /*1280*/  ISETP.GT.U32.AND P6, PT, R20.reuse, R10, PT ;  /* 0x0000000a1400720c */ /* 0x040fe40003fc4070 */
[C---:B------:R-:W-:Y:S01]  /*1290*/  LOP3.LUT R35, R7.reuse, 0x16, RZ, 0xfc, !PT ;  /* 0x0000001607237812 */ /* 0x040fe200078efcff */
[----:B------:R-:W-:Y:S01]  /*12a0*/  IMAD.MOV R6, RZ, RZ, -R6 ;  /* 0x000000ffff067224 */ /* 0x000fe200078e0a06 */
[C---:B------:R-:W-:Y:S01]  /*12b0*/  LOP3.LUT R38, R7.reuse, 0x1c, RZ, 0xfc, !PT ;  /* 0x0000001c07267812 */ /* 0x040fe200078efcff */
[----:B------:R-:W-:Y:S01]  /*12c0*/  IMAD.MOV R24, RZ, RZ, -R14 ;  /* 0x000000ffff187224 */ /* 0x000fe200078e0a0e */
[C---:B------:R-:W-:Y:S01]  /*12d0*/  LOP3.LUT R37, R7.reuse, 0x1a, RZ, 0xfc, !PT ;  /* 0x0000001a07257812 */ /* 0x040fe200078efcff */
[C---:B------:R-:W-:Y:S01]  /*12e0*/  IMAD R14, R20.reuse, R22, R23 ;  /* 0x00000016140e7224 */ /* 0x040fe200078e0217 */
[----:B------:R-:W-:Y:S01]  /*12f0*/  IABS R23, R33 ;  /* 0x0000002100177213 */ /* 0x000fe20000000000 */
[----:B------:R-:W-:Y:S01]  /*1300*/  IMAD.MOV R22, RZ, RZ, -R16 ;  /* 0x000000ffff167224 */ /* 0x000fe200078e0a10 */
[----:B------:R-:W-:Y:S01]  /*1310*/  LOP3.LUT R36, R7, 0x18, RZ, 0xfc, !PT ;  /* 0x0000001807247812 */ /* 0x000fe200078efcff */
[----:B------:R-:W-:-:S02]  /*1320*/  IMAD R16, R20, R6, R19 ;  /* 0x0000000614107224 */ /* 0x000fc400078e0213 */
[----:B------:R-:W-:Y:S01]  /*1330*/  IMAD.MOV.U32 R6, RZ, RZ, R3 ;  /* 0x000000ffff067224 */ /* 0x000fe200078e0003 */
[----:B------:R-:W-:Y:S01]  /*1340*/  LOP3.LUT R3, RZ, R4, RZ, 0x33, !PT ;  /* 0x00000004ff037212 */ /* 0x000fe200078e33ff */
[----:B------:R-:W-:Y:S01]  /*1350*/  @!P3 IMAD.IADD R9, R9, 0x1, -R20 ;  /* 0x000000010909b824 */ /* 0x000fe200078e0a14 */
[C---:B------:R-:W-:Y:S01]  /*1360*/  ISETP.GT.U32.AND P3, PT, R20.reuse, R11, PT ;  /* 0x0000000b1400720c */ /* 0x040fe20003f64070 */
[----:B------:R-:W-:Y:S02]  /*1370*/  @!P1 IMAD.MOV R6, RZ, RZ, -R6 ;  /* 0x000000ffff069224 */ /* 0x000fe400078e0a06 */
[C---:B------:R-:W-:Y:S01]  /*1380*/  IMAD R12, R20.reuse, R18, R17 ;  /* 0x00000012140c7224 */ /* 0x040fe200078e0211 */
[----:B------:R-:W-:Y:S01]  /*1390*/  ISETP.GT.U32.AND P1, PT, R20, R9, PT ;  /* 0x000000091400720c */ /* 0x000fe20003f24070 */
[----:B------:R-:W-:Y:S01]  /*13a0*/  @!P6 IMAD.IADD R10, R10, 0x1, -R20 ;  /* 0x000000010a0ae824 */ /* 0x000fe200078e0a14 */
[----:B------:R-:W-:Y:S01]  /*13b0*/  ISETP.GT.U32.AND P6, PT, R20, R13, PT ;  /* 0x0000000d1400720c */ /* 0x000fe20003fc4070 */
[----:B------:R-:W-:-:S04]  /*13c0*/  IMAD.HI.U32 R17, R8, R23, RZ ;  /* 0x0000001708117227 */ /* 0x000fc800078e00ff */
[C---:B------:R-:W-:Y:S01]  /*13d0*/  IMAD R15, R20.reuse, R24, R25 ;  /* 0x00000018140f7224 */ /* 0x040fe200078e0219 */
[----:B------:R-:W-:Y:S01]  /*13e0*/  IABS R25, R34 ;  /* 0x0000002200197213 */ /* 0x000fe20000000000 */
[--C-:B------:R-:W-:Y:S01]  /*13f0*/  @!P3 IMAD.IADD R11, R11, 0x1, -R20.reuse ;  /* 0x000000010b0bb824 */ /* 0x100fe200078e0a14 */
[C---:B------:R-:W-:Y:S01]  /*1400*/  ISETP.GT.U32.AND P3, PT, R20.reuse, R14, PT ;  /* 0x0000000e1400720c */ /* 0x040fe20003f64070 */
[----:B------:R-:W-:Y:S02]  /*1410*/  IMAD.MOV R24, RZ, RZ, -R17 ;  /* 0x000000ffff187224 */ /* 0x000fe400078e0a11 */
[----:B------:R-:W-:Y:S01]  /*1420*/  @!P1 IMAD.IADD R9, R9, 0x1, -R20 ;  /* 0x0000000109099824 */ /* 0x000fe200078e0a14 */
[C---:B------:R-:W-:Y:S01]  /*1430*/  ISETP.GT.U32.AND P1, PT, R20.reuse, R12, PT ;  /* 0x0000000c1400720c */ /* 0x040fe20003f24070 */
[----:B------:R-:W-:Y:S01]  /*1440*/  IMAD R17, R20, R22, R21 ;  /* 0x0000001614117224 */ /* 0x000fe200078e0215 */
[----:B------:R-:W-:Y:S01]  /*1450*/  @!P6 IADD3 R13, PT, PT, R13, -R20, RZ ;  /* 0x800000140d0de210 */ /* 0x000fe20007ffe0ff */
[----:B------:R-:W-:Y:S01]  /*1460*/  IMAD.HI.U32 R18, R8, R25, RZ ;  /* 0x0000001908127227 */ /* 0x000fe200078e00ff */
[----:B------:R-:W-:-:S02]  /*1470*/  ISETP.GT.U32.AND P6, PT, R20, R16, PT ;  /* 0x000000101400720c */ /* 0x000fc40003fc4070 */
[----:B------:R-:W-:Y:S01]  /*1480*/  IABS R21, R36 ;  /* 0x0000002400157213 */ /* 0x000fe20000000000 */
[----:B------:R-:W-:Y:S01]  /*1490*/  @!P2 IMAD.MOV R0, RZ, RZ, -R0 ;  /* 0x000000ffff00a224 */ /* 0x000fe200078e0a00 */
[----:B----4-:R-:W-:Y:S01]  /*14a0*/  IADD3 R26, PT, PT, -R18, RZ, RZ ;  /* 0x000000ff121a7210 */ /* 0x010fe20007ffe1ff */
[--C-:B------:R-:W-:Y:S01]  /*14b0*/  @!P3 IMAD.IADD R14, R14, 0x1, -R20.reuse ;  /* 0x000000010e0eb824 */ /* 0x100fe200078e0a14 */
[C---:B------:R-:W-:Y:S01]  /*14c0*/  ISETP.GT.U32.AND P3, PT, R20.reuse, R17, PT ;  /* 0x000000111400720c */ /* 0x040fe20003f64070 */
[----:B------:R-:W-:Y:S01]  /*14d0*/  IMAD R18, R20, R24, R23 ;  /* 0x0000001814127224 */ /* 0x000fe200078e0217 */
[----:B------:R-:W-:Y:S01]  /*14e0*/  ISETP.NE.AND P2, PT, R4, RZ, PT ;  /* 0x000000ff0400720c */ /* 0x000fe20003f45270 */
[--C-:B------:R-:W-:Y:S01]  /*14f0*/  @!P1 IMAD.IADD R12, R12, 0x1, -R20.reuse ;  /* 0x000000010c0c9824 */ /* 0x100fe200078e0a14 */
[C---:B------:R-:W-:Y:S01]  /*1500*/  ISETP.GT.U32.AND P1, PT, R20.reuse, R15, PT ;  /* 0x0000000f1400720c */ /* 0x040fe20003f24070 */
[----:B------:R-:W-:Y:S01]  /*1510*/  IMAD R19, R20, R26, R25 ;  /* 0x0000001a14137224 */ /* 0x000fe200078e0219 */
[C---:B------:R-:W-:Y:S01]  /*1520*/  SEL R22, R3.reuse, R0, !P2 ;  /* 0x0000000003167207 */ /* 0x040fe20005000000 */
[----:B------:R-:W-:Y:S01]  /*1530*/  @!P6 IMAD.IADD R16, R16, 0x1, -R20 ;  /* 0x000000011010e824 */ /* 0x000fe200078e0a14 */
[----:B------:R-:W-:Y:S01]  /*1540*/  SEL R24, R3, R6, !P2 ;  /* 0x0000000603187207 */ /* 0x000fe20005000000 */
[----:B------:R-:W-:Y:S01]  /*1550*/  IMAD.HI.U32 R3, R8, R21, RZ ;  /* 0x0000001508037227 */ /* 0x000fe200078e00ff */
[----:B------:R-:W-:-:S02]  /*1560*/  ISETP.GE.AND P2, PT, R7, RZ, PT ;  /* 0x000000ff0700720c */ /* 0x000fc40003f46270 */
[C---:B------:R-:W-:Y:S01]  /*1570*/  ISETP.GT.U32.AND P6, PT, R20.reuse, R11, PT ;  /* 0x0000000b1400720c */ /* 0x040fe20003fc4070 */
[--C-:B------:R-:W-:Y:S01]  /*1580*/  @!P3 IMAD.IADD R17, R17, 0x1, -R20.reuse ;  /* 0x000000011111b824 */ /* 0x100fe200078e0a14 */
[C---:B------:R-:W-:Y:S01]  /*1590*/  ISETP.GT.U32.AND P3, PT, R20.reuse, R12, PT ;  /* 0x0000000c1400720c */ /* 0x040fe20003f64070 */
[----:B------:R-:W-:Y:S01]  /*15a0*/  IMAD.MOV R3, RZ, RZ, -R3 ;  /* 0x000000ffff037224 */ /* 0x000fe200078e0a03 */
[----:B------:R-:W-:Y:S01]  /*15b0*/  LOP3.LUT R26, R7, 0x1e, RZ, 0xfc, !PT ;  /* 0x0000001e071a7812 */ /* 0x000fe200078efcff */
[----:B------:R-:W-:Y:S01]  /*15c0*/  @!P1 IMAD.IADD R15, R15, 0x1, -R20 ;  /* 0x000000010f0f9824 */ /* 0x000fe200078e0a14 */
[C---:B------:R-:W-:Y:S01]  /*15d0*/  ISETP.GT.U32.AND P1, PT, R20.reuse, R18, PT ;  /* 0x000000121400720c */ /* 0x040fe20003f24070 */
[----:B------:R-:W-:Y:S01]  /*15e0*/  @!P5 IMAD.MOV R10, RZ, RZ, -R10 ;  /* 0x000000ffff0ad224 */ /* 0x000fe200078e0a0a */
[----:B------:R-:W-:Y:S01]  /*15f0*/  IABS R7, R35 ;  /* 0x0000002300077213 */ /* 0x000fe20000000000 */
[----:B------:R-:W-:Y:S01]  /*1600*/  IMAD R3, R20, R3, R21 ;  /* 0x0000000314037224 */ /* 0x000fe200078e0215 */
[----:B------:R-:W-:Y:S01]  /*1610*/  IABS R25, R38 ;  /* 0x0000002600197213 */ /* 0x000fe20000000000 */
[----:B------:R-:W-:Y:S01]  /*1620*/  @!P2 IMAD.MOV R9, RZ, RZ, -R9 ;  /* 0x000000ffff09a224 */ /* 0x000fe200078e0a09 */
[----:B------:R-:W-:Y:S01]  /*1630*/  IABS R23, R37 ;  /* 0x0000002500177213 */ /* 0x000fe20000000000 */
[----:B------:R-:W-:Y:S01]  /*1640*/  IMAD.HI.U32 R0, R8, R7, RZ ;  /* 0x0000000708007227 */ /* 0x000fe200078e00ff */
[----:B------:R-:W-:-:S02]  /*1650*/  ISETP.GT.U32.AND P2, PT, R20, R15, PT ;  /* 0x0000000f1400720c */ /* 0x000fc40003f44070 */
[----:B------:R-:W-:Y:S01]  /*1660*/  IABS R27, R26 ;  /* 0x0000001a001b7213 */ /* 0x000fe20000000000 */
[----:B------:R-:W-:Y:S02]  /*1670*/  IMAD.HI.U32 R6, R8, R25, RZ ;  /* 0x0000001908067227 */ /* 0x000fe400078e00ff */
[----:B------:R-:W-:Y:S02]  /*1680*/  @!P1 IADD3 R18, PT, PT, R18, -R20, RZ ;  /* 0x8000001412129210 */ /* 0x000fe40007ffe0ff */
[C---:B------:R-:W-:Y:S01]  /*1690*/  ISETP.GT.U32.AND P1, PT, R20.reuse, R13, PT ;  /* 0x0000000d1400720c */ /* 0x040fe20003f24070 */
[--C-:B------:R-:W-:Y:S01]  /*16a0*/  @!P6 IMAD.IADD R11, R11, 0x1, -R20.reuse ;  /* 0x000000010b0be824 */ /* 0x100fe200078e0a14 */
[----:B------:R-:W-:Y:S01]  /*16b0*/  ISETP.GT.U32.AND P6, PT, R20, R16, PT ;  /* 0x000000101400720c */ /* 0x000fe20003fc4070 */
[----:B------:R-:W-:Y:S01]  /*16c0*/  @!P3 IMAD.IADD R12, R12, 0x1, -R20 ;  /* 0x000000010c0cb824 */ /* 0x000fe200078e0a14 */
[----:B------:R-:W-:Y:S01]  /*16d0*/  ISETP.GT.U32.AND P3, PT, R20, R14, PT ;  /* 0x0000000e1400720c */ /* 0x000fe20003f64070 */
[----:B------:R-:W-:Y:S01]  /*16e0*/  IMAD.HI.U32 R4, R8, R23, RZ ;  /* 0x0000001708047227 */ /* 0x000fe200078e00ff */
[----:B------:R-:W-:-:S02]  /*16f0*/  IADD3 R6, PT, PT, -R6, RZ, RZ ;  /* 0x000000ff06067210 */ /* 0x000fc40007ffe1ff */
[C---:B------:R-:W-:Y:S01]  /*1700*/  ISETP.GT.U32.AND P5, PT, R20.reuse, R18, PT ;  /* 0x000000121400720c */ /* 0x040fe20003fa4070 */
[----:B------:R-:W-:Y:S01]  /*1710*/  IMAD.MOV R0, RZ, RZ, -R0 ;  /* 0x000000ffff007224 */ /* 0x000fe200078e0a00 */
[----:B------:R-:W-:Y:S01]  /*1720*/  @!P4 IADD3 R11, PT, PT, -R11, RZ, RZ ;  /* 0x000000ff0b0bc210 */ /* 0x000fe20007ffe1ff */
[----:B------:R-:W-:Y:S01]  /*1730*/  @!P0 IMAD.MOV R12, RZ, RZ, -R12 ;  /* 0x000000ffff0c8224 */ /* 0x000fe200078e0a0c */
[C---:B------:R-:W-:Y:S01]  /*1740*/  ISETP.GT.U32.AND P0, PT, R20.reuse, R19, PT ;  /* 0x000000131400720c */ /* 0x040fe20003f04070 */
[----:B------:R-:W-:Y:S01]  /*1750*/  IMAD.MOV R4, RZ, RZ, -R4 ;  /* 0x000000ffff047224 */ /* 0x000fe200078e0a04 */
[C---:B------:R-:W-:Y:S01]  /*1760*/  ISETP.GT.U32.AND P4, PT, R20.reuse, R17, PT ;  /* 0x000000111400720c */ /* 0x040fe20003f84070 */
[----:B------:R-:W-:Y:S01]  /*1770*/  IMAD R0, R20, R0, R7 ;  /* 0x0000000014007224 */ /* 0x000fe200078e0207 */
[----:B------:R-:W-:Y:S01]  /*1780*/  @!P6 IADD3 R16, PT, PT, R16, -R20, RZ ;  /* 0x800000141010e210 */ /* 0x000fe20007ffe0ff */
[----:B------:R-:W-:-:S04]  /*1790*/  IMAD.HI.U32 R8, R8, R27, RZ ;  /* 0x0000001b08087227 */ /* 0x000fc800078e00ff */
[C---:B------:R-:W-:Y:S02]  /*17a0*/  IMAD R4, R20.reuse, R4, R23 ;  /* 0x0000000414047224 */ /* 0x040fe400078e0217 */
[C---:B------:R-:W-:Y:S02]  /*17b0*/  IMAD R6, R20.reuse, R6, R25 ;  /* 0x0000000614067224 */ /* 0x040fe400078e0219 */
[----:B------:R-:W-:Y:S01]  /*17c0*/  @!P1 IMAD.IADD R13, R13, 0x1, -R20 ;  /* 0x000000010d0d9824 */ /* 0x000fe200078e0a14 */
[C---:B------:R-:W-:Y:S01]  /*17d0*/  ISETP.GT.U32.AND P1, PT, R20.reuse, R0, PT ;  /* 0x000000001400720c */ /* 0x040fe20003f24070 */
[----:B------:R-:W-:Y:S01]  /*17e0*/  IMAD.MOV R8, RZ, RZ, -R8 ;  /* 0x000000ffff087224 */ /* 0x000fe200078e0a08 */
[C---:B------:R-:W-:Y:S01]  /*17f0*/  ISETP.GT.U32.AND P6, PT, R20.reuse, R6, PT ;  /* 0x000000061400720c */ /* 0x040fe20003fc4070 */
[--C-:B------:R-:W-:Y:S01]  /*1800*/  @!P2 IMAD.IADD R15, R15, 0x1, -R20.reuse ;  /* 0x000000010f0fa824 */ /* 0x100fe200078e0a14 */
[----:B------:R-:W-:Y:S01]  /*1810*/  ISETP.GT.U32.AND P2, PT, R20, R4, PT ;  /* 0x000000041400720c */ /* 0x000fe20003f44070 */
[----:B------:R-:W-:Y:S01]  /*1820*/  @!P3 IMAD.IADD R14, R14, 0x1, -R20 ;  /* 0x000000010e0eb824 */ /* 0x000fe200078e0a14 */
[C---:B------:R-:W-:Y:S01]  /*1830*/  ISETP.GT.U32.AND P3, PT, R20.reuse, R3, PT ;  /* 0x000000031400720c */ /* 0x040fe20003f64070 */
[----:B------:R-:W-:-:S02]  /*1840*/  IMAD R7, R20, R8, R27 ;  /* 0x0000000814077224 */ /* 0x000fc400078e021b */
[--C-:B------:R-:W-:Y:S01]  /*1850*/  @!P0 IMAD.IADD R19, R19, 0x1, -R20.reuse ;  /* 0x0000000113138824 */ /* 0x100fe200078e0a14 */
[----:B------:R-:W-:Y:S01]  /*1860*/  ISETP.GE.AND P0, PT, R29, RZ, PT ;  /* 0x000000ff1d00720c */ /* 0x000fe20003f06270 */
[----:B------:R-:W2:Y:S01]  /*1870*/  LDS R8, [UR7] ;  /* 0x00000007ff087984 */ /* 0x000ea20008000800 */
[--C-:B------:R-:W-:Y:S01]  /*1880*/  @!P5 IMAD.IADD R18, R18, 0x1, -R20.reuse ;  /* 0x000000011212d824 */ /* 0x100fe200078e0a14 */
[----:B------:R-:W-:Y:S01]  /*1890*/  ISETP.GT.U32.AND P5, PT, R20, R7, PT ;  /* 0x000000071400720c */ /* 0x000fe20003fa4070 */
[--C-:B------:R-:W-:Y:S01]  /*18a0*/  @!P4 IMAD.IADD R17, R17, 0x1, -R20.reuse ;  /* 0x000000011111c824 */ /* 0x100fe200078e0a14 */
[----:B------:R-:W-:Y:S01]  /*18b0*/  @!P1 IADD3 R0, PT, PT, R0, -R20, RZ ;  /* 0x8000001400009210 */ /* 0x000fe20007ffe0ff */
[--C-:B------:R-:W-:Y:S01]  /*18c0*/  @!P6 IMAD.IADD R6, R6, 0x1, -R20.reuse ;  /* 0x000000010606e824 */ /* 0x100fe200078e0a14 */
[----:B------:R-:W-:Y:S01]  /*18d0*/  ISETP.GE.AND P1, PT, R30, RZ, PT ;  /* 0x000000ff1e00720c */ /* 0x000fe20003f26270 */
[--C-:B------:R-:W-:Y:S01]  /*18e0*/  @!P2 IMAD.IADD R4, R4, 0x1, -R20.reuse ;  /* 0x000000010404a824 */ /* 0x100fe200078e0a14 */
[----:B------:R-:W-:Y:S01]  /*18f0*/  ISETP.GE.AND P2, PT, R32, RZ, PT ;  /* 0x000000ff2000720c */ /* 0x000fe20003f46270 */
[----:B------:R-:W-:Y:S01]  /*1900*/  @!P3 IMAD.IADD R3, R3, 0x1, -R20 ;  /* 0x000000010303b824 */ /* 0x000fe200078e0a14 */
[----:B------:R-:W-:-:S02]  /*1910*/  ISETP.GE.AND P3, PT, R31, RZ, PT ;  /* 0x000000ff1f00720c */ /* 0x000fc40003f66270 */
[----:B------:R-:W-:Y:S01]  /*1920*/  ISETP.GE.AND P6, PT, R33, RZ, PT ;  /* 0x000000ff2100720c */ /* 0x000fe20003fc6270 */
[----:B------:R-:W-:Y:S01]  /*1930*/  @!P0 IMAD.MOV R14, RZ, RZ, -R14 ;  /* 0x000000ffff0e8224 */ /* 0x000fe200078e0a0e */
[----:B------:R-:W-:Y:S02]  /*1940*/  ISETP.GE.AND P4, PT, R28, RZ, PT ;  /* 0x000000ff1c00720c */ /* 0x000fe40003f86270 */
[C---:B------:R-:W-:Y:S02]  /*1950*/  ISETP.GT.U32.AND P0, PT, R20.reuse, R0, PT ;  /* 0x000000001400720c */ /* 0x040fe40003f04070 */
[----:B------:R-:W-:Y:S01]  /*1960*/  @!P5 IADD3 R7, PT, PT, R7, -R20, RZ ;  /* 0x800000140707d210 */ /* 0x000fe20007ffe0ff */
[----:B------:R-:W-:Y:S01]  /*1970*/  @!P1 IMAD.MOV R15, RZ, RZ, -R15 ;  /* 0x000000ffff0f9224 */ /* 0x000fe200078e0a0f */
[C---:B------:R-:W-:Y:S01]  /*1980*/  ISETP.GT.U32.AND P5, PT, R20.reuse, R19, PT ;  /* 0x000000131400720c */ /* 0x040fe20003fa4070 */
[----:B------:R-:W-:Y:S01]  /*1990*/  @!P2 IMAD.MOV R17, RZ, RZ, -R17 ;  /* 0x000000ffff11a224 */ /* 0x000fe200078e0a11 */
[----:B------:R-:W-:-:S02]  /*19a0*/  ISETP.GT.U32.AND P1, PT, R20, R3, PT ;  /* 0x000000031400720c */ /* 0x000fc40003f24070 */
[----:B------:R-:W-:Y:S01]  /*19b0*/  @!P3 IADD3 R16, PT, PT, -R16, RZ, RZ ;  /* 0x000000ff1010b210 */ /* 0x000fe20007ffe1ff */
[----:B------:R-:W-:Y:S01]  /*19c0*/  @!P6 IMAD.MOV R18, RZ, RZ, -R18 ;  /* 0x000000ffff12e224 */ /* 0x000fe200078e0a12 */
[C---:B------:R-:W-:Y:S01]  /*19d0*/  ISETP.GT.U32.AND P2, PT, R20.reuse, R6, PT ;  /* 0x000000061400720c */ /* 0x040fe20003f44070 */
[----:B------:R-:W-:Y:S01]  /*19e0*/  @!P4 IMAD.MOV R13, RZ, RZ, -R13 ;  /* 0x000000ffff0dc224 */ /* 0x000fe200078e0a0d */
[----:B------:R-:W-:Y:S02]  /*19f0*/  ISETP.GT.U32.AND P3, PT, R20, R4, PT ;  /* 0x000000041400720c */ /* 0x000fe40003f64070 */
[----:B------:R-:W-:Y:S02]  /*1a00*/  ISETP.GE.AND P6, PT, R34, RZ, PT ;  /* 0x000000ff2200720c */ /* 0x000fe40003fc6270 */
[----:B------:R-:W-:Y:S01]  /*1a10*/  @!P0 IADD3 R0, PT, PT, R0, -R20, RZ ;  /* 0x8000001400008210 */ /* 0x000fe20007ffe0ff */
[--C-:B------:R-:W-:Y:S01]  /*1a20*/  @!P5 IMAD.IADD R19, R19, 0x1, -R20.reuse ;  /* 0x000000011313d824 */ /* 0x100fe200078e0a14 */
[----:B------:R-:W-:Y:S01]  /*1a30*/  ISETP.GT.U32.AND P4, PT, R20, R7, PT ;  /* 0x000000071400720c */ /* 0x000fe20003f84070 */
[----:B------:R-:W-:Y:S01]  /*1a40*/  @!P1 IMAD.IADD R3, R3, 0x1, -R20 ;  /* 0x0000000103039824 */ /* 0x000fe200078e0a14 */
[----:B------:R-:W-:Y:S01]  /*1a50*/  ISETP.GE.AND P0, PT, R36, RZ, PT ;  /* 0x000000ff2400720c */ /* 0x000fe20003f06270 */
[----:B------:R-:W-:Y:S01]  /*1a60*/  IMAD.MOV.U32 R21, RZ, RZ, R0 ;  /* 0x000000ffff157224 */ /* 0x000fe200078e0000 */
[----:B------:R-:W-:Y:S01]  /*1a70*/  ISETP.GE.AND P5, PT, R35, RZ, PT ;  /* 0x000000ff2300720c */ /* 0x000fe20003fa6270 */
[----:B-1----:R-:W-:Y:S01]  /*1a80*/  VIADD R0, R39, 0xfffffffe ;  /* 0xfffffffe27007836 */ /* 0x002fe20000000000 */
[----:B------:R-:W-:Y:S01]  /*1a90*/  ISETP.GE.AND P1, PT, R37, RZ, PT ;  /* 0x000000ff2500720c */ /* 0x000fe20003f26270 */
[--C-:B------:R-:W-:Y:S01]  /*1aa0*/  @!P2 IMAD.IADD R6, R6, 0x1, -R20.reuse ;  /* 0x000000010606a824 */ /* 0x100fe200078e0a14 */
[----:B------:R-:W-:Y:S01]  /*1ab0*/  BAR.SYNC.DEFER_BLOCKING 0x0 ;  /* 0x0000000000007b1d */ /* 0x000fe20000010000 */
[----:B------:R-:W-:Y:S01]  /*1ac0*/  @!P3 IMAD.IADD R4, R4, 0x1, -R20 ;  /* 0x000000010404b824 */ /* 0x000fe200078e0a14 */
[----:B------:R-:W-:Y:S01]  /*1ad0*/  ISETP.GE.AND P2, PT, R26, RZ, PT ;  /* 0x000000ff1a00720c */ /* 0x000fe20003f46270 */
[----:B------:R-:W-:Y:S01]  /*1ae0*/  IMAD.MOV.U32 R143, RZ, RZ, R3 ;  /* 0x000000ffff8f7224 */ /* 0x000fe200078e0003 */
[----:B------:R-:W-:-:S02]  /*1af0*/  @!P6 IADD3 R19, PT, PT, -R19, RZ, RZ ;  /* 0x000000ff1313e210 */ /* 0x000fc40007ffe1ff */
[----:B------:R-:W-:Y:S01]  /*1b00*/  ISETP.GE.AND P3, PT, R38, RZ, PT ;  /* 0x000000ff2600720c */ /* 0x000fe20003f66270 */
[----:B------:R-:W-:Y:S01]  /*1b10*/  @!P0 IMAD.MOV R143, RZ, RZ, -R143 ;  /* 0x000000ffff8f8224 */ /* 0x000fe200078e0a8f */
[----:B------:R-:W-:Y:S01]  /*1b20*/  ISETP.GE.U32.AND P6, PT, R0, 0x7fffffbf, PT ;  /* 0x7fffffbf0000780c */ /* 0x000fe20003fc6070 */
[----:B------:R-:W-:Y:S01]  /*1b30*/  VIADD R0, R39, 0xfffffffd ;  /* 0xfffffffd27007836 */ /* 0x000fe20000000000 */
[----:B------:R-:W-:Y:S01]  /*1b40*/  @!P4 IADD3 R7, PT, PT, R7, -R20, RZ ;  /* 0x800000140707c210 */ /* 0x000fe20007ffe0ff */
[----:B------:R-:W-:Y:S01]  /*1b50*/  @!P5 IMAD.MOV R21, RZ, RZ, -R21 ;  /* 0x000000ffff15d224 */ /* 0x000fe200078e0a15 */
[----:B--2---:R-:W-:Y:S01]  /*1b60*/  R2UR UR8, R8 ;  /* 0x00000000080872ca */ /* 0x004fe200000e0000 */
[----:B------:R-:W-:Y:S01]  /*1b70*/  VIADD R8, R39, 0xffffffff ;  /* 0xffffffff27087836 */ /* 0x000fe20000000000 */
[----:B------:R-:W-:Y:S01]  /*1b80*/  ISETP.GE.U32.AND P0, PT, R0, 0x7fffffbe, PT ;  /* 0x7fffffbe0000780c */ /* 0x000fe20003f06070 */
[----:B------:R-:W-:Y:S01]  /*1b90*/  IMAD.MOV.U32 R25, RZ, RZ, R7 ;  /* 0x000000ffff197224 */ /* 0x000fe200078e0007 */
[----:B------:R-:W-:Y:S01]  /*1ba0*/  ISETP.NE.AND P5, PT, R5, RZ, PT ;  /* 0x000000ff0500720c */ /* 0x000fe20003fa5270 */
[----:B------:R-:W-:Y:S01]  /*1bb0*/  @!P1 IMAD.MOV R4, RZ, RZ, -R4 ;  /* 0x000000ffff049224 */ /* 0x000fe200078e0a04 */
[----:B------:R-:W-:Y:S01]  /*1bc0*/  LOP3.LUT R0, RZ, R5, RZ, 0x33, !PT ;  /* 0x00000005ff007212 */ /* 0x000fe200078e33ff */
[----:B------:R-:W-:Y:S01]  /*1bd0*/  @!P2 IMAD.MOV R25, RZ, RZ, -R25 ;  /* 0x000000ffff19a224 */ /* 0x000fe200078e0a19 */
[----:B------:R-:W-:-:S02]  /*1be0*/  ISETP.GE.U32.AND P4, PT, R8, 0x7fffffc0, PT ;  /* 0x7fffffc00800780c */ /* 0x000fc40003f86070 */
[----:B------:R-:W-:Y:S02]  /*1bf0*/  IADD3 R3, PT, PT, R39, -0x4, RZ ;  /* 0xfffffffc27037810 */ /* 0x000fe40007ffe0ff */
[C---:B------:R-:W-:Y:S02]  /*1c00*/  SEL R8, R0.reuse, R12, !P5 ;  /* 0x0000000c00087207 */ /* 0x040fe40006800000 */
[----:B------:R-:W-:Y:S01]  /*1c10*/  SEL R5, R0, R10, !P5 ;  /* 0x0000000a00057207 */ /* 0x000fe20006800000 */
[----:B---3--:R-:W-:Y:S01]  /*1c20*/  IMAD R10, R22, UR4, RZ ;  /* 0x00000004160a7c24 */ /* 0x008fe2000f8e02ff */
[----:B------:R-:W-:Y:S02]  /*1c30*/  SEL R12, R0, R15, !P5 ;  /* 0x0000000f000c7207 */ /* 0x000fe40006800000 */
[----:B------:R-:W-:Y:S02]  /*1c40*/  @!P3 IADD3 R6, PT, PT, -R6, RZ, RZ ;  /* 0x000000ff0606b210 */ /* 0x000fe40007ffe1ff */
[----:B------:R-:W-:-:S02]  /*1c50*/  SEL R15, R0, R17, !P5 ;  /* 0x00000011000f7207 */ /* 0x000fc40006800000 */
[----:B------:R-:W-:Y:S02]  /*1c60*/  ISETP.GE.U32.AND P1, PT, R3, 0x7fffffbd, PT ;  /* 0x7fffffbd0300780c */ /* 0x000fe40003f26070 */
[C---:B------:R-:W-:Y:S02]  /*1c70*/  SEL R17, R0.reuse, R18, !P5 ;  /* 0x0000001200117207 */ /* 0x040fe40006800000 */
[C---:B------:R-:W-:Y:S02]  /*1c80*/  SEL R3, R0.reuse, R9, !P5 ;  /* 0x0000000900037207 */ /* 0x040fe40006800000 */
[C---:B------:R-:W-:Y:S02]  /*1c90*/  SEL R18, R0.reuse, R19, !P5 ;  /* 0x0000001300127207 */ /* 0x040fe40006800000 */
[C---:B------:R-:W-:Y:S02]  /*1ca0*/  SEL R7, R0.reuse, R11, !P5 ;  /* 0x0000000b00077207 */ /* 0x040fe40006800000 */
[----:B------:R-:W-:-:S02]  /*1cb0*/  SEL R9, R0, R13, !P5 ;  /* 0x0000000d00097207 */ /* 0x000fc40006800000 */
[C---:B------:R-:W-:Y:S02]  /*1cc0*/  SEL R19, R0.reuse, R21, !P5 ;  /* 0x0000001500137207 */ /* 0x040fe40006800000 */
[C---:B------:R-:W-:Y:S02]  /*1cd0*/  SEL R11, R0.reuse, R14, !P5 ;  /* 0x0000000e000b7207 */ /* 0x040fe40006800000 */
[C---:B------:R-:W-:Y:S02]  /*1ce0*/  SEL R13, R0.reuse, R16, !P5 ;  /* 0x00000010000d7207 */ /* 0x040fe40006800000 */
[C---:B------:R-:W-:Y:S02]  /*1cf0*/  SEL R143, R0.reuse, R143, !P5 ;  /* 0x0000008f008f7207 */ /* 0x040fe40006800000 */
[C---:B------:R-:W-:Y:S02]  /*1d00*/  SEL R23, R0.reuse, R4, !P5 ;  /* 0x0000000400177207 */ /* 0x040fe40006800000 */
[----:B------:R-:W-:-:S02]  /*1d10*/  SEL R21, R0, R6, !P5 ;  /* 0x0000000600157207 */ /* 0x000fc40006800000 */
[----:B------:R-:W-:Y:S01]  /*1d20*/  SEL R138, R0, R25, !P5 ;  /* 0x00000019008a7207 */ /* 0x000fe20006800000 */
[----:B------:R-:W-:Y:S01]  /*1d30*/  IMAD R0, R24, UR4, RZ ;  /* 0x0000000418007c24 */ /* 0x000fe2000f8e02ff */
[----:B------:R-:W-:Y:S02]  /*1d40*/  ISETP.NE.U32.AND P3, PT, R2, RZ, PT ;  /* 0x000000ff0200720c */ /* 0x000fe40003f65070 */
[----:B------:R-:W-:Y:S01]  /*1d50*/  LEA R26, P2, R10, UR16, 0x2 ;  /* 0x000000100a1a7c11 */ /* 0x000fe2000f8410ff */
[----:B------:R-:W-:-:S12]  /*1d60*/  BRA.U UP0, `(.L_x_11) ;  /* 0x0000000100187547 */ /* 0x000fd8000b800000 */
[----:B------:R-:W-:Y:S01]  /*1d70*/  ELECT P5, URZ, PT ;  /* 0x0000000000ff782f */ /* 0x000fe200038a0000 */
[----:B------:R-:W-:Y:S01]  /*1d80*/  IMAD.MOV.U32 R4, RZ, RZ, 0x1 ;  /* 0x00000001ff047424 */ /* 0x000fe200078e00ff */
[----:B------:R-:W-:Y:S01]  /*1d90*/  UMOV UR4, 0x40 ;  /* 0x0000004000047882 */ /* 0x000fe20000000000 */
[----:B------:R-:W-:Y:S01]  /*1da0*/  UVIRTCOUNT.DEALLOC.SMPOOL 0x80 ;  /* 0x000000800000784c */ /* 0x000fe20000000000 */
[----:B------:R-:W-:-:S09]  /*1db0*/  ULEA UR4, UR6, UR4, 0x18 ;  /* 0x0000000406047291 */ /* 0x000fd2000f8ec0ff */
[----:B------:R1:W-:Y:S03]  /*1dc0*/  @P5 STS.U8 [UR4], R4 ;  /* 0x00000004ff005988 */ /* 0x0003e60008000004 */
.L_x_11:
[----:B------:R-:W-:Y:S01]  /*1dd0*/  UIADD3 UR9, UPT, UPT, UR8, UR9, URZ ;  /* 0x0000000908097290 */ /* 0x000fe2000fffe0ff */
[----:B------:R-:W-:Y:S01]  /*1de0*/  LEA.HI.X.SX32 R27, R10, UR17, 0x2, P2 ;  /* 0x000000110a1b7c11 */ /* 0x000fe200090f16ff */
[----:B------:R-:W-:Y:S01]  /*1df0*/  VOTEU.ALL UP1, P3 ;  /* 0x0000000000ff7886 */ /* 0x000fe20001820000 */
[----:B------:R-:W-:Y:S01]  /*1e00*/  LEA R24, P2, R0, UR16, 0x2 ;  /* 0x0000001000187c11 */ /* 0x000fe2000f8410ff */
[----:B------:R-:W-:Y:S01]  /*1e10*/  VOTEU.ALL UP2, P3 ;  /* 0x0000000000ff7886 */ /* 0x000fe20001840000 */
[----:B------:R-:W-:Y:S01]  /*1e20*/  LEA R252, R2, UR7, 0x2 ;  /* 0x0000000702fc7c11 */ /* 0x000fe2000f8e10ff */
[----:B------:R-:W-:Y:S01]  /*1e30*/  IMAD.WIDE R32, R134, 0x4, R26 ;  /* 0x0000000486207825 */ /* 0x000fe200078e021a */
[----:B------:R-:W-:-:S04]  /*1e40*/  @!UP1 UIADD3 UR12, UPT, UPT, -UR5, 0x100000, URZ ;  /* 0x00100000050c9890 */ /* 0x000fc8000fffe1ff */
[----:B------:R-:W-:Y:S02]  /*1e50*/  @!UP1 USHF.L.U32 UR13, UR12, 0xb, URZ ;  /* 0x0000000b0c0d9899 */ /* 0x000fe400080006ff */
[----:B------:R-:W-:Y:S01]  /*1e60*/  @!UP1 USHF.L.U32 UR12, UR12, 0x1, URZ ;  /* 0x000000010c0c9899 */ /* 0x000fe200080006ff */
[----:B------:R-:W-:Y:S01]  /*1e70*/  STTM.x128 tmem[UR9], RZ ;  /* 0x000000ff000079ed */ /* 0x000fe200083c0009 */
[----:B------:R-:W2:Y:S01]  /*1e80*/  FENCE.VIEW.ASYNC.T ;  /* 0x00000000000073c6 */ /* 0x000ea20000000200 */
[----:B------:R-:W-:-:S04]  /*1e90*/  @!UP1 UIADD3 UR4, UPT, UPT, -UR5, 0x100000, URZ ;  /* 0x0010000005049890 */ /* 0x000fc8000fffe1ff */
[----:B------:R-:W-:Y:S02]  /*1ea0*/  @!UP1 USHF.L.U32 UR5, UR4, 0xb, URZ ;  /* 0x0000000b04059899 */ /* 0x000fe400080006ff */
[----:B------:R-:W-:Y:S01]  /*1eb0*/  @!UP1 USHF.L.U32 UR4, UR4, 0x1, URZ ;  /* 0x0000000104049899 */ /* 0x000fe200080006ff */
[----:B--2---:R-:W-:Y:S01]  /*1ec0*/  BAR.SYNC.DEFER_BLOCKING 0x0 ;  /* 0x0000000000007b1d */ /* 0x004fe20000010000 */
[----:B------:R-:W-:Y:S01]  /*1ed0*/  LEA.HI.X.SX32 R25, R0, UR17, 0x2, P2 ;  /* 0x0000001100197c11 */ /* 0x000fe200090f16ff */
[C---:B-1----:R-:W-:Y:S01]  /*1ee0*/  VIADD R4, R39.reuse, 0xfffffffb ;  /* 0xfffffffb27047836 */ /* 0x042fe20000000000 */
[----:B------:R-:W-:Y:S01]  /*1ef0*/  IADD3 R0, PT, PT, R39, -0x6, RZ ;  /* 0xfffffffa27007810 */ /* 0x000fe20007ffe0ff */
[C---:B------:R-:W-:Y:S01]  /*1f00*/  IMAD.SHL.U32 R29, R134.reuse, 0x2, RZ ;  /* 0x00000002861d7824 */ /* 0x040fe200078e00ff */
[C---:B------:R-:W-:Y:S01]  /*1f10*/  SHF.L.U32 R55, R134.reuse, 0x4, RZ ;  /* 0x0000000486377819 */ /* 0x040fe200000006ff */
[----:B------:R-:W-:Y:S01]  /*1f20*/  VOTEU.ALL UP1, P3 ;  /* 0x0000000000ff7886 */ /* 0x000fe20001820000 */
[----:B------:R-:W-:Y:S01]  /*1f30*/  IMAD.WIDE R30, R134, 0x4, R24 ;  /* 0x00000004861e7825 */ /* 0x000fe200078e0218 */
[----:B------:R-:W-:-:S02]  /*1f40*/  ISETP.GE.U32.AND P2, PT, R4, 0x7fffffbc, PT ;  /* 0x7fffffbc0400780c */ /* 0x000fc40003f46070 */
[----:B------:R-:W-:Y:S01]  /*1f50*/  SHF.L.U32 R119, R134, 0x5, RZ ;  /* 0x0000000586777819 */ /* 0x000fe200000006ff */
[----:B------:R-:W-:Y:S01]  /*1f60*/  IMAD.WIDE R40, R29, 0x4, R26 ;  /* 0x000000041d287825 */ /* 0x000fe200078e021a */
[----:B------:R1:W-:Y:S03]  /*1f70*/  STL.64 [R1+0x68], R30 ;  /* 0x0000681e01007387 */ /* 0x0003e60000100a00 */
[----:B------:R-:W-:Y:S02]  /*1f80*/  VIADD R4, R39, 0xfffffff9 ;  /* 0xfffffff927047836 */ /* 0x000fe40000000000 */
[----:B------:R-:W-:-:S03]  /*1f90*/  IMAD.WIDE R36, R29, 0x4, R24 ;  /* 0x000000041d247825 */ /* 0x000fc600078e0218 */
[----:B------:R-:W-:Y:S01]  /*1fa0*/  ISETP.GE.U32.AND P5, PT, R4, 0x7fffffba, PT ;  /* 0x7fffffba0400780c */ /* 0x000fe20003fa6070 */
[C---:B------:R-:W-:Y:S01]  /*1fb0*/  IMAD.SHL.U32 R29, R134.reuse, 0x4, RZ ;  /* 0x00000004861d7824 */ /* 0x040fe200078e00ff */
[----:B------:R2:W-:Y:S01]  /*1fc0*/  STL.64 [R1+0x58], R36 ;  /* 0x0000582401007387 */ /* 0x0005e20000100a00 */
[----:B------:R-:W-:-:S03]  /*1fd0*/  IMAD R251, R134, 0x7, RZ ;  /* 0x0000000786fb7824 */ /* 0x000fc600078e02ff */
[----:B------:R-:W3:Y:S02]  /*1fe0*/  FENCE.VIEW.ASYNC.S ;  /* 0x00000000000073c6 */ /* 0x000ee40000000000 */
[----:B---3--:R-:W3:Y:S01]  /*1ff0*/  @!UP1 SYNCS.EXCH.64 URZ, [UR10], UR12 ;  /* 0x0000000c0aff95b2 */ /* 0x008ee20008000100 */
[C---:B------:R-:W-:Y:S01]  /*2000*/  IMAD.SHL.U32 R247, R134.reuse, 0x8, RZ ;  /* 0x0000000886f77824 */ /* 0x040fe200078e00ff */
[----:B---3--:R-:W-:Y:S01]  /*2010*/  BAR.SYNC.DEFER_BLOCKING 0x0 ;  /* 0x0000000000007b1d */ /* 0x008fe20000010000 */
[----:B------:R-:W-:Y:S02]  /*2020*/  IMAD R243, R134, 0x9, RZ ;  /* 0x0000000986f37824 */ /* 0x000fe400078e02ff */
[----:B------:R-:W-:-:S04]  /*2030*/  IMAD.WIDE R248, R247, 0x4, R26 ;  /* 0x00000004f7f87825 */ /* 0x000fc800078e021a */
[----:B------:R-:W-:-:S04]  /*2040*/  IMAD.WIDE R246, R247, 0x4, R24 ;  /* 0x00000004f7f67825 */ /* 0x000fc800078e0218 */
[----:B------:R-:W-:-:S04]  /*2050*/  IMAD.WIDE R244, R243, 0x4, R26 ;  /* 0x00000004f3f47825 */ /* 0x000fc800078e021a */
[----:B------:R-:W-:-:S04]  /*2060*/  IMAD.WIDE R242, R243, 0x4, R24 ;  /* 0x00000004f3f27825 */ /* 0x000fc800078e0218 */
[C---:B------:R-:W-:Y:S02]  /*2070*/  IMAD R43, R134.reuse, 0xd, RZ ;  /* 0x0000000d862b7824 */ /* 0x040fe400078e02ff */
[C---:B------:R-:W-:Y:S02]  /*2080*/  IMAD R47, R134.reuse, 0xe, RZ ;  /* 0x0000000e862f7824 */ /* 0x040fe400078e02ff */
[----:B------:R-:W-:Y:S01]  /*2090*/  IMAD R51, R134, 0xf, RZ ;  /* 0x0000000f86337824 */ /* 0x000fe200078e02ff */
[----:B------:R3:W4:Y:S02]  /*20a0*/  @!UP2 SYNCS.EXCH.64 URZ, [UR7+0x26008], UR4 ;  /* 0x0260080407ffa5b2 */ /* 0x0007240008000100 */
[----:B------:R-:W-:Y:S01]  /*20b0*/  @!PT LDS RZ, [RZ] ;  /* 0x00000000fffff984 */ /* 0x000fe20000000800 */
[----:B------:R-:W-:Y:S01]  /*20c0*/  @!PT LDS RZ, [RZ] ;  /* 0x00000000fffff984 */ /* 0x000fe20000000800 */
[----:B------:R-:W-:Y:S01]  /*20d0*/  @!PT LDS RZ, [RZ] ;  /* 0x00000000fffff984 */ /* 0x000fe20000000800 */
[----:B----4-:R-:W-:Y:S01]  /*20e0*/  LDGSTS.E [R252], desc[UR24][R26.64], !P4 ;  /* 0x000000001afc7fae */ /* 0x010fe2000e1a1018 */
[----:B------:R-:W-:-:S03]  /*20f0*/  IMAD.WIDE R44, R47, 0x4, R26 ;  /* 0x000000042f2c7825 */ /* 0x000fc600078e021a */
[----:B------:R-:W-:Y:S01]  /*2100*/  LDGSTS.E [R252+0x200], desc[UR24][R24.64], !P4 ;  /* 0x0020000018fc7fae */ /* 0x000fe2000e1a1018 */
[----:B------:R-:W-:Y:S01]  /*2110*/  ISETP.GE.U32.AND P4, PT, R0, 0x7fffffbb, PT ;  /* 0x7fffffbb0000780c */ /* 0x000fe20003f86070 */
[----:B------:R-:W-:Y:S02]  /*2120*/  VIADD R0, R39, 0xfffffff8 ;  /* 0xfffffff827007836 */ /* 0x000fe40000000000 */
[----:B------:R-:W-:Y:S01]  /*2130*/  LDGSTS.E [R252+0x400], desc[UR24][R32.64], !P6 ;  /* 0x0040000020fc7fae */ /* 0x000fe2000f1a1018 */
[----:B------:R-:W-:Y:S01]  /*2140*/  IMAD.WIDE R46, R47, 0x4, R24 ;  /* 0x000000042f2e7825 */ /* 0x000fe200078e0218 */
[----:B---3--:R-:W3:Y:S02]  /*2150*/  LDCU UR4, c[0x0][0x3b0] ;  /* 0x00007600ff0477ac */ /* 0x008ee40008000800 */
[----:B------:R1:W-:Y:S01]  /*2160*/  LDGSTS.E [R252+0x600], desc[UR24][R30.64], !P6 ;  /* 0x006000001efc7fae */ /* 0x0003e2000f1a1018 */
[----:B------:R-:W-:Y:S01]  /*2170*/  ISETP.GE.U32.AND P6, PT, R0, 0x7fffffb9, PT ;  /* 0x7fffffb90000780c */ /* 0x000fe20003fc6070 */
[----:B------:R-:W-:Y:S01]  /*2180*/  IMAD.WIDE R48, R51, 0x4, R26 ;  /* 0x0000000433307825 */ /* 0x000fe200078e021a */
[----:B------:R-:W-:Y:S01]  /*2190*/  IADD3 R0, PT, PT, R39, -0x9, RZ ;  /* 0xfffffff727007810 */ /* 0x000fe20007ffe0ff */
[----:B------:R4:W-:Y:S02]  /*21a0*/  LDGSTS.E [R252+0x800], desc[UR24][R40.64], !P0 ;  /* 0x0080000028fc7fae */ /* 0x0009e4000c1a1018 */
[----:B------:R-:W-:-:S02]  /*21b0*/  IMAD.WIDE R50, R51, 0x4, R24 ;  /* 0x0000000433327825 */ /* 0x000fc400078e0218 */
[----:B------:R2:W-:Y:S01]  /*21c0*/  LDGSTS.E [R252+0xa00], desc[UR24][R36.64], !P0 ;  /* 0x00a0000024fc7fae */ /* 0x0005e2000c1a1018 */
[----:B------:R-:W-:Y:S01]  /*21d0*/  ISETP.GE.U32.AND P0, PT, R0, 0x7fffffb8, PT ;  /* 0x7fffffb80000780c */ /* 0x000fe20003f06070 */
[----:B------:R-:W-:Y:S02]  /*21e0*/  VIADD R0, R39, 0xfffffff6 ;  /* 0xfffffff627007836 */ /* 0x000fe40000000000 */
[----:B-1----:R-:W-:Y:S02]  /*21f0*/  IMAD R31, R134, 0x3, RZ ;  /* 0x00000003861f7824 */ /* 0x002fe400078e02ff */
[----:B------:R-:W-:-:S04]  /*2200*/  IMAD.WIDE R52, R55, 0x4, R26 ;  /* 0x0000000437347825 */ /* 0x000fc800078e021a */
[----:B------:R-:W-:-:S04]  /*2210*/  IMAD.WIDE R34, R31, 0x4, R26 ;  /* 0x000000041f227825 */ /* 0x000fc800078e021a */
[----:B------:R-:W-:Y:S01]  /*2220*/  IMAD.WIDE R32, R31, 0x4, R24 ;  /* 0x000000041f207825 */ /* 0x000fe200078e0218 */
[----:B------:R1:W-:Y:S03]  /*2230*/  STL.64 [R1+0x50], R34 ;  /* 0x0000502201007387 */ /* 0x0003e60000100a00 */
[----:B------:R-:W-:Y:S01]  /*2240*/  IMAD R31, R134, 0x5, RZ ;  /* 0x00000005861f7824 */ /* 0x000fe200078e02ff */
[----:B------:R1:W-:Y:S01]  /*2250*/  LDGSTS.E [R252+0xc00], desc[UR24][R34.64], !P1 ;  /* 0x00c0000022fc7fae */ /* 0x0003e2000c9a1018 */
[----:B----4-:R-:W-:-:S03]  /*2260*/  IMAD.WIDE R40, R29, 0x4, R26 ;  /* 0x000000041d287825 */ /* 0x010fc600078e021a */
[----:B------:R4:W-:Y:S01]  /*2270*/  STL.64 [R1+0x48], R32 ;  /* 0x0000482001007387 */ /* 0x0009e20000100a00 */
[----:B--2---:R-:W-:-:S03]  /*2280*/  IMAD.WIDE R36, R29, 0x4, R24 ;  /* 0x000000041d247825 */ /* 0x004fc600078e0218 */
[----:B------:R4:W-:Y:S01]  /*2290*/  LDGSTS.E [R252+0xe00], desc[UR24][R32.64], !P1 ;  /* 0x00e0000020fc7fae */ /* 0x0009e2000c9a1018 */
[----:B------:R-:W-:Y:S01]  /*22a0*/  IMAD R29, R134, 0x6, RZ ;  /* 0x00000006861d7824 */ /* 0x000fe200078e02ff */
[----:B------:R-:W-:Y:S01]  /*22b0*/  ISETP.GE.U32.AND P1, PT, R0, 0x7fffffb7, PT ;  /* 0x7fffffb70000780c */ /* 0x000fe20003f26070 */
[----:B------:R-:W-:Y:S01]  /*22c0*/  VIADD R0, R39, 0xfffffff5 ;  /* 0xfffffff527007836 */ /* 0x000fe20000000000 */
[----:B------:R2:W-:Y:S01]  /*22d0*/  STL.64 [R1+0x40], R40 ;  /* 0x0000402801007387 */ /* 0x0005e20000100a00 */
[----:B-1----:R-:W-:-:S03]  /*22e0*/  IMAD.WIDE R34, R31, 0x4, R26 ;  /* 0x000000041f227825 */ /* 0x002fc600078e021a */
[----:B------:R2:W-:Y:S01]  /*22f0*/  LDGSTS.E [R252+0x1000], desc[UR24][R40.64], !P2 ;  /* 0x0100000028fc7fae */ /* 0x0005e2000d1a1018 */
[----:B------:R-:W-:-:S03]  /*2300*/  IMAD.WIDE R54, R55, 0x4, R24 ;  /* 0x0000000437367825 */ /* 0x000fc600078e0218 */
[----:B------:R-:W-:Y:S01]  /*2310*/  STL.64 [R1+0x38], R36 ;  /* 0x0000382401007387 */ /* 0x000fe20000100a00 */
[----:B----4-:R-:W-:-:S03]  /*2320*/  IMAD.WIDE R32, R31, 0x4, R24 ;  /* 0x000000041f207825 */ /* 0x010fc600078e0218 */
[----:B------:R-:W-:Y:S01]  /*2330*/  LDGSTS.E [R252+0x1200], desc[UR24][R36.64], !P2 ;  /* 0x0120000024fc7fae */ /* 0x000fe2000d1a1018 */
[C---:B------:R-:W-:Y:S01]  /*2340*/  IMAD.WIDE R30, R251.reuse, 0x4, R26 ;  /* 0x00000004fb1e7825 */ /* 0x040fe200078e021a */
[----:B------:R-:W-:Y:S02]  /*2350*/  ISETP.GE.U32.AND P2, PT, R0, 0x7fffffb6, PT ;  /* 0x7fffffb60000780c */ /* 0x000fe40003f46070 */
[----:B------:R1:W-:Y:S01]  /*2360*/  STL.64 [R1+0x30], R34 ;  /* 0x0000302201007387 */ /* 0x0003e20000100a00 */
[----:B------:R-:W-:Y:S01]  /*2370*/  IMAD.WIDE R250, R251, 0x4, R24 ;  /* 0x00000004fbfa7825 */ /* 0x000fe200078e0218 */
[----:B------:R-:W-:Y:S02]  /*2380*/  IADD3 R0, PT, PT, R39, -0xc, RZ ;  /* 0xfffffff427007810 */ /* 0x000fe40007ffe0ff */
[----:B------:R1:W-:Y:S01]  /*2390*/  LDGSTS.E [R252+0x1400], desc[UR24][R34.64], !P4 ;  /* 0x0140000022fc7fae */ /* 0x0003e2000e1a1018 */
[----:B--2---:R-:W-:-:S03]  /*23a0*/  IMAD.WIDE R40, R43, 0x4, R26 ;  /* 0x000000042b287825 */ /* 0x004fc600078e021a */
[----:B------:R2:W-:Y:S01]  /*23b0*/  STL.64 [R1+0x28], R32 ;  /* 0x0000282001007387 */ /* 0x0005e20000100a00 */
[----:B------:R-:W-:-:S03]  /*23c0*/  IMAD.WIDE R42, R43, 0x4, R24 ;  /* 0x000000042b2a7825 */ /* 0x000fc600078e0218 */
[----:B------:R2:W-:Y:S01]  /*23d0*/  LDGSTS.E [R252+0x1600], desc[UR24][R32.64], !P4 ;  /* 0x0160000020fc7fae */ /* 0x0005e2000e1a1018 */
[----:B------:R-:W-:Y:S01]  /*23e0*/  ISETP.GE.U32.AND P4, PT, R0, 0x7fffffb5, PT ;  /* 0x7fffffb50000780c */ /* 0x000fe20003f86070 */
[----:B------:R-:W-:Y:S02]  /*23f0*/  VIADD R0, R39, 0xfffffff3 ;  /* 0xfffffff327007836 */ /* 0x000fe40000000000 */
[----:B-1----:R-:W-:-:S04]  /*2400*/  IMAD.WIDE R34, R29, 0x4, R26 ;  /* 0x000000041d227825 */ /* 0x002fc800078e021a */
[C---:B------:R-:W-:Y:S01]  /*2410*/  IMAD R59, R134.reuse, 0x11, RZ ;  /* 0x00000011863b7824 */ /* 0x040fe200078e02ff */
[----:B------:R1:W-:Y:S01]  /*2420*/  STL.64 [R1+0x20], R34 ;  /* 0x0000202201007387 */ /* 0x0003e20000100a00 */
[----:B------:R-:W-:Y:S02]  /*2430*/  IMAD R63, R134, 0x12, RZ ;  /* 0x00000012863f7824 */ /* 0x000fe400078e02ff */
[----:B--2---:R-:W-:Y:S01]  /*2440*/  IMAD.WIDE R32, R29, 0x4, R24 ;  /* 0x000000041d207825 */ /* 0x004fe200078e0218 */
[----:B------:R1:W-:Y:S03]  /*2450*/  LDGSTS.E [R252+0x1800], desc[UR24][R34.64], !P5 ;  /* 0x0180000022fc7fae */ /* 0x0003e6000e9a1018 */
[C---:B------:R-:W-:Y:S01]  /*2460*/  IMAD.WIDE R56, R59.reuse, 0x4, R26 ;  /* 0x000000043b387825 */ /* 0x040fe200078e021a */
[----:B------:R2:W-:Y:S03]  /*2470*/  STL.64 [R1+0x18], R32 ;  /* 0x0000182001007387 */ /* 0x0005e60000100a00 */
[----:B------:R-:W-:Y:S01]  /*2480*/  IMAD.WIDE R58, R59, 0x4, R24 ;  /* 0x000000043b3a7825 */ /* 0x000fe200078e0218 */
[----:B------:R2:W-:Y:S01]  /*2490*/  LDGSTS.E [R252+0x1a00], desc[UR24][R32.64], !P5 ;  /* 0x01a0000020fc7fae */ /* 0x0005e2000e9a1018 */
[----:B------:R-:W-:-:S02]  /*24a0*/  ISETP.GE.U32.AND P5, PT, R0, 0x7fffffb4, PT ;  /* 0x7fffffb40000780c */ /* 0x000fc40003fa6070 */
[----:B------:R-:W-:Y:S01]  /*24b0*/  VIADD R0, R39, 0xfffffff2 ;  /* 0xfffffff227007836 */ /* 0x000fe20000000000 */
[----:B------:R4:W-:Y:S01]  /*24c0*/  STL.64 [R1+0x10], R30 ;  /* 0x0000101e01007387 */ /* 0x0009e20000100a00 */
[C---:B-1----:R-:W-:Y:S02]  /*24d0*/  IMAD R35, R134.reuse, 0xb, RZ ;  /* 0x0000000b86237824 */ /* 0x042fe400078e02ff */
[--C-:B------:R-:W-:Y:S01]  /*24e0*/  IMAD.WIDE R60, R63, 0x4, R26.reuse ;  /* 0x000000043f3c7825 */ /* 0x100fe200078e021a */
[----:B------:R4:W-:Y:S03]  /*24f0*/  LDGSTS.E [R252+0x1c00], desc[UR24][R30.64], !P6 ;  /* 0x01c000001efc7fae */ /* 0x0009e6000f1a1018 */
[----:B------:R-:W-:Y:S01]  /*2500*/  IMAD R67, R134, 0x13, RZ ;  /* 0x0000001386437824 */ /* 0x000fe200078e02ff */
[----:B------:R1:W-:Y:S01]  /*2510*/  LDGSTS.E [R252+0x1e00], desc[UR24][R250.64], !P6 ;  /* 0x01e00000fafc7fae */ /* 0x0003e2000f1a1018 */
[----:B------:R-:W-:Y:S01]  /*2520*/  ISETP.GE.U32.AND P6, PT, R0, 0x7fffffb3, PT ;  /* 0x7fffffb30000780c */ /* 0x000fe20003fc6070 */
[----:B--2---:R-:W-:Y:S01]  /*2530*/  IMAD.WIDE R32, R35, 0x4, R26 ;  /* 0x0000000423207825 */ /* 0x004fe200078e021a */
[----:B------:R-:W-:Y:S01]  /*2540*/  IADD3 R0, PT, PT, R39, -0xf, RZ ;  /* 0xfffffff127007810 */ /* 0x000fe20007ffe0ff */
[----:B------:R1:W-:Y:S02]  /*2550*/  STL.64 [R1+0x4a8], R250 ;  /* 0x0004a8fa01007387 */ /* 0x0003e40000100a00 */
[----:B------:R-:W-:-:S02]  /*2560*/  IMAD.WIDE R34, R35, 0x4, R24 ;  /* 0x0000000423227825 */ /* 0x000fc400078e0218 */
[----:B------:R2:W-:Y:S02]  /*2570*/  LDGSTS.E [R252+0x2000], desc[UR24][R248.64], !P0 ;  /* 0x02000000f8fc7fae */ /* 0x0005e4000c1a1018 */
[C---:B----4-:R-:W-:Y:S02]  /*2580*/  IMAD R31, R134.reuse, 0xa, RZ ;  /* 0x0000000a861f7824 */ /* 0x050fe400078e02ff */
[----:B------:R2:W-:Y:S01]  /*2590*/  STL.64 [R1+0x488], R248 ;  /* 0x000488f801007387 */ /* 0x0005e20000100a00 */
[----:B------:R-:W-:Y:S02]  /*25a0*/  IMAD R39, R134, 0xc, RZ ;  /* 0x0000000c86277824 */ /* 0x000fe400078e02ff */
[C---:B------:R-:W-:Y:S01]  /*25b0*/  IMAD.WIDE R28, R31.reuse, 0x4, R26 ;  /* 0x000000041f1c7825 */ /* 0x040fe200078e021a */
[----:B------:R-:W-:Y:S01]  /*25c0*/  LDGSTS.E [R252+0x2200], desc[UR24][R246.64], !P0 ;  /* 0x02200000f6fc7fae */ /* 0x000fe2000c1a1018 */
[----:B------:R-:W-:Y:S02]  /*25d0*/  ISETP.GE.U32.AND P0, PT, R0, 0x7fffffb2, PT ;  /* 0x7fffffb20000780c */ /* 0x000fe40003f06070 */
[----:B------:R-:W-:Y:S01]  /*25e0*/  IMAD.WIDE R30, R31, 0x4, R24 ;  /* 0x000000041f1e7825 */ /* 0x000fe200078e0218 */
[----:B------:R-:W-:Y:S01]  /*25f0*/  LDGSTS.E [R252+0x2400], desc[UR24][R244.64], !P1 ;  /* 0x02400000f4fc7fae */ /* 0x000fe2000c9a1018 */
[----:B-1----:R-:W-:-:S02]  /*2600*/  MOV R250, R138 ;  /* 0x0000008a00fa7202 */ /* 0x002fc40000000f00 */
[C---:B------:R-:W-:Y:S01]  /*2610*/  IMAD.WIDE R36, R39.reuse, 0x4, R26 ;  /* 0x0000000427247825 */ /* 0x040fe200078e021a */
[----:B--2---:R-:W1:Y:S01]  /*2620*/  LDC R249, c[0x0][0x3a0] ;  /* 0x0000e800fff97b82 */ /* 0x004e620000000800 */
[----:B------:R-:W-:Y:S01]  /*2630*/  LDGSTS.E [R252+0x2600], desc[UR24][R242.64], !P1 ;  /* 0x02600000f2fc7fae */ /* 0x000fe2000c9a1018 */
[----:B------:R-:W-:Y:S01]  /*2640*/  LOP3.LUT R248, R140, 0x3f, RZ, 0xc0, !PT ;  /* 0x0000003f8cf87812 */ /* 0x000fe200078ec0ff */
[--C-:B------:R-:W-:Y:S02]  /*2650*/  IMAD.WIDE R38, R39, 0x4, R24.reuse ;  /* 0x0000000427267825 */ /* 0x100fe400078e0218 */
[----:B------:R2:W-:Y:S02]  /*2660*/  LDGSTS.E [R252+0x2800], desc[UR24][R28.64], !P2 ;  /* 0x028000001cfc7fae */ /* 0x0005e4000d1a1018 */
[----:B------:R-:W-:Y:S02]  /*2670*/  IMAD.WIDE R62, R63, 0x4, R24 ;  /* 0x000000043f3e7825 */ /* 0x000fe400078e0218 */
[----:B------:R-:W-:Y:S02]  /*2680*/  LDGSTS.E [R252+0x2a00], desc[UR24][R30.64], !P2 ;  /* 0x02a000001efc7fae */ /* 0x000fe4000d1a1018 */
[----:B------:R-:W-:-:S02]  /*2690*/  IMAD.WIDE R64, R67, 0x4, R26 ;  /* 0x0000000443407825 */ /* 0x000fc400078e021a */
[----:B------:R-:W-:Y:S02]  /*26a0*/  LDGSTS.E [R252+0x2c00], desc[UR24][R32.64], !P4 ;  /* 0x02c0000020fc7fae */ /* 0x000fe4000e1a1018 */
[----:B------:R-:W-:Y:S02]  /*26b0*/  IMAD.WIDE R66, R67, 0x4, R24 ;  /* 0x0000000443427825 */ /* 0x000fe400078e0218 */
[----:B------:R-:W-:Y:S02]  /*26c0*/  LDGSTS.E [R252+0x2e00], desc[UR24][R34.64], !P4 ;  /* 0x02e0000022fc7fae */ /* 0x000fe4000e1a1018 */
[C---:B------:R-:W-:Y:S02]  /*26d0*/  IMAD R71, R134.reuse, 0x14, RZ ;  /* 0x0000001486477824 */ /* 0x040fe400078e02ff */
[----:B------:R4:W-:Y:S01]  /*26e0*/  LDGSTS.E [R252+0x3000], desc[UR24][R36.64], !P5 ;  /* 0x0300000024fc7fae */ /* 0x0009e2000e9a1018 */
[----:B------:R-:W-:Y:S02]  /*26f0*/  IMAD R75, R134, 0x15, RZ ;  /* 0x00000015864b7824 */ /* 0x000fe400078e02ff */
[----:B-1----:R-:W-:Y:S01]  /*2700*/  VIADD R0, R249, 0xfffffff0 ;  /* 0xfffffff0f9007836 */ /* 0x002fe20000000000 */
[----:B------:R-:W-:Y:S01]  /*2710*/  LDGSTS.E [R252+0x3200], desc[UR24][R38.64], !P5 ;  /* 0x0320000026fc7fae */ /* 0x000fe2000e9a1018 */
[----:B------:R-:W-:Y:S01]  /*2720*/  IMAD.WIDE R68, R71, 0x4, R26 ;  /* 0x0000000447447825 */ /* 0x000fe200078e021a */
[----:B------:R-:W-:-:S02]  /*2730*/  IADD3 R6, PT, PT, R249, -0x41, RZ ;  /* 0xffffffbff9067810 */ /* 0x000fc40007ffe0ff */
[----:B------:R-:W-:Y:S01]  /*2740*/  ISETP.GE.U32.AND P1, PT, R0, 0x7fffffb1, PT ;  /* 0x7fffffb10000780c */ /* 0x000fe20003f26070 */
[----:B------:R-:W-:Y:S01]  /*2750*/  VIADD R0, R249, 0xffffffef ;  /* 0xffffffeff9007836 */ /* 0x000fe20000000000 */
[----:B------:R-:W-:Y:S01]  /*2760*/  LDGSTS.E [R252+0x3400], desc[UR24][R40.64], !P6 ;  /* 0x0340000028fc7fae */ /* 0x000fe2000f1a1018 */
[----:B------:R-:W-:-:S03]  /*2770*/  IMAD.WIDE R70, R71, 0x4, R24 ;  /* 0x0000000447467825 */ /* 0x000fc600078e0218 */
[----:B------:R-:W-:Y:S01]  /*2780*/  ISETP.GE.U32.AND P2, PT, R0, 0x7fffffb0, PT ;  /* 0x7fffffb00000780c */ /* 0x000fe20003f46070 */
[----:B------:R-:W-:Y:S01]  /*2790*/  VIADD R0, R249, 0xffffffee ;  /* 0xffffffeef9007836 */ /* 0x000fe20000000000 */
[----:B------:R-:W-:Y:S01]  /*27a0*/  LDGSTS.E [R252+0x3600], desc[UR24][R42.64], !P6 ;  /* 0x036000002afc7fae */ /* 0x000fe2000f1a1018 */
[----:B------:R-:W-:-:S03]  /*27b0*/  IMAD.WIDE R72, R75, 0x4, R26 ;  /* 0x000000044b487825 */ /* 0x000fc600078e021a */
[----:B------:R-:W-:Y:S01]  /*27c0*/  ISETP.GE.U32.AND P4, PT, R0, 0x7fffffaf, PT ;  /* 0x7fffffaf0000780c */ /* 0x000fe20003f86070 */
[----:B------:R-:W-:Y:S01]  /*27d0*/  LDGSTS.E [R252+0x3800], desc[UR24][R44.64], !P0 ;  /* 0x038000002cfc7fae */ /* 0x000fe2000c1a1018 */
[----:B------:R-:W-:Y:S01]  /*27e0*/  IADD3 R0, PT, PT, R249, -0x13, RZ ;  /* 0xffffffedf9007810 */ /* 0x000fe20007ffe0ff */
[----:B------:R-:W-:Y:S02]  /*27f0*/  IMAD.WIDE R74, R75, 0x4, R24 ;  /* 0x000000044b4a7825 */ /* 0x000fe400078e0218 */
[----:B------:R-:W-:Y:S01]  /*2800*/  LDGSTS.E [R252+0x3a00], desc[UR24][R46.64], !P0 ;  /* 0x03a000002efc7fae */ /* 0x000fe2000c1a1018 */
[----:B------:R-:W-:Y:S01]  /*2810*/  ISETP.GE.U32.AND P5, PT, R0, 0x7fffffae, PT ;  /* 0x7fffffae0000780c */ /* 0x000fe20003fa6070 */
[----:B------:R-:W-:Y:S02]  /*2820*/  VIADD R0, R249, 0xffffffec ;  /* 0xffffffecf9007836 */ /* 0x000fe40000000000 */
[----:B------:R-:W-:Y:S01]  /*2830*/  LDGSTS.E [R252+0x3c00], desc[UR24][R48.64], !P1 ;  /* 0x03c0000030fc7fae */ /* 0x000fe2000c9a1018 */
[----:B------:R-:W-:-:S02]  /*2840*/  IMAD R79, R134, 0x16, RZ ;  /* 0x00000016864f7824 */ /* 0x000fc400078e02ff */
[----:B------:R-:W-:Y:S01]  /*2850*/  ISETP.GE.U32.AND P6, PT, R0, 0x7fffffad, PT ;  /* 0x7fffffad0000780c */ /* 0x000fe20003fc6070 */
[----:B------:R-:W-:Y:S01]  /*2860*/  VIADD R0, R249, 0xffffffeb ;  /* 0xffffffebf9007836 */ /* 0x000fe20000000000 */
[----:B------:R-:W-:Y:S01]  /*2870*/  LDGSTS.E [R252+0x3e00], desc[UR24][R50.64], !P1 ;  /* 0x03e0000032fc7fae */ /* 0x000fe2000c9a1018 */
[----:B------:R-:W-:-:S03]  /*2880*/  IMAD.WIDE R76, R79, 0x4, R26 ;  /* 0x000000044f4c7825 */ /* 0x000fc600078e021a */
[----:B------:R-:W-:Y:S01]  /*2890*/  ISETP.GE.U32.AND P0, PT, R0, 0x7fffffac, PT ;  /* 0x7fffffac0000780c */ /* 0x000fe20003f06070 */
[----:B------:R-:W-:Y:S01]  /*28a0*/  VIADD R0, R249, 0xffffffea ;  /* 0xffffffeaf9007836 */ /* 0x000fe20000000000 */
[----:B------:R-:W-:Y:S01]  /*28b0*/  LDGSTS.E [R252+0x4000], desc[UR24][R52.64], !P2 ;  /* 0x0400000034fc7fae */ /* 0x000fe2000d1a1018 */
[----:B------:R-:W-:Y:S02]  /*28c0*/  IMAD R83, R134, 0x17, RZ ;  /* 0x0000001786537824 */ /* 0x000fe400078e02ff */
[----:B------:R-:W-:Y:S01]  /*28d0*/  IMAD.WIDE R78, R79, 0x4, R24 ;  /* 0x000000044f4e7825 */ /* 0x000fe200078e0218 */
[----:B------:R-:W-:Y:S01]  /*28e0*/  ISETP.GE.U32.AND P1, PT, R0, 0x7fffffab, PT ;  /* 0x7fffffab0000780c */ /* 0x000fe20003f26070 */
[----:B------:R-:W-:Y:S02]  /*28f0*/  LDGSTS.E [R252+0x4200], desc[UR24][R54.64], !P2 ;  /* 0x0420000036fc7fae */ /* 0x000fe4000d1a1018 */
[----:B------:R-:W-:Y:S02]  /*2900*/  VIADD R0, R249, 0xffffffe9 ;  /* 0xffffffe9f9007836 */ /* 0x000fe40000000000 */
[----:B------:R-:W-:Y:S01]  /*2910*/  LDGSTS.E [R252+0x4400], desc[UR24][R56.64], !P4 ;  /* 0x0440000038fc7fae */ /* 0x000fe2000e1a1018 */
[----:B------:R-:W-:-:S02]  /*2920*/  IMAD.WIDE R80, R83, 0x4, R26 ;  /* 0x0000000453507825 */ /* 0x000fc400078e021a */
[----:B------:R-:W-:Y:S01]  /*2930*/  ISETP.GE.U32.AND P2, PT, R0, 0x7fffffaa, PT ;  /* 0x7fffffaa0000780c */ /* 0x000fe20003f46070 */
[----:B------:R-:W-:Y:S01]  /*2940*/  LDGSTS.E [R252+0x4600], desc[UR24][R58.64], !P4 ;  /* 0x046000003afc7fae */ /* 0x000fe2000e1a1018 */
[----:B------:R-:W-:Y:S02]  /*2950*/  VIADD R0, R249, 0xffffffe8 ;  /* 0xffffffe8f9007836 */ /* 0x000fe40000000000 */
[----:B------:R-:W-:Y:S01]  /*2960*/  IMAD.WIDE R82, R83, 0x4, R24 ;  /* 0x0000000453527825 */ /* 0x000fe200078e0218 */
[----:B------:R-:W-:Y:S02]  /*2970*/  LDGSTS.E [R252+0x4800], desc[UR24][R60.64], !P5 ;  /* 0x048000003cfc7fae */ /* 0x000fe4000e9a1018 */
[----:B------:R-:W-:Y:S01]  /*2980*/  ISETP.GE.U32.AND P4, PT, R0, 0x7fffffa9, PT ;  /* 0x7fffffa90000780c */ /* 0x000fe20003f86070 */
[----:B------:R-:W-:Y:S01]  /*2990*/  VIADD R0, R249, 0xffffffe7 ;  /* 0xffffffe7f9007836 */ /* 0x000fe20000000000 */
[----:B------:R-:W-:Y:S01]  /*29a0*/  LDGSTS.E [R252+0x4a00], desc[UR24][R62.64], !P5 ;  /* 0x04a000003efc7fae */ /* 0x000fe2000e9a1018 */
[----:B------:R-:W-:-:S02]  /*29b0*/  IMAD R87, R134, 0x18, RZ ;  /* 0x0000001886577824 */ /* 0x000fc400078e02ff */
[----:B------:R-:W-:Y:S01]  /*29c0*/  IMAD R91, R134, 0x19, RZ ;  /* 0x00000019865b7824 */ /* 0x000fe200078e02ff */
        /* <DEDUP_REMOVED lines=8> */
[----:B------:R-:W-:-:S03]  /*2a50*/  IMAD.WIDE R86, R87, 0x4, R24 ;  /* 0x0000000457567825 */ /* 0x000fc600078e0218 */
        /* <DEDUP_REMOVED lines=12> */
[C---:B------:R-:W-:Y:S01]  /*2b20*/  IMAD R95, R134.reuse, 0x1a, RZ ;  /* 0x0000001a865f7824 */ /* 0x040fe200078e02ff */
[----:B------:R-:W-:Y:S01]  /*2b30*/  IADD3 R0, PT, PT, R249, -0x1e, RZ ;  /* 0xffffffe2f9007810 */ /* 0x000fe20007ffe0ff */
[----:B------:R-:W-:Y:S01]  /*2b40*/  LDGSTS.E [R252+0x5c00], desc[UR24][R80.64], !P4 ;  /* 0x05c0000050fc7fae */ /* 0x000fe2000e1a1018 */
[----:B------:R-:W-:Y:S02]  /*2b50*/  IMAD R99, R134, 0x1b, RZ ;  /* 0x0000001b86637824 */ /* 0x000fe400078e02ff */
[----:B------:R-:W-:Y:S01]  /*2b60*/  IMAD.WIDE R92, R95, 0x4, R26 ;  /* 0x000000045f5c7825 */ /* 0x000fe200078e021a */
[----:B------:R-:W-:Y:S01]  /*2b70*/  LDGSTS.E [R252+0x5e00], desc[UR24][R82.64], !P4 ;  /* 0x05e0000052fc7fae */ /* 0x000fe2000e1a1018 */
[----:B------:R-:W-:Y:S02]  /*2b80*/  ISETP.GE.U32.AND P4, PT, R0, 0x7fffffa3, PT ;  /* 0x7fffffa30000780c */ /* 0x000fe40003f86070 */
[----:B------:R-:W-:Y:S01]  /*2b90*/  VIADD R0, R249, 0xffffffe1 ;  /* 0xffffffe1f9007836 */ /* 0x000fe20000000000 */
        /* <DEDUP_REMOVED lines=18> */
[C---:B------:R-:W-:Y:S01]  /*2cc0*/  IMAD.WIDE R100, R103.reuse, 0x4, R26 ;  /* 0x0000000467647825 */ /* 0x040fe200078e021a */
[----:B------:R-:W-:Y:S01]  /*2cd0*/  LDGSTS.E [R252+0x6e00], desc[UR24][R98.64], !P1 ;  /* 0x06e0000062fc7fae */ /* 0x000fe2000c9a1018 */
[----:B------:R-:W-:Y:S02]  /*2ce0*/  ISETP.GE.U32.AND P1, PT, R0, 0x7fffff9f, PT ;  /* 0x7fffff9f0000780c */ /* 0x000fe40003f26070 */
[----:B------:R-:W-:Y:S01]  /*2cf0*/  IMAD.WIDE R102, R103, 0x4, R24 ;  /* 0x0000000467667825 */ /* 0x000fe200078e0218 */
[----:B------:R-:W-:Y:S03]  /*2d00*/  LDGSTS.E [R252+0x7000], desc[UR24][R100.64], !P2 ;  /* 0x0700000064fc7fae */ /* 0x000fe6000d1a1018 */
[----:B------:R-:W-:Y:S01]  /*2d10*/  VIADD R0, R249, 0xffffffdd ;  /* 0xffffffddf9007836 */ /* 0x000fe20000000000 */
[----:B------:R-:W-:Y:S01]  /*2d20*/  LDGSTS.E [R252+0x7200], desc[UR24][R102.64], !P2 ;  /* 0x0720000066fc7fae */ /* 0x000fe2000d1a1018 */
[----:B------:R-:W-:-:S03]  /*2d30*/  IMAD.WIDE R104, R107, 0x4, R26 ;  /* 0x000000046b687825 */ /* 0x000fc600078e021a */
[----:B------:R-:W-:Y:S01]  /*2d40*/  ISETP.GE.U32.AND P2, PT, R0, 0x7fffff9e, PT ;  /* 0x7fffff9e0000780c */ /* 0x000fe20003f46070 */
[----:B------:R-:W-:Y:S01]  /*2d50*/  IMAD.WIDE R106, R107, 0x4, R24 ;  /* 0x000000046b6a7825 */ /* 0x000fe200078e0218 */
[----:B------:R-:W-:Y:S03]  /*2d60*/  LDGSTS.E [R252+0x7400], desc[UR24][R104.64], !P4 ;  /* 0x0740000068fc7fae */ /* 0x000fe6000e1a1018 */
[----:B------:R-:W-:Y:S01]  /*2d70*/  VIADD R0, R249, 0xffffffdc ;  /* 0xffffffdcf9007836 */ /* 0x000fe20000000000 */
[----:B------:R-:W-:Y:S01]  /*2d80*/  LDGSTS.E [R252+0x7600], desc[UR24][R106.64], !P4 ;  /* 0x076000006afc7fae */ /* 0x000fe2000e1a1018 */
[C---:B------:R-:W-:Y:S02]  /*2d90*/  IMAD R111, R134.reuse, 0x1e, RZ ;  /* 0x0000001e866f7824 */ /* 0x040fe400078e02ff */
[----:B------:R-:W-:Y:S01]  /*2da0*/  IMAD R115, R134, 0x1f, RZ ;  /* 0x0000001f86737824 */ /* 0x000fe200078e02ff */
[----:B------:R-:W-:Y:S01]  /*2db0*/  ISETP.GE.U32.AND P4, PT, R0, 0x7fffff9d, PT ;  /* 0x7fffff9d0000780c */ /* 0x000fe20003f86070 */
[C---:B------:R-:W-:Y:S01]  /*2dc0*/  IMAD.WIDE R108, R111.reuse, 0x4, R26 ;  /* 0x000000046f6c7825 */ /* 0x040fe200078e021a */
[----:B------:R-:W-:Y:S03]  /*2dd0*/  STL.64 [R1+0x490], R246 ;  /* 0x000490f601007387 */ /* 0x000fe60000100a00 */
        /* <DEDUP_REMOVED lines=28> */
[----:B------:R-:W-:Y:S01]  /*2fa0*/  IADD3 R0, PT, PT, R249, -0x29, RZ ;  /* 0xffffffd7f9007810 */ /* 0x000fe20007ffe0ff */
[----:B------:R-:W-:Y:S02]  /*2fb0*/  LDGSTS.E [R252+0x8800], desc[UR24][R124.64], !P2 ;  /* 0x088000007cfc7fae */ /* 0x000fe4000d1a1018 */
[----:B------:R-:W-:Y:S02]  /*2fc0*/  IMAD R131, R134, 0x23, RZ ;  /* 0x0000002386837824 */ /* 0x000fe400078e02ff */
[----:B------:R-:W-:Y:S01]  /*2fd0*/  LDGSTS.E [R252+0x8a00], desc[UR24][R126.64], !P2 ;  /* 0x08a000007efc7fae */ /* 0x000fe2000d1a1018 */
[----:B------:R-:W-:Y:S01]  /*2fe0*/  ISETP.GE.U32.AND P2, PT, R0, 0x7fffff98, PT ;  /* 0x7fffff980000780c */ /* 0x000fe20003f46070 */
[C---:B------:R-:W-:Y:S02]  /*2ff0*/  IMAD.WIDE R128, R131.reuse, 0x4, R26 ;  /* 0x0000000483807825 */ /* 0x040fe400078e021a */
[----:B------:R-:W-:Y:S02]  /*3000*/  STL.64 [R1+0x4a0], R242 ;  /* 0x0004a0f201007387 */ /* 0x000fe40000100a00 */
[----:B------:R-:W-:-:S02]  /*3010*/  IMAD.WIDE R130, R131, 0x4, R24 ;  /* 0x0000000483827825 */ /* 0x000fc400078e0218 */
[----:B------:R-:W-:Y:S02]  /*3020*/  LDGSTS.E [R252+0x8c00], desc[UR24][R128.64], !P4 ;  /* 0x08c0000080fc7fae */ /* 0x000fe4000e1a1018 */
[----:B------:R-:W-:Y:S02]  /*3030*/  IMAD R137, R134, 0x24, RZ ;  /* 0x0000002486897824 */ /* 0x000fe400078e02ff */
        /* <DEDUP_REMOVED lines=12> */
[----:B------:R2:W-:Y:S03]  /*3100*/  STL.64 [R1+0x480], R28 ;  /* 0x0004801c01007387 */ /* 0x0005e60000100a00 */
        /* <DEDUP_REMOVED lines=88> */
[----:B------:R-:W-:-:S04]  /*3690*/  IMAD.WIDE R196, R199, 0x4, R26 ;  /* 0x00000004c7c47825 */ /* 0x000fc800078e021a */
        /* <DEDUP_REMOVED lines=12> */
[----:B------:R-:W-:-:S04]  /*3760*/  IMAD.WIDE R204, R207, 0x4, R26 ;  /* 0x00000004cfcc7825 */ /* 0x000fc800078e021a */
[----:B------:R-:W-:Y:S01]  /*3770*/  IMAD.WIDE R206, R207, 0x4, R24 ;  /* 0x00000004cfce7825 */ /* 0x000fe200078e0218 */
[----:B------:R-:W-:Y:S03]  /*3780*/  LDGSTS.E [R252+0xcc00], desc[UR24][R204.64], !P1 ;  /* 0x0cc00000ccfc7fae */ /* 0x000fe6000c9a1018 */
[----:B------:R-:W-:Y:S01]  /*3790*/  IMAD R211, R134, 0x34, RZ ;  /* 0x0000003486d37824 */ /* 0x000fe200078e02ff */
[----:B------:R-:W-:Y:S01]  /*37a0*/  LDGSTS.E [R252+0xce00], desc[UR24][R206.64], !P1 ;  /* 0x0ce00000cefc7fae */ /* 0x000fe2000c9a1018 */
[----:B------:R-:W-:Y:S02]  /*37b0*/  VIADD R0, R249, 0xffffffc6 ;  /* 0xffffffc6f9007836 */ /* 0x000fe40000000000 */
        /* <DEDUP_REMOVED lines=14> */
[----:B------:R-:W-:Y:S02]  /*38a0*/  IMAD R222, R134, 0x37, RZ ;  /* 0x0000003786de7824 */ /* 0x000fe400078e02ff */
[----:B------:R-:W-:Y:S01]  /*38b0*/  IMAD.WIDE R216, R219, 0x4, R26 ;  /* 0x00000004dbd87825 */ /* 0x000fe200078e021a */
[----:B------:R-:W-:Y:S02]  /*38c0*/  ISETP.GE.U32.AND P4, PT, R0, 0x7fffff85, PT ;  /* 0x7fffff850000780c */ /* 0x000fe40003f86070 */
[----:B------:R-:W-:Y:S01]  /*38d0*/  IADD3 R0, PT, PT, R249, -0x3d, RZ ;  /* 0xffffffc3f9007810 */ /* 0x000fe20007ffe0ff */
[----:B------:R-:W-:Y:S01]  /*38e0*/  IMAD R226, R134, 0x38, RZ ;  /* 0x0000003886e27824 */ /* 0x000fe200078e02ff */
[----:B------:R-:W-:Y:S01]  /*38f0*/  LDGSTS.E [R252+0xd800], desc[UR24][R216.64], !P5 ;  /* 0x0d800000d8fc7fae */ /* 0x000fe2000e9a1018 */
[----:B------:R-:W-:-:S04]  /*3900*/  IMAD.WIDE R218, R219, 0x4, R24 ;  /* 0x00000004dbda7825 */ /* 0x000fc800078e0218 */
[----:B------:R-:W-:Y:S01]  /*3910*/  IMAD.WIDE R220, R222, 0x4, R26 ;  /* 0x00000004dedc7825 */ /* 0x000fe200078e021a */
[----:B------:R-:W-:Y:S01]  /*3920*/  LDGSTS.E [R252+0xda00], desc[UR24][R218.64], !P5 ;  /* 0x0da00000dafc7fae */ /* 0x000fe2000e9a1018 */
[----:B------:R-:W-:Y:S02]  /*3930*/  ISETP.GE.U32.AND P5, PT, R0, 0x7fffff84, PT ;  /* 0x7fffff840000780c */ /* 0x000fe40003fa6070 */
[----:B------:R-:W-:Y:S01]  /*3940*/  IMAD R230, R134, 0x39, RZ ;  /* 0x0000003986e67824 */ /* 0x000fe200078e02ff */
[----:B------:R-:W-:Y:S01]  /*3950*/  LDGSTS.E [R252+0xdc00], desc[UR24][R220.64], !P6 ;  /* 0x0dc00000dcfc7fae */ /* 0x000fe2000f1a1018 */
[----:B------:R-:W-:-:S04]  /*3960*/  IMAD.WIDE R222, R222, 0x4, R24 ;  /* 0x00000004dede7825 */ /* 0x000fc800078e0218 */
[----:B------:R-:W-:Y:S01]  /*3970*/  VIADD R4, R249, 0xffffffc2 ;  /* 0xffffffc2f9047836 */ /* 0x000fe20000000000 */
[----:B------:R-:W-:Y:S01]  /*3980*/  LDGSTS.E [R252+0xde00], desc[UR24][R222.64], !P6 ;  /* 0x0de00000defc7fae */ /* 0x000fe2000f1a1018 */
[----:B------:R-:W-:-:S03]  /*3990*/  IMAD.WIDE R224, R226, 0x4, R26 ;  /* 0x00000004e2e07825 */ /* 0x000fc600078e021a */
[----:B------:R-:W-:Y:S01]  /*39a0*/  ISETP.GE.U32.AND P6, PT, R4, 0x7fffff83, PT ;  /* 0x7fffff830400780c */ /* 0x000fe20003fc6070 */
[----:B------:R-:W-:Y:S01]  /*39b0*/  IMAD R234, R134, 0x3a, RZ ;  /* 0x0000003a86ea7824 */ /* 0x000fe200078e02ff */
[----:B------:R-:W-:Y:S01]  /*39c0*/  LDGSTS.E [R252+0xe000], desc[UR24][R224.64], !P0 ;  /* 0x0e000000e0fc7fae */ /* 0x000fe2000c1a1018 */
[----:B------:R-:W-:-:S04]  /*39d0*/  IMAD.WIDE R226, R226, 0x4, R24 ;  /* 0x00000004e2e27825 */ /* 0x000fc800078e0218 */
[----:B------:R-:W-:Y:S01]  /*39e0*/  IMAD.WIDE R228, R230, 0x4, R26 ;  /* 0x00000004e6e47825 */ /* 0x000fe200078e021a */
[----:B------:R-:W-:Y:S03]  /*39f0*/  LDGSTS.E [R252+0xe200], desc[UR24][R226.64], !P0 ;  /* 0x0e200000e2fc7fae */ /* 0x000fe6000c1a1018 */
[----:B------:R-:W-:Y:S01]  /*3a00*/  IMAD R238, R134, 0x3b, RZ ;  /* 0x0000003b86ee7824 */ /* 0x000fe200078e02ff */
[----:B------:R-:W-:Y:S01]  /*3a10*/  LDGSTS.E [R252+0xe400], desc[UR24][R228.64], !P1 ;  /* 0x0e400000e4fc7fae */ /* 0x000fe2000c9a1018 */
[----:B------:R-:W-:-:S04]  /*3a20*/  IMAD.WIDE R230, R230, 0x4, R24 ;  /* 0x00000004e6e67825 */ /* 0x000fc800078e0218 */
[C---:B------:R-:W-:Y:S01]  /*3a30*/  IMAD.WIDE R232, R234.reuse, 0x4, R26 ;  /* 0x00000004eae87825 */ /* 0x040fe200078e021a */
[----:B------:R-:W-:Y:S03]  /*3a40*/  LDGSTS.E [R252+0xe600], desc[UR24][R230.64], !P1 ;  /* 0x0e600000e6fc7fae */ /* 0x000fe6000c9a1018 */
[----:B------:R-:W-:Y:S01]  /*3a50*/  IMAD.WIDE R234, R234, 0x4, R24 ;  /* 0x00000004eaea7825 */ /* 0x000fe200078e0218 */
[----:B------:R-:W-:Y:S03]  /*3a60*/  LDGSTS.E [R252+0xe800], desc[UR24][R232.64], !P2 ;  /* 0x0e800000e8fc7fae */ /* 0x000fe6000d1a1018 */
[C---:B------:R-:W-:Y:S01]  /*3a70*/  VIADD R0, R249.reuse, 0xffffffc1 ;  /* 0xffffffc1f9007836 */ /* 0x040fe20000000000 */
[----:B------:R-:W-:Y:S01]  /*3a80*/  LDGSTS.E [R252+0xea00], desc[UR24][R234.64], !P2 ;  /* 0x0ea00000eafc7fae */ /* 0x000fe2000d1a1018 */
[----:B------:R-:W-:-:S02]  /*3a90*/  VIADD R4, R249, 0xffffffc0 ;  /* 0xffffffc0f9047836 */ /* 0x000fc40000000000 */
[----:B------:R-:W-:Y:S01]  /*3aa0*/  IMAD.WIDE R236, R238, 0x4, R26 ;  /* 0x00000004eeec7825 */ /* 0x000fe200078e021a */
[----:B------:R-:W-:Y:S02]  /*3ab0*/  ISETP.GE.U32.AND P0, PT, R0, 0x7fffff82, PT ;  /* 0x7fffff820000780c */ /* 0x000fe40003f06070 */
[----:B------:R-:W-:Y:S01]  /*3ac0*/  ISETP.GE.AND P2, PT, R248, R4, PT ;  /* 0x00000004f800720c */ /* 0x000fe20003f46270 */
[----:B------:R-:W-:Y:S01]  /*3ad0*/  IMAD.WIDE R238, R238, 0x4, R24 ;  /* 0x00000004eeee7825 */ /* 0x000fe200078e0218 */
[----:B------:R-:W-:Y:S02]  /*3ae0*/  LDGSTS.E [R252+0xec00], desc[UR24][R236.64], !P4 ;  /* 0x0ec00000ecfc7fae */ /* 0x000fe4000e1a1018 */
[----:B--2---:R-:W-:Y:S01]  /*3af0*/  SEL R28, RZ, 0x4, P2 ;  /* 0x00000004ff1c7807 */ /* 0x004fe20001000000 */
[----:B------:R-:W-:Y:S01]  /*3b00*/  IMAD R0, R248, R135, RZ ;  /* 0x00000087f8007224 */ /* 0x000fe200078e02ff */
[----:B------:R-:W-:Y:S01]  /*3b10*/  LDGSTS.E [R252+0xee00], desc[UR24][R238.64], !P4 ;  /* 0x0ee00000eefc7fae */ /* 0x000fe2000e1a1018 */
[----:B------:R-:W-:Y:S01]  /*3b20*/  ISETP.GE.U32.AND P4, PT, R4, 0x7fffff81, PT ;  /* 0x7fffff810400780c */ /* 0x000fe20003f86070 */
[----:B------:R-:W-:Y:S01]  /*3b30*/  IMAD R4, R134, 0x3c, RZ ;  /* 0x0000003c86047824 */ /* 0x000fe200078e02ff */
[----:B------:R-:W-:Y:S01]  /*3b40*/  ISETP.GE.U32.AND P2, PT, R6, 0x7fffff80, PT ;  /* 0x7fffff800600780c */ /* 0x000fe20003f46070 */
[----:B------:R-:W-:Y:S01]  /*3b50*/  IMAD R6, R134, 0x3d, RZ ;  /* 0x0000003d86067824 */ /* 0x000fe200078e02ff */
[----:B------:R-:W-:Y:S01]  /*3b60*/  LEA R22, P1, R0, UR18, 0x2 ;  /* 0x0000001200167c11 */ /* 0x000fe2000f8210ff */
[----:B---3--:R-:W-:-:S02]  /*3b70*/  IMAD R3, R3, UR4, RZ ;  /* 0x0000000403037c24 */ /* 0x008fc4000f8e02ff */
[----:B----4-:R-:W-:Y:S01]  /*3b80*/  IMAD.WIDE R36, R4, 0x4, R26 ;  /* 0x0000000404247825 */ /* 0x010fe200078e021a */
[----:B------:R-:W-:Y:S02]  /*3b90*/  LEA.HI.X.SX32 R0, R0, UR19, 0x2, P1 ;  /* 0x0000001300007c11 */ /* 0x000fe400088f16ff */
[C---:B------:R-:W-:Y:S01]  /*3ba0*/  LEA R240, P1, R3.reuse, R22, 0x2 ;  /* 0x0000001603f07211 */ /* 0x040fe200078210ff */
[----:B------:R-:W-:Y:S01]  /*3bb0*/  IMAD.WIDE R34, R4, 0x4, R24 ;  /* 0x0000000404227825 */ /* 0x000fe200078e0218 */
[----:B------:R1:W-:Y:S02]  /*3bc0*/  LDGSTS.E [R252+0xf000], desc[UR24][R36.64], !P5 ;  /* 0x0f00000024fc7fae */ /* 0x0003e4000e9a1018 */
[----:B------:R-:W-:Y:S01]  /*3bd0*/  LEA.HI.X.SX32 R241, R3, R0, 0x2, P1 ;  /* 0x0000000003f17211 */ /* 0x000fe200008f16ff */
[C---:B------:R-:W-:Y:S01]  /*3be0*/  IMAD.WIDE R32, R6.reuse, 0x4, R26 ;  /* 0x0000000406207825 */ /* 0x040fe200078e021a */
[----:B------:R2:W-:Y:S03]  /*3bf0*/  LDGSTS.E [R252+0xf200], desc[UR24][R34.64], !P5 ;  /* 0x0f20000022fc7fae */ /* 0x0005e6000e9a1018 */
[----:B------:R-:W-:Y:S01]  /*3c00*/  IMAD R5, R5, UR4, RZ ;  /* 0x0000000405057c24 */ /* 0x000fe2000f8e02ff */
[----:B------:R-:W-:Y:S01]  /*3c10*/  LDGSTS.E [R252+0xf400], desc[UR24][R32.64], !P6 ;  /* 0x0f40000020fc7fae */ /* 0x000fe2000f1a1018 */
[----:B------:R-:W-:-:S03]  /*3c20*/  IMAD.WIDE R30, R6, 0x4, R24 ;  /* 0x00000004061e7825 */ /* 0x000fc600078e0218 */
[----:B------:R-:W-:Y:S01]  /*3c30*/  LEA R140, P1, R5, R22, 0x2 ;  /* 0x00000016058c7211 */ /* 0x000fe200078210ff */
[----:B------:R-:W-:Y:S01]  /*3c40*/  IMAD R7, R7, UR4, RZ ;  /* 0x0000000407077c24 */ /* 0x000fe2000f8e02ff */
[----:B------:R3:W-:Y:S01]  /*3c50*/  LDGSTS.E [R252+0xf600], desc[UR24][R30.64], !P6 ;  /* 0x0f6000001efc7fae */ /* 0x0007e2000f1a1018 */
[----:B------:R-:W-:Y:S01]  /*3c60*/  IMAD R8, R8, UR4, RZ ;  /* 0x0000000408087c24 */ /* 0x000fe2000f8e02ff */
[----:B------:R-:W-:Y:S01]  /*3c70*/  LEA.HI.X.SX32 R141, R5, R0, 0x2, P1 ;  /* 0x00000000058d7211 */ /* 0x000fe200008f16ff */
[----:B------:R-:W-:Y:S01]  /*3c80*/  IMAD R9, R9, UR4, RZ ;  /* 0x0000000409097c24 */ /* 0x000fe2000f8e02ff */
[-C--:B------:R-:W-:Y:S01]  /*3c90*/  LEA R4, P6, R7, R22.reuse, 0x2 ;  /* 0x0000001607047211 */ /* 0x080fe200078c10ff */
[----:B------:R-:W-:Y:S01]  /*3ca0*/  IMAD R11, R11, UR4, RZ ;  /* 0x000000040b0b7c24 */ /* 0x000fe2000f8e02ff */
[----:B------:R-:W-:Y:S01]  /*3cb0*/  LEA R6, P5, R8, R22, 0x2 ;  /* 0x0000001608067211 */ /* 0x000fe200078a10ff */
        /* <DEDUP_REMOVED lines=8> */
[----:B------:R-:W-:Y:S01]  /*3d40*/  IMAD.MOV.U32 R251, RZ, RZ, R139 ;  /* 0x000000fffffb7224 */ /* 0x000fe200078e008b */
[----:B------:R-:W-:Y:S01]  /*3d50*/  LEA R8, P5, R12, R22, 0x2 ;  /* 0x000000160c087211 */ /* 0x000fe200078a10ff */
[----:B------:R-:W-:Y:S01]  /*3d60*/  IMAD R18, R18, UR4, RZ ;  /* 0x0000000412127c24 */ /* 0x000fe2000f8e02ff */
[-C--:B------:R-:W-:Y:S01]  /*3d70*/  LEA.HI.X.SX32 R147, R9, R0.reuse, 0x2, P1 ;  /* 0x0000000009937211 */ /* 0x080fe200008f16ff */
        /* <DEDUP_REMOVED lines=8> */
[----:B------:R-:W-:Y:S01]  /*3e00*/  VIADD R2, R249, 0x3f ;  /* 0x0000003ff9027836 */ /* 0x000fe20000000000 */
[----:B------:R-:W-:Y:S01]  /*3e10*/  LEA R12, P5, R17, R22, 0x2 ;  /* 0x00000016110c7211 */ /* 0x000fe200078a10ff */
[----:B------:R1:W-:Y:S01]  /*3e20*/  STL.64 [R1+0x78], R36 ;  /* 0x0000782401007387 */ /* 0x0003e20000100a00 */
[-C--:B------:R-:W-:Y:S01]  /*3e30*/  LEA.HI.X.SX32 R11, R13, R0.reuse, 0x2, P1 ;  /* 0x000000000d0b7211 */ /* 0x080fe200008f16ff */
[----:B------:R-:W-:Y:S01]  /*3e40*/  IMAD R3, R134, 0x3e, RZ ;  /* 0x0000003e86037824 */ /* 0x000fe200078e02ff */
[----:B------:R-:W-:Y:S01]  /*3e50*/  LEA.HI.X.SX32 R145, R15, R0, 0x2, P6 ;  /* 0x000000000f917211 */ /* 0x000fe200030f16ff */
[----:B------:R2:W-:Y:S01]  /*3e60*/  STL.64 [R1+0xb0], R34 ;  /* 0x0000b02201007387 */ /* 0x0005e20000100a00 */
[-C--:B------:R-:W-:Y:S01]  /*3e70*/  LEA R14, P1, R18, R22.reuse, 0x2 ;  /* 0x00000016120e7211 */ /* 0x080fe200078210ff */
[----:B------:R-:W-:Y:S01]  /*3e80*/  VIADD R29, R249, 0xffffffbe ;  /* 0xffffffbef91d7836 */ /* 0x000fe20000000000 */
[----:B------:R-:W-:Y:S01]  /*3e90*/  LEA R16, P6, R19, R22, 0x2 ;  /* 0x0000001613107211 */ /* 0x000fe200078c10ff */
[----:B------:R-:W-:Y:S01]  /*3ea0*/  STL.64 [R1+0x80], R32 ;  /* 0x0000802001007387 */ /* 0x000fe20000100a00 */
[----:B------:R-:W-:-:S02]  /*3eb0*/  LEA.HI.X.SX32 R13, R17, R0, 0x2, P5 ;  /* 0x00000000110d7211 */ /* 0x000fc400028f16ff */
[----:B------:R-:W-:Y:S01]  /*3ec0*/  LEA R142, P5, R143, R22, 0x2 ;  /* 0x000000168f8e7211 */ /* 0x000fe200078a10ff */
[----:B------:R3:W-:Y:S01]  /*3ed0*/  STL.64 [R1+0xa8], R30 ;  /* 0x0000a81e01007387 */ /* 0x0007e20000100a00 */
[-C--:B------:R-:W-:Y:S01]  /*3ee0*/  LEA.HI.X.SX32 R15, R18, R0.reuse, 0x2, P1 ;  /* 0x00000000120f7211 */ /* 0x080fe200008f16ff */
[----:B-1----:R-:W-:Y:S01]  /*3ef0*/  IMAD.WIDE R36, R3, 0x4, R26 ;  /* 0x0000000403247825 */ /* 0x002fe200078e021a */
[----:B------:R-:W-:Y:S02]  /*3f00*/  LEA.HI.X.SX32 R17, R19, R0, 0x2, P6 ;  /* 0x0000000013117211 */ /* 0x000fe400030f16ff */
[-C--:B------:R-:W-:Y:S01]  /*3f10*/  LEA R18, P1, R23, R22.reuse, 0x2 ;  /* 0x0000001617127211 */ /* 0x080fe200078210ff */
[----:B--2---:R-:W-:Y:S01]  /*3f20*/  IMAD.WIDE R34, R3, 0x4, R24 ;  /* 0x0000000403227825 */ /* 0x004fe200078e0218 */
[----:B------:R-:W-:Y:S01]  /*3f30*/  LEA R20, P6, R21, R22, 0x2 ;  /* 0x0000001615147211 */ /* 0x000fe200078c10ff */
[----:B------:R-:W-:Y:S01]  /*3f40*/  LDGSTS.E [R252+0xf800], desc[UR24][R36.64], !P0 ;  /* 0x0f80000024fc7fae */ /* 0x000fe2000c1a1018 */
[-C--:B------:R-:W-:Y:S01]  /*3f50*/  LEA.HI.X.SX32 R143, R143, R0.reuse, 0x2, P5 ;  /* 0x000000008f8f7211 */ /* 0x080fe200028f16ff */
[----:B------:R-:W-:Y:S01]  /*3f60*/  IMAD R3, R250, UR4, RZ ;  /* 0x00000004fa037c24 */ /* 0x000fe2000f8e02ff */
[----:B------:R-:W-:Y:S01]  /*3f70*/  ISETP.GT.AND P5, PT, R2, 0x3f, PT ;  /* 0x0000003f0200780c */ /* 0x000fe20003fa4270 */
[----:B---3--:R-:W-:Y:S01]  /*3f80*/  IMAD R30, R134, 0x3f, RZ ;  /* 0x0000003f861e7824 */ /* 0x008fe200078e02ff */
[-C--:B------:R-:W-:Y:S01]  /*3f90*/  LEA.HI.X.SX32 R19, R23, R0.reuse, 0x2, P1 ;  /* 0x0000000017137211 */ /* 0x080fe200008f16ff */
[----:B------:R-:W-:Y:S01]  /*3fa0*/  LDGSTS.E [R252+0xfa00], desc[UR24][R34.64], !P0 ;  /* 0x0fa0000022fc7fae */ /* 0x000fe2000c1a1018 */
[----:B------:R-:W-:Y:S01]  /*3fb0*/  LEA.HI.X.SX32 R21, R21, R0, 0x2, P6 ;  /* 0x0000000015157211 */ /* 0x000fe200030f16ff */
[----:B------:R-:W-:Y:S01]  /*3fc0*/  IMAD.WIDE R32, R30, 0x4, R26 ;  /* 0x000000041e207825 */ /* 0x000fe200078e021a */
[----:B------:R-:W-:Y:S01]  /*3fd0*/  ISETP.GE.AND P6, PT, R248, R249, PT ;  /* 0x000000f9f800720c */ /* 0x000fe20003fc6270 */
[----:B------:R-:W-:Y:S01]  /*3fe0*/  STL.64 [R1+0x88], R36 ;  /* 0x0000882401007387 */ /* 0x000fe20000100a00 */
[----:B------:R-:W-:Y:S01]  /*3ff0*/  SEL R23, RZ, 0x4, !P5 ;  /* 0x00000004ff177807 */ /* 0x000fe20006800000 */
[----:B------:R-:W-:Y:S01]  /*4000*/  IMAD.WIDE R30, R30, 0x4, R24 ;  /* 0x000000041e1e7825 */ /* 0x000fe200078e0218 */
[----:B------:R-:W-:Y:S01]  /*4010*/  ISETP.GE.U32.AND P1, PT, R29, 0x7fffff7f, PT ;  /* 0x7fffff7f1d00780c */ /* 0x000fe20003f26070 */
[----:B------:R-:W-:Y:S01]  /*4020*/  STL.64 [R1+0xa0], R34 ;  /* 0x0000a02201007387 */ /* 0x000fe20000100a00 */
[----:B------:R-:W-:Y:S01]  /*4030*/  SEL R23, R23, RZ, !P6 ;  /* 0x000000ff17177207 */ /* 0x000fe20007000000 */
[----:B------:R-:W-:Y:S01]  /*4040*/  VIADD R29, R249, 0xffffffbd ;  /* 0xffffffbdf91d7836 */ /* 0x000fe20000000000 */
[----:B------:R-:W-:Y:S01]  /*4050*/  LEA R22, P0, R3, R22, 0x2 ;  /* 0x0000001603167211 */ /* 0x000fe200078010ff */
[----:B------:R-:W-:Y:S01]  /*4060*/  STL.64 [R1+0x90], R32 ;  /* 0x0000902001007387 */ /* 0x000fe20000100a00 */
[----:B------:R-:W-:-:S02]  /*4070*/  ISETP.NE.U32.AND P6, PT, R23, RZ, PT ;  /* 0x000000ff1700720c */ /* 0x000fc40003fc5070 */
[----:B------:R-:W-:Y:S01]  /*4080*/  LEA.HI.X.SX32 R23, R3, R0, 0x2, P0 ;  /* 0x0000000003177211 */ /* 0x000fe200000f16ff */
[----:B------:R-:W-:Y:S01]  /*4090*/  LDGSTS.E [R252+0xfc00], desc[UR24][R32.64], !P4 ;  /* 0x0fc0000020fc7fae */ /* 0x000fe2000e1a1018 */
[----:B------:R-:W-:Y:S01]  /*40a0*/  ISETP.GT.AND P0, PT, R2, 0x7f, PT ;  /* 0x0000007f0200780c */ /* 0x000fe20003f04270 */
[----:B------:R-:W-:Y:S01]  /*40b0*/  VIADD R0, R249, 0xffffffbc ;  /* 0xffffffbcf9007836 */ /* 0x000fe20000000000 */
[----:B------:R-:W-:Y:S01]  /*40c0*/  LOP3.LUT R2, R251, 0x60, RZ, 0x3c, !PT ;  /* 0x00000060fb027812 */ /* 0x000fe200078e3cff */
[----:B------:R1:W-:Y:S01]  /*40d0*/  STL.64 [R1+0x98], R30 ;  /* 0x0000981e01007387 */ /* 0x0003e20000100a00 */
[----:B------:R-:W-:Y:S01]  /*40e0*/  SHF.L.U32 R246, R134, 0x1, RZ ;  /* 0x0000000186f67819 */ /* 0x000fe200000006ff */
[----:B------:R-:W-:Y:S02]  /*40f0*/  VIADD R3, R249, 0xffffffbb ;  /* 0xffffffbbf9037836 */ /* 0x000fe40000000000 */
[----:B------:R1:W-:Y:S01]  /*4100*/  LDGSTS.E [R252+0xfe00], desc[UR24][R30.64], !P4 ;  /* 0x0fe000001efc7fae */ /* 0x0003e2000e1a1018 */
[----:B------:R-:W-:-:S02]  /*4110*/  ISETP.GE.U32.AND P4, PT, R29, 0x7fffff7e, PT ;  /* 0x7fffff7e1d00780c */ /* 0x000fc40003f86070 */
[C---:B------:R-:W-:Y:S01]  /*4120*/  LOP3.LUT R29, R251.reuse, 0x40, RZ, 0x3c, !PT ;  /* 0x00000040fb1d7812 */ /* 0x040fe200078e3cff */
[----:B------:R-:W0:Y:S01]  /*4130*/  LDGDEPBAR ;  /* 0x00000000000079af */ /* 0x000e220000000000 */
[C---:B-1----:R-:W-:Y:S02]  /*4140*/  LOP3.LUT R30, R251.reuse, 0x20, RZ, 0x3c, !PT ;  /* 0x00000020fb1e7812 */ /* 0x042fe400078e3cff */
[----:B------:R-:W-:Y:S01]  /*4150*/  IADD3 R31, PT, PT, R251, UR7, RZ ;  /* 0x00000007fb1f7c10 */ /* 0x000fe2000fffe0ff */
[----:B------:R-:W-:Y:S02]  /*4160*/  IMAD.WIDE R250, R134, 0x4, R26 ;  /* 0x0000000486fa7825 */ /* 0x000fe400078e021a */
[----:B------:R1:W-:Y:S04]  /*4170*/  STL [R1+0x47c], R30 ;  /* 0x00047c1e01007387 */ /* 0x0003e80000100800 */
[----:B------:R2:W-:Y:S04]  /*4180*/  STL [R1+0x478], R29 ;  /* 0x0004781d01007387 */ /* 0x0005e80000100800 */
[----:B------:R3:W-:Y:S01]  /*4190*/  STL [R1+0x474], R2 ;  /* 0x0004740201007387 */ /* 0x0007e20000100800 */
[----:B-1----:R-:W-:-:S03]  /*41a0*/  VIADD R30, R30, UR7 ;  /* 0x000000071e1e7c36 */ /* 0x002fc60008000000 */
[----:B------:R-:W-:Y:S01]  /*41b0*/  LDGSTS.E [R31+0x20000], desc[UR24][R240.64], P6 ;  /* 0x20000000f01f7fae */ /* 0x000fe2000b1a1018 */
[----:B--2---:R-:W-:-:S03]  /*41c0*/  VIADD R29, R29, UR7 ;  /* 0x000000071d1d7c36 */ /* 0x004fc60008000000 */
[----:B------:R-:W-:Y:S01]  /*41d0*/  LDGSTS.E [R31+0x20400], desc[UR24][R146.64], P6 ;  /* 0x20400000921f7fae */ /* 0x000fe2000b1a1018 */
[----:B---3--:R-:W-:-:S03]  /*41e0*/  VIADD R2, R2, UR7 ;  /* 0x0000000702027c36 */ /* 0x008fc60008000000 */
[----:B------:R-:W-:Y:S04]  /*41f0*/  STL [R1+0x2cc], R31 ;  /* 0x0002cc1f01007387 */ /* 0x000fe80000100800 */
[----:B------:R-:W-:Y:S04]  /*4200*/  LDGSTS.E [R31+0x20800], desc[UR24][R144.64], P6 ;  /* 0x20800000901f7fae */ /* 0x000fe8000b1a1018 */
[----:B------:R-:W-:Y:S04]  /*4210*/  STL [R1+0xb8], R30 ;  /* 0x0000b81e01007387 */ /* 0x000fe80000100800 */
[----:B------:R-:W-:Y:S04]  /*4220*/  LDGSTS.E [R31+0x20c00], desc[UR24][R142.64], P6 ;  /* 0x20c000008e1f7fae */ /* 0x000fe8000b1a1018 */
[----:B------:R1:W-:Y:S04]  /*4230*/  STL [R1+0x8], R29 ;  /* 0x0000081d01007387 */ /* 0x0003e80000100800 */
[----:B------:R-:W-:Y:S04]  /*4240*/  LDGSTS.E [R30+0x20100], desc[UR24][R140.64], P6 ;  /* 0x201000008c1e7fae */ /* 0x000fe8000b1a1018 */
[----:B------:R-:W-:Y:S04]  /*4250*/  STL [R1], R2 ;  /* 0x0000000201007387 */ /* 0x000fe80000100800 */
[----:B------:R-:W-:Y:S04]  /*4260*/  LDGSTS.E [R30+0x20500], desc[UR24][R138.64], P6 ;  /* 0x205000008a1e7fae */ /* 0x000fe8000b1a1018 */
[----:B------:R-:W2:Y:S01]  /*4270*/  LDL.LU.64 R244, [R1+0x68] ;  /* 0x0000680001f47983 */ /* 0x000ea20000300a00 */
[----:B------:R-:W-:-:S03]  /*4280*/  IMAD.WIDE R246, R246, 0x4, R26 ;  /* 0x00000004f6f67825 */ /* 0x000fc600078e021a */
[----:B------:R-:W-:Y:S01]  /*4290*/  LDGSTS.E [R30+0x20900], desc[UR24][R12.64], P6 ;  /* 0x209000000c1e7fae */ /* 0x000fe2000b1a1018 */
[----:B------:R-:W-:Y:S02]  /*42a0*/  IMAD.SHL.U32 R134, R134, 0x40, RZ ;  /* 0x0000004086867824 */ /* 0x000fe400078e00ff */
[----:B------:R-:W-:Y:S01]  /*42b0*/  IMAD.MOV.U32 R38, RZ, RZ, R246 ;  /* 0x000000ffff267224 */ /* 0x000fe200078e00f6 */
[----:B------:R-:W-:Y:S01]  /*42c0*/  LDGSTS.E [R30+0x20d00], desc[UR24][R18.64], P6 ;  /* 0x20d00000121e7fae */ /* 0x000fe2000b1a1018 */
[----:B------:R-:W-:-:S03]  /*42d0*/  IMAD.MOV.U32 R39, RZ, RZ, R247 ;  /* 0x000000ffff277224 */ /* 0x000fc600078e00f7 */
[----:B------:R-:W-:Y:S04]  /*42e0*/  LDGSTS.E [R29+0x20200], desc[UR24][R4.64], P6 ;  /* 0x20200000041d7fae */ /* 0x000fe8000b1a1018 */
[----:B------:R-:W-:Y:S04]  /*42f0*/  LDGSTS.E [R29+0x20600], desc[UR24][R8.64], P6 ;  /* 0x20600000081d7fae */ /* 0x000fe8000b1a1018 */
[----:B------:R-:W-:Y:S04]  /*4300*/  LDGSTS.E [R29+0x20a00], desc[UR24][R14.64], P6 ;  /* 0x20a000000e1d7fae */ /* 0x000fe8000b1a1018 */
[----:B------:R1:W-:Y:S04]  /*4310*/  LDGSTS.E [R29+0x20e00], desc[UR24][R20.64], P6 ;  /* 0x20e00000141d7fae */ /* 0x0003e8000b1a1018 */
[----:B------:R-:W3:Y:S04]  /*4320*/  LDL.LU.64 R36, [R1+0x58] ;  /* 0x0000580001247983 */ /* 0x000ee80000300a00 */
[----:B------:R-:W-:Y:S04]  /*4330*/  LDGSTS.E [R2+0x20300], desc[UR24][R6.64], P6 ;  /* 0x2030000006027fae */ /* 0x000fe8000b1a1018 */
[----:B------:R-:W-:Y:S04]  /*4340*/  LDGSTS.E [R2+0x20700], desc[UR24][R10.64], P6 ;  /* 0x207000000a027fae */ /* 0x000fe8000b1a1018 */
[----:B------:R-:W4:Y:S04]  /*4350*/  LDL.LU.64 R34, [R1+0x50] ;  /* 0x0000500001227983 */ /* 0x000f280000300a00 */
[----:B------:R-:W-:Y:S04]  /*4360*/  LDGSTS.E [R2+0x20b00], desc[UR24][R16.64], P6 ;  /* 0x20b0000010027fae */ /* 0x000fe8000b1a1018 */
[----:B------:R-:W5:Y:S01]  /*4370*/  LDL.LU.64 R32, [R1+0x48] ;  /* 0x0000480001207983 */ /* 0x000f620000300a00 */
[----:B------:R-:W-:-:S03]  /*4380*/  IADD3 R246, PT, PT, R249, -0x46, RZ ;  /* 0xffffffbaf9f67810 */ /* 0x000fc60007ffe0ff */
[----:B------:R-:W-:Y:S01]  /*4390*/  LDGSTS.E [R2+0x20f00], desc[UR24][R22.64], P6 ;  /* 0x20f0000016027fae */ /* 0x000fe2000b1a1018 */
[----:B------:R-:W-:Y:S02]  /*43a0*/  ISETP.GE.U32.AND P6, PT, R0, 0x7fffff7d, PT ;  /* 0x7fffff7d0000780c */ /* 0x000fe40003fc6070 */
[----:B------:R-:W-:Y:S01]  /*43b0*/  SEL R0, R28, RZ, P0 ;  /* 0x000000ff1c007207 */ /* 0x000fe20000000000 */
[C---:B-1----:R-:W-:Y:S01]  /*43c0*/  IMAD.WIDE R28, R134.reuse, 0x4, R250 ;  /* 0x00000004861c7825 */ /* 0x042fe200078e02fa */
[----:B------:R-:W5:Y:S01]  /*43d0*/  LDL.LU.64 R30, [R1+0x40] ;  /* 0x00004000011e7983 */ /* 0x000f620000300a00 */
[----:B------:R-:W-:Y:S02]  /*43e0*/  ISETP.GE.U32.AND P0, PT, R3, 0x7fffff7c, PT ;  /* 0x7fffff7c0300780c */ /* 0x000fe40003f06070 */
[----:B------:R-:W-:Y:S01]  /*43f0*/  VIADD R3, R249, 0xffffffb9 ;  /* 0xffffffb9f9037836 */ /* 0x000fe20000000000 */
[----:B------:R-:W5:Y:S01]  /*4400*/  LDL.LU.64 R250, [R1+0x38] ;  /* 0x0000380001fa7983 */ /* 0x000f620000300a00 */
[----:B------:R-:W-:-:S03]  /*4410*/  IMAD.WIDE R248, R134, 0x4, R26 ;  /* 0x0000000486f87825 */ /* 0x000fc600078e021a */
[----:B------:R-:W0:Y:S01]  /*4420*/  LDGDEPBAR ;  /* 0x00000000000079af */ /* 0x000e220000000000 */
[----:B------:R-:W-:Y:S01]  /*4430*/  BAR.SYNC.DEFER_BLOCKING 0x0 ;  /* 0x0000000000007b1d */ /* 0x000fe20000010000 */
[----:B------:R-:W-:-:S05]  /*4440*/  IMAD.WIDE R26, R134, 0x4, R24 ;  /* 0x00000004861a7825 */ /* 0x000fca00078e0218 */
[----:B------:R1:W-:Y:S01]  /*4450*/  STL.64 [R1+0x1e8], R248 ;  /* 0x0001e8f801007387 */ /* 0x0003e20000100a00 */
[----:B------:R-:W-:-:S03]  /*4460*/  IMAD.WIDE R38, R134, 0x4, R38 ;  /* 0x0000000486267825 */ /* 0x000fc600078e0226 */
[----:B------:R-:W5:Y:S04]  /*4470*/  LDL.LU.64 R242, [R1+0x30] ;  /* 0x0000300001f27983 */ /* 0x000f680000300a00 */
[----:B------:R-:W-:Y:S04]  /*4480*/  STL.64 [R1+0x1f0], R28 ;  /* 0x0001f01c01007387 */ /* 0x000fe80000100a00 */
[----:B------:R-:W-:Y:S01]  /*4490*/  @!PT LDS RZ, [RZ] ;  /* 0x00000000fffff984 */ /* 0x000fe20000000800 */
[----:B------:R-:W-:Y:S01]  /*44a0*/  @!PT LDS RZ, [RZ] ;  /* 0x00000000fffff984 */ /* 0x000fe20000000800 */
[----:B------:R-:W-:Y:S01]  /*44b0*/  @!PT LDS RZ, [RZ] ;  /* 0x00000000fffff984 */ /* 0x000fe20000000800 */
[----:B------:R-:W-:Y:S04]  /*44c0*/  LDGSTS.E [R252+0x10000], desc[UR24][R248.64], !P2 ;  /* 0x10000000f8fc7fae */ /* 0x000fe8000d1a1018 */
[----:B------:R1:W-:Y:S01]  /*44d0*/  LDGSTS.E [R252+0x10200], desc[UR24][R26.64], !P2 ;  /* 0x102000001afc7fae */ /* 0x0003e2000d1a1018 */
[----:B------:R-:W-:-:S03]  /*44e0*/  ISETP.GE.U32.AND P2, PT, R246, 0x7fffff7b, PT ;  /* 0x7fffff7bf600780c */ /* 0x000fc60003f46070 */
[----:B------:R-:W-:Y:S01]  /*44f0*/  LDGSTS.E [R252+0x10400], desc[UR24][R28.64], !P1 ;  /* 0x104000001cfc7fae */ /* 0x000fe2000c9a1018 */
[----:B--2---:R-:W-:-:S03]  /*4500*/  IMAD.WIDE R24, R134, 0x4, R244 ;  /* 0x0000000486187825 */ /* 0x004fc600078e02f4 */
[----:B------:R-:W2:Y:S04]  /*4510*/  LDL.LU.64 R244, [R1+0x28] ;  /* 0x0000280001f47983 */ /* 0x000ea80000300a00 */
[----:B------:R1:W-:Y:S04]  /*4520*/  STL.64 [R1+0x1e0], R26 ;  /* 0x0001e01a01007387 */ /* 0x0003e80000100a00 */
[----:B------:R-:W-:Y:S04]  /*4530*/  STL.64 [R1+0x468], R24 ;  /* 0x0004681801007387 */ /* 0x000fe80000100a00 */
[----:B------:R-:W2:Y:S04]  /*4540*/  LDL.LU.64 R246, [R1+0x20] ;  /* 0x0000200001f67983 */ /* 0x000ea80000300a00 */
[----:B-1----:R-:W2:Y:S01]  /*4550*/  LDL.LU.64 R248, [R1+0x18] ;  /* 0x0000180001f87983 */ /* 0x002ea20000300a00 */
[----:B------:R-:W1:Y:S03]  /*4560*/  LDC R27, c[0x0][0x3a0] ;  /* 0x0000e800ff1b7b82 */ /* 0x000e660000000800 */
[----:B------:R-:W2:Y:S04]  /*4570*/  LDL.LU.64 R28, [R1+0x10] ;  /* 0x00001000011c7983 */ /* 0x000ea80000300a00 */
[----:B------:R1:W-:Y:S01]  /*4580*/  LDGSTS.E [R252+0x10600], desc[UR24][R24.64], !P1 ;  /* 0x1060000018fc7fae */ /* 0x0003e2000c9a1018 */
[----:B---3--:R-:W-:-:S03]  /*4590*/  IMAD.WIDE R36, R134, 0x4, R36 ;  /* 0x0000000486247825 */ /* 0x008fc600078e0224 */
[----:B------:R3:W-:Y:S04]  /*45a0*/  STL.64 [R1+0x1d8], R38 ;  /* 0x0001d82601007387 */ /* 0x0007e80000100a00 */
[----:B------:R3:W-:Y:S04]  /*45b0*/  STL.64 [R1+0x460], R36 ;  /* 0x0004602401007387 */ /* 0x0007e80000100a00 */
[----:B------:R-:W-:Y:S01]  /*45c0*/  LDGSTS.E [R252+0x10800], desc[UR24][R38.64], !P4 ;  /* 0x1080000026fc7fae */ /* 0x000fe2000e1a1018 */
[----:B----4-:R-:W-:-:S03]  /*45d0*/  IMAD.WIDE R34, R134, 0x4, R34 ;  /* 0x0000000486227825 */ /* 0x010fc600078e0222 */
[----:B------:R-:W-:Y:S04]  /*45e0*/  LDGSTS.E [R252+0x10a00], desc[UR24][R36.64], !P4 ;  /* 0x10a0000024fc7fae */ /* 0x000fe8000e1a1018 */
[----:B------:R-:W-:Y:S01]  /*45f0*/  LDGSTS.E [R252+0x10c00], desc[UR24][R34.64], !P6 ;  /* 0x10c0000022fc7fae */ /* 0x000fe2000f1a1018 */
[----:B-----5:R-:W-:-:S03]  /*4600*/  IMAD.WIDE R32, R134, 0x4, R32 ;  /* 0x0000000486207825 */ /* 0x020fc600078e0220 */
[----:B---3--:R-:W3:Y:S04]  /*4610*/  LDL.LU.64 R38, [R1+0x4d0] ;  /* 0x0004d00001267983 */ /* 0x008ee80000300a00 */
[----:B------:R-:W4:Y:S01]  /*4620*/  LDL.LU.64 R36, [R1+0x4c8] ;  /* 0x0004c80001247983 */ /* 0x000f220000300a00 */
[----:B------:R-:W-:-:S03]  /*4630*/  IMAD.WIDE R30, R134, 0x4, R30 ;  /* 0x00000004861e7825 */ /* 0x000fc600078e021e */
[----:B------:R5:W-:Y:S01]  /*4640*/  STL.64 [R1+0x1d0], R34 ;  /* 0x0001d02201007387 */ /* 0x000be20000100a00 */
[----:B------:R-:W-:-:S03]  /*4650*/  IMAD.WIDE R250, R134, 0x4, R250 ;  /* 0x0000000486fa7825 */ /* 0x000fc600078e02fa */
[----:B------:R1:W-:Y:S04]  /*4660*/  STL.64 [R1+0x458], R32 ;  /* 0x0004582001007387 */ /* 0x0003e80000100a00 */
[----:B------:R-:W-:Y:S04]  /*4670*/  LDGSTS.E [R252+0x10e00], desc[UR24][R32.64], !P6 ;  /* 0x10e0000020fc7fae */ /* 0x000fe8000f1a1018 */
[----:B-----5:R-:W5:Y:S04]  /*4680*/  LDL.LU.64 R34, [R1+0x4c0] ;  /* 0x0004c00001227983 */ /* 0x020f680000300a00 */
[----:B------:R-:W-:Y:S04]  /*4690*/  LDGSTS.E [R252+0x11000], desc[UR24][R30.64], !P0 ;  /* 0x110000001efc7fae */ /* 0x000fe8000c1a1018 */
[----:B-1----:R-:W3:Y:S04]  /*46a0*/  LDL.LU.64 R32, [R1+0x4b8] ;  /* 0x0004b80001207983 */ /* 0x002ee80000300a00 */
[----:B------:R1:W-:Y:S04]  /*46b0*/  STL.64 [R1+0x1c8], R30 ;  /* 0x0001c81e01007387 */ /* 0x0003e80000100a00 */
[----:B------:R1:W-:Y:S04]  /*46c0*/  STL.64 [R1+0x450], R250 ;  /* 0x000450fa01007387 */ /* 0x0003e80000100a00 */
[----:B------:R2:W-:Y:S04]  /*46d0*/  LDGSTS.E [R252+0x11200], desc[UR24][R250.64], !P0 ;  /* 0x11200000fafc7fae */ /* 0x0005e8000c1a1018 */
[----:B-1----:R-:W3:Y:S04]  /*46e0*/  LDL.LU.64 R30, [R1+0x4b0] ;  /* 0x0004b000011e7983 */ /* 0x002ee80000300a00 */
[----:B------:R-:W3:Y:S01]  /*46f0*/  LDL.LU.64 R250, [R1+0x4a8] ;  /* 0x0004a80001fa7983 */ /* 0x000ee20000300a00 */
[----:B------:R-:W-:Y:S01]  /*4700*/  ISETP.GE.U32.AND P1, PT, R3, 0x7fffff7a, PT ;  /* 0x7fffff7a0300780c */ /* 0x000fe20003f26070 */
[----:B------:R-:W-:-:S02]  /*4710*/  VIADD R24, R27, 0xffffffb8 ;  /* 0xffffffb81b187836 */ /* 0x000fc40000000000 */
[----:B------:R-:W-:-:S03]  /*4720*/  IMAD.WIDE R242, R134, 0x4, R242 ;  /* 0x0000000486f27825 */ /* 0x000fc600078e02f2 */
[----:B------:R-:W-:Y:S02]  /*4730*/  ISETP.GE.U32.AND P4, PT, R24, 0x7fffff79, PT ;  /* 0x7fffff791800780c */ /* 0x000fe40003f86070 */
[----:B------:R1:W-:Y:S04]  /*4740*/  STL.64 [R1+0x1c0], R242 ;  /* 0x0001c0f201007387 */ /* 0x0003e80000100a00 */
[----:B------:R-:W-:Y:S01]  /*4750*/  LDGSTS.E [R252+0x11400], desc[UR24][R242.64], !P2 ;  /* 0x11400000f2fc7fae */ /* 0x000fe2000d1a1018 */
[----:B--2---:R-:W-:-:S05]  /*4760*/  IMAD.WIDE R244, R134, 0x4, R244 ;  /* 0x0000000486f47825 */ /* 0x004fca00078e02f4 */
[----:B------:R2:W-:Y:S04]  /*4770*/  STL.64 [R1+0x448], R244 ;  /* 0x000448f401007387 */ /* 0x0005e80000100a00 */
[----:B-1----:R-:W4:Y:S01]  /*4780*/  LDL.LU.64 R242, [R1+0x4a0] ;  /* 0x0004a00001f27983 */ /* 0x002f220000300a00 */
[----:B------:R-:W-:-:S03]  /*4790*/  IMAD.WIDE R246, R134, 0x4, R246 ;  /* 0x0000000486f67825 */ /* 0x000fc600078e02f6 */
[----:B------:R-:W-:Y:S01]  /*47a0*/  LDGSTS.E [R252+0x11600], desc[UR24][R244.64], !P2 ;  /* 0x11600000f4fc7fae */ /* 0x000fe2000d1a1018 */
[----:B------:R-:W-:-:S03]  /*47b0*/  IMAD.WIDE R248, R134, 0x4, R248 ;  /* 0x0000000486f87825 */ /* 0x000fc600078e02f8 */
[----:B------:R-:W-:Y:S01]  /*47c0*/  LDGSTS.E [R252+0x11800], desc[UR24][R246.64], !P1 ;  /* 0x11800000f6fc7fae */ /* 0x000fe2000c9a1018 */
[----:B------:R-:W-:-:S03]  /*47d0*/  IMAD.WIDE R28, R134, 0x4, R28 ;  /* 0x00000004861c7825 */ /* 0x000fc600078e021c */
[----:B------:R-:W-:Y:S04]  /*47e0*/  LDGSTS.E [R252+0x11a00], desc[UR24][R248.64], !P1 ;  /* 0x11a00000f8fc7fae */ /* 0x000fe8000c9a1018 */
[----:B--2---:R-:W2:Y:S04]  /*47f0*/  LDL.LU.64 R244, [R1+0x498] ;  /* 0x0004980001f47983 */ /* 0x004ea80000300a00 */
[----:B------:R1:W-:Y:S04]  /*4800*/  STL.64 [R1+0x1b8], R246 ;  /* 0x0001b8f601007387 */ /* 0x0003e80000100a00 */
[----:B------:R1:W-:Y:S04]  /*4810*/  STL.64 [R1+0x440], R248 ;  /* 0x000440f801007387 */ /* 0x0003e80000100a00 */
[----:B------:R-:W-:Y:S04]  /*4820*/  LDGSTS.E [R252+0x11c00], desc[UR24][R28.64], !P4 ;  /* 0x11c000001cfc7fae */ /* 0x000fe8000e1a1018 */
[----:B-1----:R-:W2:Y:S04]  /*4830*/  LDL.LU.64 R246, [R1+0x490] ;  /* 0x0004900001f67983 */ /* 0x002ea80000300a00 */
[----:B------:R-:W2:Y:S04]  /*4840*/  LDL.LU.64 R248, [R1+0x488] ;  /* 0x0004880001f87983 */ /* 0x000ea80000300a00 */
[----:B------:R1:W-:Y:S01]  /*4850*/  STL.64 [R1+0x1b0], R28 ;  /* 0x0001b01c01007387 */ /* 0x0003e20000100a00 */
[----:B---3--:R-:W-:-:S05]  /*4860*/  IMAD.WIDE R250, R134, 0x4, R250 ;  /* 0x0000000486fa7825 */ /* 0x008fca00078e02fa */
[----:B------:R3:W-:Y:S04]  /*4870*/  STL.64 [R1+0x438], R250 ;  /* 0x000438fa01007387 */ /* 0x0007e80000100a00 */
[----:B-1----:R-:W2:Y:S01]  /*4880*/  LDL.LU.64 R28, [R1+0x480] ;  /* 0x00048000011c7983 */ /* 0x002ea20000300a00 */
[C---:B------:R-:W-:Y:S01]  /*4890*/  VIADD R3, R27.reuse, 0xffffffb7 ;  /* 0xffffffb71b037836 */ /* 0x040fe20000000000 */
[----:B------:R-:W-:Y:S01]  /*48a0*/  IADD3 R24, PT, PT, R27, -0x4a, RZ ;  /* 0xffffffb61b187810 */ /* 0x000fe20007ffe0ff */
[----:B------:R-:W-:Y:S01]  /*48b0*/  IMAD.WIDE R30, R134, 0x4, R30 ;  /* 0x00000004861e7825 */ /* 0x000fe200078e021e */
[----:B------:R3:W-:Y:S02]  /*48c0*/  LDGSTS.E [R252+0x11e00], desc[UR24][R250.64], !P4 ;  /* 0x11e00000fafc7fae */ /* 0x0007e4000e1a1018 */
[----:B------:R-:W-:Y:S01]  /*48d0*/  ISETP.GE.U32.AND P6, PT, R3, 0x7fffff78, PT ;  /* 0x7fffff780300780c */ /* 0x000fe20003fc6070 */
[C---:B------:R-:W-:Y:S01]  /*48e0*/  VIADD R3, R27.reuse, 0xffffffb5 ;  /* 0xffffffb51b037836 */ /* 0x040fe20000000000 */
[----:B------:R-:W-:Y:S01]  /*48f0*/  ISETP.GE.U32.AND P0, PT, R24, 0x7fffff77, PT ;  /* 0x7fffff771800780c */ /* 0x000fe20003f06070 */
[----:B------:R-:W-:-:S03]  /*4900*/  VIADD R24, R27, 0xffffffb4 ;  /* 0xffffffb41b187836 */ /* 0x000fc60000000000 */
[----:B------:R-:W-:Y:S02]  /*4910*/  ISETP.GE.U32.AND P2, PT, R3, 0x7fffff76, PT ;  /* 0x7fffff760300780c */ /* 0x000fe40003f46070 */
[----:B------:R-:W-:Y:S01]  /*4920*/  ISETP.GE.U32.AND P1, PT, R24, 0x7fffff75, PT ;  /* 0x7fffff751800780c */ /* 0x000fe20003f26070 */
[C---:B------:R-:W-:Y:S01]  /*4930*/  VIADD R3, R27.reuse, 0xffffffb3 ;  /* 0xffffffb31b037836 */ /* 0x040fe20000000000 */
[----:B------:R-:W-:Y:S01]  /*4940*/  IADD3 R24, PT, PT, R27, -0x4e, RZ ;  /* 0xffffffb21b187810 */ /* 0x000fe20007ffe0ff */
[----:B------:R-:W-:-:S03]  /*4950*/  IMAD.WIDE R32, R134, 0x4, R32 ;  /* 0x0000000486207825 */ /* 0x000fc600078e0220 */
[----:B------:R-:W-:Y:S01]  /*4960*/  ISETP.GE.U32.AND P4, PT, R3, 0x7fffff74, PT ;  /* 0x7fffff740300780c */ /* 0x000fe20003f86070 */
[----:B------:R-:W-:Y:S02]  /*4970*/  VIADD R3, R27, 0xffffffb1 ;  /* 0xffffffb11b037836 */ /* 0x000fe40000000000 */
[----:B-----5:R-:W-:-:S04]  /*4980*/  IMAD.WIDE R34, R134, 0x4, R34 ;  /* 0x0000000486227825 */ /* 0x020fc800078e0222 */
[----:B---3--:R-:W-:-:S04]  /*4990*/  IMAD.WIDE R250, R134, 0x4, R200 ;  /* 0x0000000486fa7825 */ /* 0x008fc800078e02c8 */
[----:B------:R-:W-:-:S04]  /*49a0*/  IMAD.WIDE R220, R134, 0x4, R220 ;  /* 0x0000000486dc7825 */ /* 0x000fc800078e02dc */
[----:B----4-:R-:W-:-:S04]  /*49b0*/  IMAD.WIDE R242, R134, 0x4, R242 ;  /* 0x0000000486f27825 */ /* 0x010fc800078e02f2 */
[----:B--2---:R-:W-:-:S04]  /*49c0*/  IMAD.WIDE R244, R134, 0x4, R244 ;  /* 0x0000000486f47825 */ /* 0x004fc800078e02f4 */
[----:B------:R-:W-:-:S04]  /*49d0*/  IMAD.WIDE R246, R134, 0x4, R246 ;  /* 0x0000000486f67825 */ /* 0x000fc800078e02f6 */
[----:B------:R-:W-:-:S05]  /*49e0*/  IMAD.WIDE R248, R134, 0x4, R248 ;  /* 0x0000000486f87825 */ /* 0x000fca00078e02f8 */
[----:B------:R-:W-:Y:S04]  /*49f0*/  STL.64 [R1+0x1a8], R248 ;  /* 0x0001a8f801007387 */ /* 0x000fe80000100a00 */
[----:B------:R-:W-:Y:S04]  /*4a00*/  LDGSTS.E [R252+0x12000], desc[UR24][R248.64], !P6 ;  /* 0x12000000f8fc7fae */ /* 0x000fe8000f1a1018 */
[----:B------:R-:W-:Y:S04]  /*4a10*/  STL.64 [R1+0x430], R246 ;  /* 0x000430f601007387 */ /* 0x000fe80000100a00 */
[----:B------:R-:W-:Y:S01]  /*4a20*/  LDGSTS.E [R252+0x12200], desc[UR24][R246.64], !P6 ;  /* 0x12200000f6fc7fae */ /* 0x000fe2000f1a1018 */
[----:B------:R-:W-:Y:S01]  /*4a30*/  ISETP.GE.U32.AND P6, PT, R24, 0x7fffff73, PT ;  /* 0x7fffff731800780c */ /* 0x000fe20003fc6070 */
[----:B------:R-:W-:-:S02]  /*4a40*/  VIADD R24, R27, 0xffffffb0 ;  /* 0xffffffb01b187836 */ /* 0x000fc40000000000 */
[----:B------:R-:W-:Y:S04]  /*4a50*/  STL.64 [R1+0x1a0], R244 ;  /* 0x0001a0f401007387 */ /* 0x000fe80000100a00 */
[----:B------:R-:W-:Y:S04]  /*4a60*/  LDGSTS.E [R252+0x12400], desc[UR24][R244.64], !P0 ;  /* 0x12400000f4fc7fae */ /* 0x000fe8000c1a1018 */
[----:B------:R-:W-:Y:S04]  /*4a70*/  STL.64 [R1+0x428], R242 ;  /* 0x000428f201007387 */ /* 0x000fe80000100a00 */
[----:B------:R-:W-:Y:S01]  /*4a80*/  LDGSTS.E [R252+0x12600], desc[UR24][R242.64], !P0 ;  /* 0x12600000f2fc7fae */ /* 0x000fe2000c1a1018 */
[----:B------:R-:W-:Y:S01]  /*4a90*/  ISETP.GE.U32.AND P0, PT, R3, 0x7fffff72, PT ;  /* 0x7fffff720300780c */ /* 0x000fe20003f06070 */
[----:B------:R-:W-:-:S02]  /*4aa0*/  VIADD R3, R27, 0xffffffaf ;  /* 0xffffffaf1b037836 */ /* 0x000fc40000000000 */
[----:B------:R-:W-:-:S05]  /*4ab0*/  IMAD.WIDE R28, R134, 0x4, R28 ;  /* 0x00000004861c7825 */ /* 0x000fca00078e021c */
[----:B------:R-:W-:Y:S04]  /*4ac0*/  STL.64 [R1+0x198], R28 ;  /* 0x0001981c01007387 */ /* 0x000fe80000100a00 */
[----:B------:R-:W-:Y:S04]  /*4ad0*/  LDGSTS.E [R252+0x12800], desc[UR24][R28.64], !P2 ;  /* 0x128000001cfc7fae */ /* 0x000fe8000d1a1018 */
[----:B------:R1:W-:Y:S04]  /*4ae0*/  STL.64 [R1+0x420], R30 ;  /* 0x0004201e01007387 */ /* 0x0003e80000100a00 */
[----:B------:R1:W-:Y:S01]  /*4af0*/  LDGSTS.E [R252+0x12a00], desc[UR24][R30.64], !P2 ;  /* 0x12a000001efc7fae */ /* 0x0003e2000d1a1018 */
[----:B------:R-:W-:-:S03]  /*4b00*/  ISETP.GE.U32.AND P2, PT, R24, 0x7fffff71, PT ;  /* 0x7fffff711800780c */ /* 0x000fc60003f46070 */
[----:B------:R2:W-:Y:S04]  /*4b10*/  STL.64 [R1+0x190], R32 ;  /* 0x0001902001007387 */ /* 0x0005e80000100a00 */
[----:B------:R2:W-:Y:S04]  /*4b20*/  LDGSTS.E [R252+0x12c00], desc[UR24][R32.64], !P1 ;  /* 0x12c0000020fc7fae */ /* 0x0005e8000c9a1018 */
[----:B------:R3:W-:Y:S04]  /*4b30*/  STL.64 [R1+0x418], R34 ;  /* 0x0004182201007387 */ /* 0x0007e80000100a00 */
[----:B------:R3:W-:Y:S01]  /*4b40*/  LDGSTS.E [R252+0x12e00], desc[UR24][R34.64], !P1 ;  /* 0x12e0000022fc7fae */ /* 0x0007e2000c9a1018 */
[----:B------:R-:W-:Y:S01]  /*4b50*/  IADD3 R24, PT, PT, R27, -0x52, RZ ;  /* 0xffffffae1b187810 */ /* 0x000fe20007ffe0ff */
[----:B-1----:R-:W-:Y:S01]  /*4b60*/  IMAD.WIDE R30, R134, 0x4, R40 ;  /* 0x00000004861e7825 */ /* 0x002fe200078e0228 */
[----:B------:R-:W-:-:S03]  /*4b70*/  ISETP.GE.U32.AND P1, PT, R3, 0x7fffff70, PT ;  /* 0x7fffff700300780c */ /* 0x000fc60003f26070 */
[----:B--2---:R-:W-:-:S04]  /*4b80*/  IMAD.WIDE R32, R134, 0x4, R38 ;  /* 0x0000000486207825 */ /* 0x004fc800078e0226 */
[----:B---3--:R-:W-:-:S04]  /*4b90*/  IMAD.WIDE R34, R134, 0x4, R36 ;  /* 0x0000000486227825 */ /* 0x008fc800078e0224 */
[----:B------:R-:W-:Y:S01]  /*4ba0*/  IMAD.WIDE R28, R134, 0x4, R42 ;  /* 0x00000004861c7825 */ /* 0x000fe200078e022a */
[----:B------:R1:W-:Y:S03]  /*4bb0*/  STL.64 [R1+0x188], R34 ;  /* 0x0001882201007387 */ /* 0x0003e60000100a00 */
[C---:B------:R-:W-:Y:S01]  /*4bc0*/  VIADD R3, R27.reuse, 0xffffffad ;  /* 0xffffffad1b037836 */ /* 0x040fe20000000000 */
[----:B------:R1:W-:Y:S04]  /*4bd0*/  LDGSTS.E [R252+0x13000], desc[UR24][R34.64], !P4 ;  /* 0x1300000022fc7fae */ /* 0x0003e8000e1a1018 */
[----:B------:R2:W-:Y:S04]  /*4be0*/  STL.64 [R1+0x410], R32 ;  /* 0x0004102001007387 */ /* 0x0005e80000100a00 */
[----:B------:R2:W-:Y:S01]  /*4bf0*/  LDGSTS.E [R252+0x13200], desc[UR24][R32.64], !P4 ;  /* 0x1320000020fc7fae */ /* 0x0005e2000e1a1018 */
[----:B------:R-:W-:Y:S01]  /*4c00*/  ISETP.GE.U32.AND P4, PT, R24, 0x7fffff6f, PT ;  /* 0x7fffff6f1800780c */ /* 0x000fe20003f86070 */
[----:B------:R-:W-:-:S02]  /*4c10*/  VIADD R24, R27, 0xffffffac ;  /* 0xffffffac1b187836 */ /* 0x000fc40000000000 */
[C---:B-1----:R-:W-:Y:S01]  /*4c20*/  IMAD.WIDE R34, R134.reuse, 0x4, R44 ;  /* 0x0000000486227825 */ /* 0x042fe200078e022c */
[----:B------:R1:W-:Y:S04]  /*4c30*/  STL.64 [R1+0x180], R30 ;  /* 0x0001801e01007387 */ /* 0x0003e80000100a00 */
[----:B------:R1:W-:Y:S01]  /*4c40*/  LDGSTS.E [R252+0x13400], desc[UR24][R30.64], !P6 ;  /* 0x134000001efc7fae */ /* 0x0003e2000f1a1018 */
[----:B--2---:R-:W-:-:S03]  /*4c50*/  IMAD.WIDE R32, R134, 0x4, R46 ;  /* 0x0000000486207825 */ /* 0x004fc600078e022e */
[----:B------:R2:W-:Y:S04]  /*4c60*/  STL.64 [R1+0x408], R28 ;  /* 0x0004081c01007387 */ /* 0x0005e80000100a00 */
[----:B------:R2:W-:Y:S01]  /*4c70*/  LDGSTS.E [R252+0x13600], desc[UR24][R28.64], !P6 ;  /* 0x136000001cfc7fae */ /* 0x0005e2000f1a1018 */
[----:B------:R-:W-:Y:S01]  /*4c80*/  ISETP.GE.U32.AND P6, PT, R3, 0x7fffff6e, PT ;  /* 0x7fffff6e0300780c */ /* 0x000fe20003fc6070 */
[----:B------:R-:W-:Y:S02]  /*4c90*/  VIADD R3, R27, 0xffffffab ;  /* 0xffffffab1b037836 */ /* 0x000fe40000000000 */
[C---:B-1----:R-:W-:Y:S01]  /*4ca0*/  IMAD.WIDE R30, R134.reuse, 0x4, R48 ;  /* 0x00000004861e7825 */ /* 0x042fe200078e0230 */
[----:B------:R1:W-:Y:S04]  /*4cb0*/  STL.64 [R1+0x178], R34 ;  /* 0x0001782201007387 */ /* 0x0003e80000100a00 */
[----:B------:R1:W-:Y:S01]  /*4cc0*/  LDGSTS.E [R252+0x13800], desc[UR24][R34.64], !P0 ;  /* 0x1380000022fc7fae */ /* 0x0003e2000c1a1018 */
[----:B--2---:R-:W-:-:S03]  /*4cd0*/  IMAD.WIDE R28, R134, 0x4, R50 ;  /* 0x00000004861c7825 */ /* 0x004fc600078e0232 */
[----:B------:R2:W-:Y:S04]  /*4ce0*/  STL.64 [R1+0x400], R32 ;  /* 0x0004002001007387 */ /* 0x0005e80000100a00 */
[----:B------:R2:W-:Y:S01]  /*4cf0*/  LDGSTS.E [R252+0x13a00], desc[UR24][R32.64], !P0 ;  /* 0x13a0000020fc7fae */ /* 0x0005e2000c1a1018 */
[----:B------:R-:W-:Y:S01]  /*4d00*/  ISETP.GE.U32.AND P0, PT, R24, 0x7fffff6d, PT ;  /* 0x7fffff6d1800780c */ /* 0x000fe20003f06070 */
[----:B-1----:R-:W-:Y:S02]  /*4d10*/  IMAD.WIDE R34, R134, 0x4, R52 ;  /* 0x0000000486227825 */ /* 0x002fe400078e0234 */
[----:B------:R1:W-:Y:S01]  /*4d20*/  STL.64 [R1+0x170], R30 ;  /* 0x0001701e01007387 */ /* 0x0003e20000100a00 */
[----:B------:R-:W-:-:S03]  /*4d30*/  IADD3 R24, PT, PT, R27, -0x56, RZ ;  /* 0xffffffaa1b187810 */ /* 0x000fc60007ffe0ff */
        /* <DEDUP_REMOVED lines=78> */
[----:B------:R1:W-:Y:S02]  /*5220*/  STL.64 [R1+0x118], R30 ;  /* 0x0001181e01007387 */ /* 0x0003e40000100a00 */
[----:B------:R-:W-:-:S02]  /*5230*/  VIADD R24, R27, 0xffffffa0 ;  /* 0xffffffa01b187836 */ /* 0x000fc40000000000 */
        /* <DEDUP_REMOVED lines=29> */
[C---:B-1----:R-:W-:Y:S02]  /*5410*/  IMAD.WIDE R34, R134.reuse, 0x4, R108 ;  /* 0x0000000486227825 */ /* 0x042fe400078e026c */
[----:B------:R1:W-:Y:S04]  /*5420*/  LDGSTS.E [R252+0x17400], desc[UR24][R30.64], !P0 ;  /* 0x174000001efc7fae */ /* 0x0003e8000c1a1018 */
[----:B------:R1:W-:Y:S01]  /*5430*/  STL.64 [R1+0xf8], R30 ;  /* 0x0000f81e01007387 */ /* 0x0003e20000100a00 */
[----:B--2---:R-:W-:-:S03]  /*5440*/  IMAD.WIDE R32, R134, 0x4, R110 ;  /* 0x0000000486207825 */ /* 0x004fc600078e026e */
[----:B------:R2:W-:Y:S01]  /*5450*/  LDGSTS.E [R252+0x17600], desc[UR24][R28.64], !P0 ;  /* 0x176000001cfc7fae */ /* 0x0005e2000c1a1018 */
[----:B------:R-:W-:-:S03]  /*5460*/  ISETP.GE.U32.AND P0, PT, R3, 0x7fffff5e, PT ;  /* 0x7fffff5e0300780c */ /* 0x000fc60003f06070 */
[----:B------:R2:W-:Y:S01]  /*5470*/  STL.64 [R1+0x388], R28 ;  /* 0x0003881c01007387 */ /* 0x0005e20000100a00 */
[----:B-1----:R-:W-:-:S03]  /*5480*/  IMAD.WIDE R30, R134, 0x4, R112 ;  /* 0x00000004861e7825 */ /* 0x002fc600078e0270 */
[----:B------:R1:W-:Y:S04]  /*5490*/  STL.64 [R1+0xf0], R34 ;  /* 0x0000f02201007387 */ /* 0x0003e80000100a00 */
[----:B------:R1:W-:Y:S01]  /*54a0*/  LDGSTS.E [R252+0x17800], desc[UR24][R34.64], !P2 ;  /* 0x1780000022fc7fae */ /* 0x0003e2000d1a1018 */
[----:B--2---:R-:W-:-:S03]  /*54b0*/  IMAD.WIDE R28, R134, 0x4, R114 ;  /* 0x00000004861c7825 */ /* 0x004fc600078e0272 */
[----:B------:R2:W-:Y:S04]  /*54c0*/  STL.64 [R1+0x378], R32 ;  /* 0x0003782001007387 */ /* 0x0005e80000100a00 */
[----:B------:R2:W-:Y:S01]  /*54d0*/  LDGSTS.E [R252+0x17a00], desc[UR24][R32.64], !P2 ;  /* 0x17a0000020fc7fae */ /* 0x0005e2000d1a1018 */
        /* <DEDUP_REMOVED lines=13> */
[----:B------:R-:W-:Y:S04]  /*55b0*/  STL.64 [R1+0xd8], R30 ;  /* 0x0000d81e01007387 */ /* 0x000fe80000100a00 */
[----:B------:R-:W-:Y:S01]  /*55c0*/  LDGSTS.E [R252+0x18400], desc[UR24][R30.64], !P6 ;  /* 0x184000001efc7fae */ /* 0x000fe2000f1a1018 */
[----:B--2---:R-:W-:-:S03]  /*55d0*/  IMAD.WIDE R32, R134, 0x4, R126 ;  /* 0x0000000486207825 */ /* 0x004fc600078e027e */
[----:B------:R-:W-:Y:S04]  /*55e0*/  STL.64 [R1+0x360], R28 ;  /* 0x0003601c01007387 */ /* 0x000fe80000100a00 */
[----:B------:R-:W-:Y:S04]  /*55f0*/  LDGSTS.E [R252+0x18600], desc[UR24][R28.64], !P6 ;  /* 0x186000001cfc7fae */ /* 0x000fe8000f1a1018 */
[----:B------:R-:W-:Y:S04]  /*5600*/  STL.64 [R1+0xd0], R34 ;  /* 0x0000d02201007387 */ /* 0x000fe80000100a00 */
[----:B------:R-:W-:Y:S01]  /*5610*/  LDGSTS.E [R252+0x18800], desc[UR24][R34.64], !P0 ;  /* 0x1880000022fc7fae */ /* 0x000fe2000c1a1018 */
[----:B------:R-:W-:-:S03]  /*5620*/  VIADD R24, R27, 0xffffff9c ;  /* 0xffffff9c1b187836 */ /* 0x000fc60000000000 */
[----:B------:R1:W-:Y:S04]  /*5630*/  STL.64 [R1+0x358], R32 ;  /* 0x0003582001007387 */ /* 0x0003e80000100a00 */
[----:B------:R1:W-:Y:S01]  /*5640*/  LDGSTS.E [R252+0x18a00], desc[UR24][R32.64], !P0 ;  /* 0x18a0000020fc7fae */ /* 0x0003e2000c1a1018 */
[C---:B------:R-:W-:Y:S01]  /*5650*/  VIADD R3, R27.reuse, 0xffffff9b ;  /* 0xffffff9b1b037836 */ /* 0x040fe20000000000 */
[----:B------:R-:W-:Y:S01]  /*5660*/  ISETP.GE.U32.AND P2, PT, R24, 0x7fffff5d, PT ;  /* 0x7fffff5d1800780c */ /* 0x000fe20003f46070 */
[----:B-1----:R-:W-:Y:S02]  /*5670*/  IMAD.WIDE R32, R134, 0x4, R132 ;  /* 0x0000000486207825 */ /* 0x002fe400078e0284 */
[----:B------:R-:W1:Y:S01]  /*5680*/  LDC R133, c[0x0][0x3a0] ;  /* 0x0000e800ff857b82 */ /* 0x000e620000000800 */
[----:B------:R-:W-:-:S02]  /*5690*/  IADD3 R24, PT, PT, R27, -0x66, RZ ;  /* 0xffffff9a1b187810 */ /* 0x000fc40007ffe0ff */
[----:B------:R-:W-:Y:S01]  /*56a0*/  ISETP.GE.U32.AND P1, PT, R3, 0x7fffff5c, PT ;  /* 0x7fffff5c0300780c */ /* 0x000fe20003f26070 */
[----:B------:R-:W-:Y:S01]  /*56b0*/  VIADD R3, R27, 0xffffff99 ;  /* 0xffffff991b037836 */ /* 0x000fe20000000000 */
[----:B------:R-:W-:Y:S01]  /*56c0*/  ISETP.GE.U32.AND P4, PT, R24, 0x7fffff5b, PT ;  /* 0x7fffff5b1800780c */ /* 0x000fe20003f86070 */
[----:B------:R-:W-:-:S04]  /*56d0*/  IMAD.WIDE R30, R134, 0x4, R128 ;  /* 0x00000004861e7825 */ /* 0x000fc800078e0280 */
[----:B------:R-:W-:Y:S01]  /*56e0*/  VIADD R24, R27, 0xffffff98 ;  /* 0xffffff981b187836 */ /* 0x000fe20000000000 */
[----:B------:R-:W-:Y:S01]  /*56f0*/  ISETP.GE.U32.AND P6, PT, R3, 0x7fffff5a, PT ;  /* 0x7fffff5a0300780c */ /* 0x000fe20003fc6070 */
[----:B------:R-:W-:Y:S01]  /*5700*/  IMAD.WIDE R28, R134, 0x4, R130 ;  /* 0x00000004861c7825 */ /* 0x000fe200078e0282 */
[----:B------:R2:W-:Y:S03]  /*5710*/  STL.64 [R1+0xc8], R30 ;  /* 0x0000c81e01007387 */ /* 0x0005e60000100a00 */
[C---:B------:R-:W-:Y:S01]  /*5720*/  VIADD R3, R27.reuse, 0xffffff97 ;  /* 0xffffff971b037836 */ /* 0x040fe20000000000 */
[----:B------:R2:W-:Y:S01]  /*5730*/  LDGSTS.E [R252+0x18c00], desc[UR24][R30.64], !P2 ;  /* 0x18c000001efc7fae */ /* 0x0005e2000d1a1018 */
[----:B------:R-:W-:Y:S02]  /*5740*/  ISETP.GE.U32.AND P0, PT, R24, 0x7fffff59, PT ;  /* 0x7fffff591800780c */ /* 0x000fe40003f06070 */
[----:B------:R-:W-:Y:S01]  /*5750*/  IADD3 R24, PT, PT, R27, -0x6a, RZ ;  /* 0xffffff961b187810 */ /* 0x000fe20007ffe0ff */
[----:B------:R3:W-:Y:S01]  /*5760*/  STL.64 [R1+0x348], R28 ;  /* 0x0003481c01007387 */ /* 0x0007e20000100a00 */
[----:B------:R-:W-:-:S03]  /*5770*/  IMAD.WIDE R26, R134, 0x4, R150 ;  /* 0x00000004861a7825 */ /* 0x000fc600078e0296 */
[----:B------:R3:W-:Y:S01]  /*5780*/  LDGSTS.E [R252+0x18e00], desc[UR24][R28.64], !P2 ;  /* 0x18e000001cfc7fae */ /* 0x0007e2000d1a1018 */
[----:B------:R-:W-:Y:S01]  /*5790*/  ISETP.GE.U32.AND P2, PT, R3, 0x7fffff58, PT ;  /* 0x7fffff580300780c */ /* 0x000fe20003f46070 */
[C---:B--2---:R-:W-:Y:S02]  /*57a0*/  IMAD.WIDE R30, R134.reuse, 0x4, R136 ;  /* 0x00000004861e7825 */ /* 0x044fe400078e0288 */
[----:B------:R2:W-:Y:S02]  /*57b0*/  STL.64 [R1+0xc0], R32 ;  /* 0x0000c02001007387 */ /* 0x0005e40000100a00 */
[----:B-1----:R-:W-:Y:S02]  /*57c0*/  VIADD R3, R133, 0xffffff95 ;  /* 0xffffff9585037836 */ /* 0x002fe40000000000 */
[----:B------:R2:W-:Y:S01]  /*57d0*/  LDGSTS.E [R252+0x19000], desc[UR24][R32.64], !P1 ;  /* 0x1900000020fc7fae */ /* 0x0005e2000c9a1018 */
[----:B---3--:R-:W-:-:S03]  /*57e0*/  IMAD.WIDE R28, R134, 0x4, R148 ;  /* 0x00000004861c7825 */ /* 0x008fc600078e0294 */
[----:B------:R1:W-:Y:S04]  /*57f0*/  STL.64 [R1+0x340], R30 ;  /* 0x0003401e01007387 */ /* 0x0003e80000100a00 */
[----:B------:R1:W-:Y:S01]  /*5800*/  LDGSTS.E [R252+0x19200], desc[UR24][R30.64], !P1 ;  /* 0x192000001efc7fae */ /* 0x0003e2000c9a1018 */
[----:B------:R-:W-:Y:S01]  /*5810*/  ISETP.GE.U32.AND P1, PT, R24, 0x7fffff57, PT ;  /* 0x7fffff571800780c */ /* 0x000fe20003f26070 */
[----:B------:R-:W-:Y:S02]  /*5820*/  VIADD R24, R133, 0xffffff94 ;  /* 0xffffff9485187836 */ /* 0x000fe40000000000 */
[C---:B--2---:R-:W-:Y:S01]  /*5830*/  IMAD.WIDE R32, R134.reuse, 0x4, R152 ;  /* 0x0000000486207825 */ /* 0x044fe200078e0298 */
[----:B------:R2:W-:Y:S04]  /*5840*/  STL.64 [R1+0x70], R28 ;  /* 0x0000701c01007387 */ /* 0x0005e80000100a00 */
[----:B------:R2:W-:Y:S01]  /*5850*/  LDGSTS.E [R252+0x19400], desc[UR24][R28.64], !P4 ;  /* 0x194000001cfc7fae */ /* 0x0005e2000e1a1018 */
[----:B-1----:R-:W-:-:S03]  /*5860*/  IMAD.WIDE R30, R134, 0x4, R154 ;  /* 0x00000004861e7825 */ /* 0x002fc600078e029a */
        /* <DEDUP_REMOVED lines=11> */
[----:B--2---:R-:W-:Y:S02]  /*5920*/  IMAD.WIDE R32, R134, 0x4, R160 ;  /* 0x0000000486207825 */ /* 0x004fe400078e02a0 */
[----:B------:R2:W-:Y:S01]  /*5930*/  STL.64 [R1+0x60], R28 ;  /* 0x0000601c01007387 */ /* 0x0005e20000100a00 */
[----:B------:R-:W-:-:S03]  /*5940*/  IADD3 R24, PT, PT, R133, -0x6e, RZ ;  /* 0xffffff9285187810 */ /* 0x000fc60007ffe0ff */
[----:B------:R2:W-:Y:S01]  /*5950*/  LDGSTS.E [R252+0x19c00], desc[UR24][R28.64], !P0 ;  /* 0x19c000001cfc7fae */ /* 0x0005e2000c1a1018 */
[----:B-1----:R-:W-:-:S03]  /*5960*/  IMAD.WIDE R30, R134, 0x4, R162 ;  /* 0x00000004861e7825 */ /* 0x002fc600078e02a2 */
[----:B------:R1:W-:Y:S01]  /*5970*/  LDGSTS.E [R252+0x19e00], desc[UR24][R26.64], !P0 ;  /* 0x19e000001afc7fae */ /* 0x0003e2000c1a1018 */
[----:B------:R-:W-:-:S03]  /*5980*/  ISETP.GE.U32.AND P0, PT, R3, 0x7fffff54, PT ;  /* 0x7fffff540300780c */ /* 0x000fc60003f06070 */
[----:B------:R1:W-:Y:S01]  /*5990*/  STL.64 [R1+0x320], R26 ;  /* 0x0003201a01007387 */ /* 0x0003e20000100a00 */
        /* <DEDUP_REMOVED lines=17> */
[----:B------:R2:W-:Y:S02]  /*5ab0*/  STL.64 [R1+0x48], R32 ;  /* 0x0000482001007387 */ /* 0x0005e40000100a00 */
[----:B------:R-:W-:-:S02]  /*5ac0*/  VIADD R3, R133, 0xffffff8f ;  /* 0xffffff8f85037836 */ /* 0x000fc40000000000 */
        /* <DEDUP_REMOVED lines=13> */
[----:B--2---:R-:W-:-:S03]  /*5ba0*/  IMAD.WIDE R28, R134, 0x4, R180 ;  /* 0x00000004861c7825 */ /* 0x004fc600078e02b4 */
[----:B------:R2:W-:Y:S01]  /*5bb0*/  LDGSTS.E [R252+0x1b000], desc[UR24][R32.64], !P0 ;  /* 0x1b00000020fc7fae */ /* 0x0005e2000c1a1018 */
[----:B------:R-:W-:-:S03]  /*5bc0*/  VIADD R3, R133, 0xffffff8d ;  /* 0xffffff8d85037836 */ /* 0x000fc60000000000 */
[----:B------:R2:W-:Y:S01]  /*5bd0*/  STL.64 [R1+0x38], R32 ;  /* 0x0000382001007387 */ /* 0x0005e20000100a00 */
        /* <DEDUP_REMOVED lines=25> */
[----:B------:R1:W-:Y:S04]  /*5d70*/  STL.64 [R1+0x2c0], R26 ;  /* 0x0002c01a01007387 */ /* 0x0003e80000100a00 */
[----:B------:R1:W-:Y:S01]  /*5d80*/  LDGSTS.E [R252+0x1be00], desc[UR24][R26.64], !P4 ;  /* 0x1be000001afc7fae */ /* 0x0003e2000e1a1018 */
[----:B------:R-:W-:Y:S01]  /*5d90*/  ISETP.GE.U32.AND P4, PT, R3, 0x7fffff4c, PT ;  /* 0x7fffff4c0300780c */ /* 0x000fe20003f86070 */
[----:B--2---:R-:W-:Y:S02]  /*5da0*/  IMAD.WIDE R28, R134, 0x4, R196 ;  /* 0x00000004861c7825 */ /* 0x004fe400078e02c4 */
[----:B------:R-:W-:Y:S04]  /*5db0*/  STL.64 [R1+0x18], R32 ;  /* 0x0000182001007387 */ /* 0x000fe80000100a00 */
[----:B------:R-:W-:Y:S01]  /*5dc0*/  LDGSTS.E [R252+0x1c000], desc[UR24][R32.64], !P6 ;  /* 0x1c00000020fc7fae */ /* 0x000fe2000f1a1018 */
[----:B------:R-:W-:-:S02]  /*5dd0*/  VIADD R3, R133, 0xffffff89 ;  /* 0xffffff8985037836 */ /* 0x000fc40000000000 */
[----:B-1----:R-:W-:Y:S01]  /*5de0*/  IMAD.WIDE R26, R134, 0x4, R198 ;  /* 0x00000004861a7825 */ /* 0x002fe200078e02c6 */
[----:B------:R-:W-:Y:S04]  /*5df0*/  STL.64 [R1+0x2b8], R30 ;  /* 0x0002b81e01007387 */ /* 0x000fe80000100a00 */
[----:B------:R-:W-:Y:S01]  /*5e00*/  LDGSTS.E [R252+0x1c200], desc[UR24][R30.64], !P6 ;  /* 0x1c2000001efc7fae */ /* 0x000fe2000f1a1018 */
[----:B------:R-:W-:Y:S01]  /*5e10*/  ISETP.GE.U32.AND P6, PT, R24, 0x7fffff4b, PT ;  /* 0x7fffff4b1800780c */ /* 0x000fe20003fc6070 */
[----:B------:R-:W-:Y:S02]  /*5e20*/  VIADD R24, R133, 0xffffff88 ;  /* 0xffffff8885187836 */ /* 0x000fe40000000000 */
[----:B------:R1:W-:Y:S01]  /*5e30*/  STL.64 [R1+0x10], R28 ;  /* 0x0000101c01007387 */ /* 0x0003e20000100a00 */
[----:B------:R-:W-:-:S03]  /*5e40*/  IMAD.WIDE R248, R134, 0x4, R204 ;  /* 0x0000000486f87825 */ /* 0x000fc600078e02cc */
[----:B------:R1:W-:Y:S01]  /*5e50*/  LDGSTS.E [R252+0x1c400], desc[UR24][R28.64], !P0 ;  /* 0x1c4000001cfc7fae */ /* 0x0003e2000c1a1018 */
[----:B------:R-:W-:-:S03]  /*5e60*/  IMAD.WIDE R246, R134, 0x4, R208 ;  /* 0x0000000486f67825 */ /* 0x000fc600078e02d0 */
[----:B------:R2:W-:Y:S04]  /*5e70*/  STL.64 [R1+0x2b0], R26 ;  /* 0x0002b01a01007387 */ /* 0x0005e80000100a00 */
[----:B------:R2:W-:Y:S01]  /*5e80*/  LDGSTS.E [R252+0x1c600], desc[UR24][R26.64], !P0 ;  /* 0x1c6000001afc7fae */ /* 0x0005e2000c1a1018 */
[----:B-1----:R-:W-:Y:S01]  /*5e90*/  IMAD.WIDE R28, R134, 0x4, R202 ;  /* 0x00000004861c7825 */ /* 0x002fe200078e02ca */
[----:B------:R-:W-:Y:S02]  /*5ea0*/  ISETP.GE.U32.AND P0, PT, R3, 0x7fffff4a, PT ;  /* 0x7fffff4a0300780c */ /* 0x000fe40003f06070 */
[----:B------:R-:W-:Y:S01]  /*5eb0*/  LDGSTS.E [R252+0x1c800], desc[UR24][R250.64], !P2 ;  /* 0x1c800000fafc7fae */ /* 0x000fe2000d1a1018 */
[----:B------:R-:W-:-:S03]  /*5ec0*/  VIADD R3, R133, 0xffffff87 ;  /* 0xffffff8785037836 */ /* 0x000fc60000000000 */
[----:B------:R1:W-:Y:S01]  /*5ed0*/  STL.64 [R1+0x2a8], R28 ;  /* 0x0002a81c01007387 */ /* 0x0003e20000100a00 */
[----:B--2---:R-:W-:-:S03]  /*5ee0*/  IMAD.WIDE R26, R134, 0x4, R206 ;  /* 0x00000004861a7825 */ /* 0x004fc600078e02ce */
[----:B------:R1:W-:Y:S01]  /*5ef0*/  LDGSTS.E [R252+0x1ca00], desc[UR24][R28.64], !P2 ;  /* 0x1ca000001cfc7fae */ /* 0x0003e2000d1a1018 */
[----:B------:R-:W-:Y:S01]  /*5f00*/  ISETP.GE.U32.AND P2, PT, R24, 0x7fffff49, PT ;  /* 0x7fffff491800780c */ /* 0x000fe20003f46070 */
[C---:B------:R-:W-:Y:S01]  /*5f10*/  IMAD.WIDE R244, R134.reuse, 0x4, R212 ;  /* 0x0000000486f47825 */ /* 0x040fe200078e02d4 */
[----:B------:R-:W-:Y:S01]  /*5f20*/  IADD3 R24, PT, PT, R133, -0x7a, RZ ;  /* 0xffffff8685187810 */ /* 0x000fe20007ffe0ff */
[----:B------:R-:W-:Y:S04]  /*5f30*/  LDGSTS.E [R252+0x1cc00], desc[UR24][R248.64], !P1 ;  /* 0x1cc00000f8fc7fae */ /* 0x000fe8000c9a1018 */
[----:B------:R2:W-:Y:S01]  /*5f40*/  STL.64 [R1+0x2a0], R26 ;  /* 0x0002a01a01007387 */ /* 0x0005e20000100a00 */
[----:B-1----:R-:W-:-:S03]  /*5f50*/  IMAD.WIDE R28, R134, 0x4, R210 ;  /* 0x00000004861c7825 */ /* 0x002fc600078e02d2 */
[----:B------:R2:W-:Y:S01]  /*5f60*/  LDGSTS.E [R252+0x1ce00], desc[UR24][R26.64], !P1 ;  /* 0x1ce000001afc7fae */ /* 0x0005e2000c9a1018 */
[----:B------:R-:W-:-:S03]  /*5f70*/  ISETP.GE.U32.AND P1, PT, R3, 0x7fffff48, PT ;  /* 0x7fffff480300780c */ /* 0x000fc60003f26070 */
[----:B------:R-:W-:Y:S01]  /*5f80*/  LDGSTS.E [R252+0x1d000], desc[UR24][R246.64], !P4 ;  /* 0x1d000000f6fc7fae */ /* 0x000fe2000e1a1018 */
[----:B------:R-:W-:-:S03]  /*5f90*/  IMAD.WIDE R242, R134, 0x4, R216 ;  /* 0x0000000486f27825 */ /* 0x000fc600078e02d8 */
[----:B------:R1:W-:Y:S01]  /*5fa0*/  LDGSTS.E [R252+0x1d200], desc[UR24][R28.64], !P4 ;  /* 0x1d2000001cfc7fae */ /* 0x0003e2000e1a1018 */
[----:B------:R-:W-:Y:S01]  /*5fb0*/  ISETP.GE.U32.AND P4, PT, R24, 0x7fffff47, PT ;  /* 0x7fffff471800780c */ /* 0x000fe20003f86070 */
[C---:B--2---:R-:W-:Y:S02]  /*5fc0*/  IMAD.WIDE R26, R134.reuse, 0x4, R214 ;  /* 0x00000004861a7825 */ /* 0x044fe400078e02d6 */
[----:B------:R1:W-:Y:S04]  /*5fd0*/  STL.64 [R1+0x298], R28 ;  /* 0x0002981c01007387 */ /* 0x0003e80000100a00 */
[----:B------:R-:W-:Y:S04]  /*5fe0*/  LDGSTS.E [R252+0x1d400], desc[UR24][R244.64], !P6 ;  /* 0x1d400000f4fc7fae */ /* 0x000fe8000f1a1018 */
[----:B------:R2:W-:Y:S01]  /*5ff0*/  STL.64 [R1+0x290], R26 ;  /* 0x0002901a01007387 */ /* 0x0005e20000100a00 */
[----:B-1----:R-:W-:-:S03]  /*6000*/  IMAD.WIDE R28, R134, 0x4, R218 ;  /* 0x00000004861c7825 */ /* 0x002fc600078e02da */
[----:B------:R2:W-:Y:S01]  /*6010*/  LDGSTS.E [R252+0x1d600], desc[UR24][R26.64], !P6 ;  /* 0x1d6000001afc7fae */ /* 0x0005e2000f1a1018 */
[----:B------:R-:W-:-:S03]  /*6020*/  IMAD.WIDE R224, R134, 0x4, R224 ;  /* 0x0000000486e07825 */ /* 0x000fc600078e02e0 */
[----:B------:R-:W-:Y:S04]  /*6030*/  LDGSTS.E [R252+0x1d800], desc[UR24][R242.64], !P0 ;  /* 0x1d800000f2fc7fae */ /* 0x000fe8000c1a1018 */
[----:B------:R1:W-:Y:S01]  /*6040*/  STL.64 [R1+0x248], R28 ;  /* 0x0002481c01007387 */ /* 0x0003e20000100a00 */
[----:B--2---:R-:W-:-:S03]  /*6050*/  IMAD.WIDE R26, R134, 0x4, R222 ;  /* 0x00000004861a7825 */ /* 0x004fc600078e02de */
[----:B------:R1:W-:Y:S01]  /*6060*/  LDGSTS.E [R252+0x1da00], desc[UR24][R28.64], !P0 ;  /* 0x1da000001cfc7fae */ /* 0x0003e2000c1a1018 */
[----:B------:R-:W-:-:S03]  /*6070*/  IMAD.WIDE R228, R134, 0x4, R228 ;  /* 0x0000000486e47825 */ /* 0x000fc600078e02e4 */
[----:B------:R-:W-:Y:S04]  /*6080*/  LDGSTS.E [R252+0x1dc00], desc[UR24][R220.64], !P2 ;  /* 0x1dc00000dcfc7fae */ /* 0x000fe8000d1a1018 */
[----:B------:R2:W-:Y:S01]  /*6090*/  STL.64 [R1+0x238], R26 ;  /* 0x0002381a01007387 */ /* 0x0005e20000100a00 */
[----:B-1----:R-:W-:-:S03]  /*60a0*/  IMAD.WIDE R28, R134, 0x4, R226 ;  /* 0x00000004861c7825 */ /* 0x002fc600078e02e2 */
[----:B------:R2:W-:Y:S01]  /*60b0*/  LDGSTS.E [R252+0x1de00], desc[UR24][R26.64], !P2 ;  /* 0x1de000001afc7fae */ /* 0x0005e2000d1a1018 */
[----:B------:R-:W-:-:S03]  /*60c0*/  VIADD R3, R133, 0xffffff85 ;  /* 0xffffff8585037836 */ /* 0x000fc60000000000 */
[----:B------:R-:W-:Y:S04]  /*60d0*/  LDGSTS.E [R252+0x1e000], desc[UR24][R224.64], !P1 ;  /* 0x1e000000e0fc7fae */ /* 0x000fe8000c9a1018 */
[----:B------:R1:W-:Y:S01]  /*60e0*/  LDGSTS.E [R252+0x1e200], desc[UR24][R28.64], !P1 ;  /* 0x1e2000001cfc7fae */ /* 0x0003e2000c9a1018 */
[----:B--2---:R-:W-:-:S03]  /*60f0*/  IMAD.WIDE R26, R134, 0x4, R230 ;  /* 0x00000004861a7825 */ /* 0x004fc600078e02e6 */
[----:B------:R1:W-:Y:S01]  /*6100*/  STL.64 [R1+0x228], R28 ;  /* 0x0002281c01007387 */ /* 0x0003e20000100a00 */
[----:B------:R-:W-:-:S03]  /*6110*/  ISETP.GE.U32.AND P6, PT, R3, 0x7fffff46, PT ;  /* 0x7fffff460300780c */ /* 0x000fc60003fc6070 */
[----:B------:R-:W-:Y:S04]  /*6120*/  LDGSTS.E [R252+0x1e400], desc[UR24][R228.64], !P4 ;  /* 0x1e400000e4fc7fae */ /* 0x000fe8000e1a1018 */
[----:B------:R2:W-:Y:S04]  /*6130*/  STL.64 [R1+0x218], R26 ;  /* 0x0002181a01007387 */ /* 0x0005e80000100a00 */
[----:B------:R2:W-:Y:S01]  /*6140*/  LDGSTS.E [R252+0x1e600], desc[UR24][R26.64], !P4 ;  /* 0x1e6000001afc7fae */ /* 0x0005e2000e1a1018 */
[----:B-1----:R-:W-:-:S05]  /*6150*/  IMAD.WIDE R28, R134, 0x4, R234 ;  /* 0x00000004861c7825 */ /* 0x002fca00078e02ea */
[----:B------:R1:W-:Y:S01]  /*6160*/  STL.64 [R1+0x1f8], R28 ;  /* 0x0001f81c01007387 */ /* 0x0003e20000100a00 */
[----:B--2---:R-:W-:-:S05]  /*6170*/  IMAD.WIDE R26, R134, 0x4, R238 ;  /* 0x00000004861a7825 */ /* 0x004fca00078e02ee */
[----:B------:R2:W-:Y:S01]  /*6180*/  STL.64 [R1+0x208], R26 ;  /* 0x0002081a01007387 */ /* 0x0005e20000100a00 */
[----:B------:R-:W-:-:S03]  /*6190*/  VIADD R24, R133, 0xffffff84 ;  /* 0xffffff8485187836 */ /* 0x000fc60000000000 */
[----:B------:R-:W3:Y:S01]  /*61a0*/  LDL.LU.64 R42, [R1+0x78] ;  /* 0x00007800012a7983 */ /* 0x000ee20000300a00 */
[----:B------:R-:W-:-:S03]  /*61b0*/  IMAD.WIDE R232, R134, 0x4, R232 ;  /* 0x0000000486e87825 */ /* 0x000fc600078e02e8 */
[----:B------:R-:W4:Y:S04]  /*61c0*/  LDL.LU.64 R40, [R1+0x80] ;  /* 0x0000800001287983 */ /* 0x000f280000300a00 */
[----:B------:R-:W5:Y:S01]  /*61d0*/  LDL.LU.64 R38, [R1+0x88] ;  /* 0x0000880001267983 */ /* 0x000f620000300a00 */
[----:B------:R-:W-:-:S03]  /*61e0*/  ISETP.GE.U32.AND P0, PT, R24, 0x7fffff45, PT ;  /* 0x7fffff451800780c */ /* 0x000fc60003f06070 */
[----:B------:R-:W5:Y:S04]  /*61f0*/  LDL.LU.64 R36, [R1+0x90] ;  /* 0x0000900001247983 */ /* 0x000f680000300a00 */
[----:B------:R-:W5:Y:S04]  /*6200*/  LDL.LU.64 R34, [R1+0xb0] ;  /* 0x0000b00001227983 */ /* 0x000f680000300a00 */
[----:B------:R-:W5:Y:S04]  /*6210*/  LDL.LU.64 R32, [R1+0xa8] ;  /* 0x0000a80001207983 */ /* 0x000f680000300a00 */
[----:B------:R-:W-:Y:S04]  /*6220*/  LDGSTS.E [R252+0x1e800], desc[UR24][R232.64], !P6 ;  /* 0x1e800000e8fc7fae */ /* 0x000fe8000f1a1018 */
[----:B------:R-:W5:Y:S04]  /*6230*/  LDL.LU.64 R30, [R1+0xa0] ;  /* 0x0000a000011e7983 */ /* 0x000f680000300a00 */
[----:B------:R-:W-:Y:S01]  /*6240*/  LDGSTS.E [R252+0x1ea00], desc[UR24][R28.64], !P6 ;  /* 0x1ea000001cfc7fae */ /* 0x000fe2000f1a1018 */
[----:B------:R-:W-:-:S04]  /*6250*/  IMAD.WIDE R236, R134, 0x4, R236 ;  /* 0x0000000486ec7825 */ /* 0x000fc800078e02ec */
[----:B------:R-:W-:Y:S01]  /*6260*/  IMAD.SHL.U32 R132, R135, 0x40, RZ ;  /* 0x0000004087847824 */ /* 0x000fe200078e00ff */
[----:B------:R-:W-:Y:S04]  /*6270*/  LDGSTS.E [R252+0x1ec00], desc[UR24][R236.64], !P0 ;  /* 0x1ec00000ecfc7fae */ /* 0x000fe8000c1a1018 */
[----:B-1----:R-:W5:Y:S01]  /*6280*/  LDL.LU.64 R28, [R1+0x98] ;  /* 0x00009800011c7983 */ /* 0x002f620000300a00 */
[----:B------:R-:W-:-:S03]  /*6290*/  IMAD.WIDE R4, R132, 0x4, R4 ;  /* 0x0000000484047825 */ /* 0x000fc600078e0204 */
[----:B------:R-:W5:Y:S04]  /*62a0*/  LDL R25, [R1+0x2cc] ;  /* 0x0002cc0001197983 */ /* 0x000f680000100800 */
[----:B------:R-:W-:Y:S04]  /*62b0*/  LDGSTS.E [R252+0x1ee00], desc[UR24][R26.64], !P0 ;  /* 0x1ee000001afc7fae */ /* 0x000fe8000c1a1018 */
[----:B--2---:R-:W2:Y:S04]  /*62c0*/  LDL R26, [R1+0xb8] ;  /* 0x0000b800011a7983 */ /* 0x004ea80000100800 */
[----:B------:R1:W-:Y:S04]  /*62d0*/  STL.64 [R1+0x260], R4 ;  /* 0x0002600401007387 */ /* 0x0003e80000100a00 */
[----:B------:R-:W2:Y:S01]  /*62e0*/  LDL R27, [R1+0x8] ;  /* 0x00000800011b7983 */ /* 0x000ea20000100800 */
[C---:B------:R-:W-:Y:S01]  /*62f0*/  VIADD R3, R133.reuse, 0xffffff83 ;  /* 0xffffff8385037836 */ /* 0x040fe20000000000 */
[----:B------:R-:W-:-:S04]  /*6300*/  IADD3 R24, PT, PT, R133, -0x7e, RZ ;  /* 0xffffff8285187810 */ /* 0x000fc80007ffe0ff */
[----:B------:R-:W-:Y:S01]  /*6310*/  ISETP.GE.U32.AND P2, PT, R3, 0x7fffff44, PT ;  /* 0x7fffff440300780c */ /* 0x000fe20003f46070 */
[C---:B------:R-:W-:Y:S01]  /*6320*/  VIADD R3, R133.reuse, 0xffffff81 ;  /* 0xffffff8185037836 */ /* 0x040fe20000000000 */
[----:B------:R-:W-:Y:S01]  /*6330*/  ISETP.GE.U32.AND P1, PT, R24, 0x7fffff43, PT ;  /* 0x7fffff431800780c */ /* 0x000fe20003f26070 */
[----:B------:R-:W-:-:S03]  /*6340*/  VIADD R24, R133, 0xffffff80 ;  /* 0xffffff8085187836 */ /* 0x000fc60000000000 */
[----:B------:R-:W-:Y:S02]  /*6350*/  ISETP.GE.U32.AND P4, PT, R3, 0x7fffff42, PT ;  /* 0x7fffff420300780c */ /* 0x000fe40003f86070 */
[----:B------:R-:W-:Y:S02]  /*6360*/  ISETP.GE.U32.AND P0, PT, R24, 0x7fffff41, PT ;  /* 0x7fffff411800780c */ /* 0x000fe40003f06070 */
[----:B------:R-:W-:Y:S01]  /*6370*/  ISETP.NE.U32.AND P6, PT, R0, RZ, PT ;  /* 0x000000ff0000720c */ /* 0x000fe20003fc5070 */
[----:B------:R-:W-:-:S04]  /*6380*/  IMAD.WIDE R148, R132, 0x4, R240 ;  /* 0x0000000484947825 */ /* 0x000fc800078e02f0 */
        /* <DEDUP_REMOVED lines=13> */
[----:B------:R-:W-:Y:S01]  /*6460*/  IMAD.WIDE R22, R132, 0x4, R22 ;  /* 0x0000000484167825 */ /* 0x000fe200078e0216 */
[----:B------:R1:W-:Y:S04]  /*6470*/  STL.64 [R1+0x280], R8 ;  /* 0x0002800801007387 */ /* 0x0003e80000100a00 */
[----:B------:R1:W-:Y:S04]  /*6480*/  STL.64 [R1+0x268], R14 ;  /* 0x0002680e01007387 */ /* 0x0003e80000100a00 */
[----:B------:R1:W-:Y:S04]  /*6490*/  STL.64 [R1+0x258], R20 ;  /* 0x0002581401007387 */ /* 0x0003e80000100a00 */
[----:B------:R1:W-:Y:S04]  /*64a0*/  STL.64 [R1+0x288], R6 ;  /* 0x0002880601007387 */ /* 0x0003e80000100a00 */
[----:B------:R1:W-:Y:S04]  /*64b0*/  STL.64 [R1+0x278], R10 ;  /* 0x0002780a01007387 */ /* 0x0003e80000100a00 */
[----:B------:R1:W-:Y:S04]  /*64c0*/  STL.64 [R1+0x270], R16 ;  /* 0x0002701001007387 */ /* 0x0003e80000100a00 */
[----:B------:R1:W-:Y:S01]  /*64d0*/  STL.64 [R1+0x250], R22 ;  /* 0x0002501601007387 */ /* 0x0003e20000100a00 */
[----:B---3--:R-:W-:-:S04]  /*64e0*/  IMAD.WIDE R218, R134, 0x4, R42 ;  /* 0x0000000486da7825 */ /* 0x008fc800078e022a */
[C---:B----4-:R-:W-:Y:S01]  /*64f0*/  IMAD.WIDE R216, R134.reuse, 0x4, R40 ;  /* 0x0000000486d87825 */ /* 0x050fe200078e0228 */
[----:B------:R-:W-:Y:S03]  /*6500*/  LDGSTS.E [R252+0x1f000], desc[UR24][R218.64], !P2 ;  /* 0x1f000000dafc7fae */ /* 0x000fe6000d1a1018 */
[----:B-----5:R-:W-:-:S04]  /*6510*/  IMAD.WIDE R150, R134, 0x4, R38 ;  /* 0x0000000486967825 */ /* 0x020fc800078e0226 */
[----:B------:R-:W-:-:S04]  /*6520*/  IMAD.WIDE R234, R134, 0x4, R34 ;  /* 0x0000000486ea7825 */ /* 0x000fc800078e0222 */
[C---:B------:R-:W-:Y:S01]  /*6530*/  IMAD.WIDE R230, R134.reuse, 0x4, R32 ;  /* 0x0000000486e67825 */ /* 0x040fe200078e0220 */
[----:B------:R-:W-:Y:S03]  /*6540*/  LDGSTS.E [R252+0x1f200], desc[UR24][R234.64], !P2 ;  /* 0x1f200000eafc7fae */ /* 0x000fe6000d1a1018 */
[C---:B------:R-:W-:Y:S01]  /*6550*/  IMAD.WIDE R136, R134.reuse, 0x4, R36 ;  /* 0x0000000486887825 */ /* 0x040fe200078e0224 */
[----:B------:R-:W-:Y:S03]  /*6560*/  LDGSTS.E [R252+0x1f400], desc[UR24][R216.64], !P1 ;  /* 0x1f400000d8fc7fae */ /* 0x000fe6000c9a1018 */
[C---:B------:R-:W-:Y:S01]  /*6570*/  IMAD.WIDE R226, R134.reuse, 0x4, R30 ;  /* 0x0000000486e27825 */ /* 0x040fe200078e021e */
[----:B------:R-:W-:Y:S04]  /*6580*/  LDGSTS.E [R252+0x1f600], desc[UR24][R230.64], !P1 ;  /* 0x1f600000e6fc7fae */ /* 0x000fe8000c9a1018 */
[----:B------:R-:W-:Y:S04]  /*6590*/  LDGSTS.E [R252+0x1f800], desc[UR24][R150.64], !P4 ;  /* 0x1f80000096fc7fae */ /* 0x000fe8000e1a1018 */
[----:B------:R-:W-:Y:S04]  /*65a0*/  LDGSTS.E [R252+0x1fa00], desc[UR24][R226.64], !P4 ;  /* 0x1fa00000e2fc7fae */ /* 0x000fe8000e1a1018 */
[----:B------:R-:W-:Y:S01]  /*65b0*/  LDGSTS.E [R252+0x1fc00], desc[UR24][R136.64], !P0 ;  /* 0x1fc0000088fc7fae */ /* 0x000fe2000c1a1018 */
[----:B------:R-:W-:-:S05]  /*65c0*/  IMAD.WIDE R222, R134, 0x4, R28 ;  /* 0x0000000486de7825 */ /* 0x000fca00078e021c */
[----:B------:R-:W-:Y:S04]  /*65d0*/  LDGSTS.E [R252+0x1fe00], desc[UR24][R222.64], !P0 ;  /* 0x1fe00000defc7fae */ /* 0x000fe8000c1a1018 */
[----:B------:R-:W0:Y:S04]  /*65e0*/  LDGDEPBAR ;  /* 0x00000000000079af */ /* 0x000e280000000000 */
[----:B------:R-:W-:Y:S04]  /*65f0*/  LDGSTS.E [R25+0x22000], desc[UR24][R148.64], P6 ;  /* 0x2200000094197fae */ /* 0x000fe8000b1a1018 */
[----:B------:R-:W-:Y:S04]  /*6600*/  LDGSTS.E [R25+0x22400], desc[UR24][R146.64], P6 ;  /* 0x2240000092197fae */ /* 0x000fe8000b1a1018 */
[----:B------:R-:W-:Y:S04]  /*6610*/  LDGSTS.E [R25+0x22800], desc[UR24][R144.64], P6 ;  /* 0x2280000090197fae */ /* 0x000fe8000b1a1018 */
[----:B------:R-:W-:Y:S04]  /*6620*/  LDGSTS.E [R25+0x22c00], desc[UR24][R142.64], P6 ;  /* 0x22c000008e197fae */ /* 0x000fe8000b1a1018 */
[----:B--2---:R-:W-:Y:S04]  /*6630*/  LDGSTS.E [R26+0x22100], desc[UR24][R140.64], P6 ;  /* 0x221000008c1a7fae */ /* 0x004fe8000b1a1018 */
[----:B------:R-:W-:Y:S04]  /*6640*/  LDGSTS.E [R26+0x22500], desc[UR24][R138.64], P6 ;  /* 0x225000008a1a7fae */ /* 0x000fe8000b1a1018 */
[----:B------:R-:W-:Y:S04]  /*6650*/  LDGSTS.E [R26+0x22900], desc[UR24][R238.64], P6 ;  /* 0x22900000ee1a7fae */ /* 0x000fe8000b1a1018 */
[----:B------:R2:W-:Y:S04]  /*6660*/  LDGSTS.E [R26+0x22d00], desc[UR24][R240.64], P6 ;  /* 0x22d00000f01a7fae */ /* 0x0005e8000b1a1018 */
[----:B------:R-:W-:Y:S04]  /*6670*/  LDGSTS.E [R27+0x22200], desc[UR24][R4.64], P6 ;  /* 0x22200000041b7fae */ /* 0x000fe8000b1a1018 */
[----:B------:R-:W-:Y:S04]  /*6680*/  LDGSTS.E [R27+0x22600], desc[UR24][R8.64], P6 ;  /* 0x22600000081b7fae */ /* 0x000fe8000b1a1018 */
[----:B------:R-:W-:Y:S04]  /*6690*/  LDGSTS.E [R27+0x22a00], desc[UR24][R14.64], P6 ;  /* 0x22a000000e1b7fae */ /* 0x000fe8000b1a1018 */
[----:B------:R-:W-:Y:S04]  /*66a0*/  LDGSTS.E [R27+0x22e00], desc[UR24][R20.64], P6 ;  /* 0x22e00000141b7fae */ /* 0x000fe8000b1a1018 */
[----:B------:R-:W-:Y:S04]  /*66b0*/  LDGSTS.E [R2+0x22300], desc[UR24][R6.64], P6 ;  /* 0x2230000006027fae */ /* 0x000fe8000b1a1018 */
[----:B------:R-:W-:Y:S04]  /*66c0*/  LDGSTS.E [R2+0x22700], desc[UR24][R10.64], P6 ;  /* 0x227000000a027fae */ /* 0x000fe8000b1a1018 */
[----:B------:R-:W-:Y:S01]  /*66d0*/  LDGSTS.E [R2+0x22b00], desc[UR24][R16.64], P6 ;  /* 0x22b0000010027fae */ /* 0x000fe2000b1a1018 */
[----:B--2---:R-:W2:Y:S03]  /*66e0*/  S2R R26, SR_TID.X ;  /* 0x00000000001a7919 */ /* 0x004ea60000002100 */
[----:B------:R3:W-:Y:S04]  /*66f0*/  LDGSTS.E [R2+0x22f00], desc[UR24][R22.64], P6 ;  /* 0x22f0000016027fae */ /* 0x0007e8000b1a1018 */
[----:B------:R-:W0:Y:S01]  /*6700*/  LDGDEPBAR ;  /* 0x00000000000079af */ /* 0x000e220000000000 */
[----:B---3--:R-:W3:Y:S01]  /*6710*/  S2R R2, SR_TID.X ;  /* 0x0000000000027919 */ /* 0x008ee20000002100 */
[----:B------:R-:W-:-:S04]  /*6720*/  DEPBAR.LE SB0, 0x2 ;  /* 0x000080800000791a */ /* 0x000fc80000000000 */
[C---:B--2---:R-:W-:Y:S01]  /*6730*/  IMAD.SHL.U32 R0, R26.reuse, 0x40, RZ ;  /* 0x000000401a007824 */ /* 0x044fe200078e00ff */
[C---:B------:R-:W-:Y:S01]  /*6740*/  SHF.L.U32 R27, R26.reuse, 0x2, RZ ;  /* 0x000000021a1b7819 */ /* 0x040fe200000006ff */
[----:B------:R-:W-:-:S03]  /*6750*/  IMAD.SHL.U32 R3, R26, 0x10, RZ ;  /* 0x000000101a037824 */ /* 0x000fc600078e00ff */
[----:B------:R-:W-:-:S04]  /*6760*/  LOP3.LUT R0, R0, 0x600, RZ, 0xc0, !PT ;  /* 0x0000060000007812 */ /* 0x000fc800078ec0ff */
[----:B------:R-:W-:-:S04]  /*6770*/  LOP3.LUT R0, R0, 0x180, R27, 0xf8, !PT ;  /* 0x0000018000007812 */ /* 0x000fc800078ef81b */
[----:B------:R-:W-:Y:S01]  /*6780*/  LOP3.LUT R0, R0, 0x70, R3, 0xf8, !PT ;  /* 0x0000007000007812 */ /* 0x000fe200078ef803 */
[----:B------:R-:W-:Y:S01]  /*6790*/  BAR.SYNC.DEFER_BLOCKING 0x0 ;  /* 0x0000000000007b1d */ /* 0x000fe20000010000 */
[----:B---3--:R-:W-:-:S05]  /*67a0*/  LOP3.LUT R2, R2, 0x7f, RZ, 0xc0, !PT ;  /* 0x0000007f02027812 */ /* 0x008fca00078ec0ff */
[----:B------:R1:W2:Y:S04]  /*67b0*/  LDSM.16.M88.4 R68, [R0+UR7] ;  /* 0x000000070044783b */ /* 0x0002a80008000200 */
[----:B------:R1:W3:Y:S04]  /*67c0*/  LDSM.16.M88.4 R72, [R0+UR7+0x800] ;  /* 0x000800070048783b */ /* 0x0002e80008000200 */
[----:B------:R1:W4:Y:S04]  /*67d0*/  LDSM.16.M88.4 R212, [R0+UR7+0x1000] ;  /* 0x0010000700d4783b */ /* 0x0003280008000200 */
[----:B------:R1:W1:Y:S04]  /*67e0*/  LDSM.16.M88.4 R76, [R0+UR7+0x1800] ;  /* 0x00180007004c783b */ /* 0x0002680008000200 */
        /* <DEDUP_REMOVED lines=27> */
[----:B------:R1:W1:Y:S01]  /*69a0*/  LDSM.16.M88.4 R152, [R0+UR7+0xf800] ;  /* 0x00f800070098783b */ /* 0x0002620008000200 */
[----:B--234-:R-:W-:Y:S05]  /*69b0*/  @!P5 BRA `(.L_x_12) ;  /* 0x000000080004d947 */ /* 0x01cfea0003800000 */
[----:B-1----:R-:W-:Y:S01]  /*69c0*/  IMAD.MOV.U32 R4, RZ, RZ, R68 ;  /* 0x000000ffff047224 */ /* 0x002fe200078e0044 */
[----:B------:R-:W-:Y:S01]  /*69d0*/  MOV R5, R70 ;  /* 0x0000004600057202 */ /* 0x000fe20000000f00 */
[----:B------:R-:W-:Y:S01]  /*69e0*/  IMAD.MOV.U32 R68, RZ, RZ, R69 ;  /* 0x000000ffff447224 */ /* 0x000fe200078e0045 */
        /* <DEDUP_REMOVED lines=31> */
[----:B------:R-:W-:-:S02]  /*6be0*/  IMAD.MOV.U32 R15, RZ, RZ, R82 ;  /* 0x000000ffff0f7224 */ /* 0x000fc400078e0052 */
[----:B------:R-:W-:Y:S02]  /*6bf0*/  IMAD.MOV.U32 R19, RZ, RZ, R86 ;  /* 0x000000ffff137224 */ /* 0x000fe400078e0056 */
[----:B------:R-:W-:Y:S02]  /*6c00*/  IMAD.MOV.U32 R23, RZ, RZ, R90 ;  /* 0x000000ffff177224 */ /* 0x000fe400078e005a */
[----:B------:R-:W-:Y:S02]  /*6c10*/  IMAD.MOV.U32 R27, RZ, RZ, R94 ;  /* 0x000000ffff1b7224 */ /* 0x000fe400078e005e */
[----:B------:R-:W-:Y:S02]  /*6c20*/  IMAD.MOV.U32 R31, RZ, RZ, R98 ;  /* 0x000000ffff1f7224 */ /* 0x000fe400078e0062 */
[----:B------:R-:W-:Y:S02]  /*6c30*/  IMAD.MOV.U32 R35, RZ, RZ, R102 ;  /* 0x000000ffff237224 */ /* 0x000fe400078e0066 */
        /* <DEDUP_REMOVED lines=87> */
[----:B------:R-:W-:-:S04]  /*71b0*/  IMAD.MOV.U32 R131, RZ, RZ, R155 ;  /* 0x000000ffff837224 */ /* 0x000fc800078e009b */
[----:B------:R2:W-:Y:S03]  /*71c0*/  STTM.x128 tmem[UR9+0x80], R4 ;  /* 0x00008004000079ed */ /* 0x0005e600083c0009 */
.L_x_12:
[----:B-12---:R-:W2:Y:S01]  /*71d0*/  LDL.LU.64 R8, [R1+0x108] ;  /* 0x0001080001087983 */ /* 0x006ea20000300a00 */
[----:B------:R-:W1:Y:S01]  /*71e0*/  S2R R3, SR_TID.X ;  /* 0x0000000000037919 */ /* 0x000e620000002100 */
[----:B------:R-:W-:Y:S01]  /*71f0*/  SHF.R.S32.HI R4, RZ, 0x1f, R132 ;  /* 0x0000001fff047819 */ /* 0x000fe20000011484 */
[----:B------:R-:W-:Y:S01]  /*7200*/  VIADD R5, R133, 0xffffff7f ;  /* 0xffffff7f85057836 */ /* 0x000fe20000000000 */
[----:B------:R-:W3:Y:S01]  /*7210*/  LDC R135, c[0x0][0x3a0] ;  /* 0x0000e800ff877b82 */ /* 0x000ee20000000800 */
[----:B------:R-:W4:Y:S01]  /*7220*/  LDL.LU.64 R16, [R1+0x100] ;  /* 0x0001000001107983 */ /* 0x000f220000300a00 */
[----:B------:R-:W1:Y:S03]  /*7230*/  LDCU UR4, c[0x0][0x3a0] ;  /* 0x00007400ff0477ac */ /* 0x000e660008000800 */
[----:B------:R-:W5:Y:S04]  /*7240*/  LDL.LU.64 R14, [R1+0xf8] ;  /* 0x0000f800010e7983 */ /* 0x000f680000300a00 */
[----:B------:R-:W2:Y:S04]  /*7250*/  LDL.LU.64 R10, [R1+0xf0] ;  /* 0x0000f000010a7983 */ /* 0x000ea80000300a00 */
[----:B------:R-:W2:Y:S04]  /*7260*/  LDL.LU.64 R6, [R1+0xe0] ;  /* 0x0000e00001067983 */ /* 0x000ea80000300a00 */
[----:B------:R-:W2:Y:S04]  /*7270*/  LDL.LU.64 R12, [R1+0xe8] ;  /* 0x0000e800010c7983 */ /* 0x000ea80000300a00 */
[----:B------:R-:W-:Y:S04]  /*7280*/  STL.64 [R1+0x488], R226 ;  /* 0x000488e201007387 */ /* 0x000fe80000100a00 */
[----:B------:R-:W-:Y:S01]  /*7290*/  STL.64 [R1+0x480], R222 ;  /* 0x000480de01007387 */ /* 0x000fe20000100a00 */
[----:B-1----:R-:W-:-:S03]  /*72a0*/  SHF.R.U32.HI R18, RZ, 0x5, R3 ;  /* 0x00000005ff127819 */ /* 0x002fc60000011603 */
[----:B------:R-:W2:Y:S01]  /*72b0*/  LDL.64 R20, [R1+0x1e8] ;  /* 0x0001e80001147983 */ /* 0x000ea20000100a00 */
[----:B------:R-:W-:Y:S02]  /*72c0*/  SHF.L.U32 R3, R132, 0x2, RZ ;  /* 0x0000000284037819 */ /* 0x000fe400000006ff */
[----:B------:R-:W-:Y:S01]  /*72d0*/  LOP3.LUT P0, RZ, R18, UR6, RZ, 0xfc, !PT ;  /* 0x0000000612ff7c12 */ /* 0x000fe2000f80fcff */
[----:B------:R-:W2:Y:S01]  /*72e0*/  LDL.LU.64 R22, [R1+0x1e0] ;  /* 0x0001e00001167983 */ /* 0x000ea20000300a00 */
[----:B------:R-:W-:Y:S02]  /*72f0*/  SHF.L.U64.HI R132, R132, 0x2, R4 ;  /* 0x0000000284847819 */ /* 0x000fe40000010204 */
[-C--:B------:R-:W-:Y:S01]  /*7300*/  IADD3 R26, P2, PT, R148, R3.reuse, RZ ;  /* 0x00000003941a7210 */ /* 0x080fe20007f5e0ff */
[----:B------:R-:W2:Y:S04]  /*7310*/  LDL.LU.64 R38, [R1+0x1f0] ;  /* 0x0001f00001267983 */ /* 0x000ea80000300a00 */
[----:B------:R-:W-:Y:S01]  /*7320*/  IMAD.X R27, R149, 0x1, R132, P2 ;  /* 0x00000001951b7824 */ /* 0x000fe200010e0684 */
[----:B------:R-:W2:Y:S01]  /*7330*/  LDL.LU.64 R36, [R1+0x1d8] ;  /* 0x0001d80001247983 */ /* 0x000ea20000300a00 */
[----:B------:R-:W-:-:S02]  /*7340*/  IADD3 R24, P5, PT, R144, R3, RZ ;  /* 0x0000000390187210 */ /* 0x000fc40007fbe0ff */
[-C--:B------:R-:W-:Y:S01]  /*7350*/  IADD3 R4, P2, PT, R142, R3.reuse, RZ ;  /* 0x000000038e047210 */ /* 0x080fe20007f5e0ff */
[----:B------:R-:W1:Y:S02]  /*7360*/  FENCE.VIEW.ASYNC.T ;  /* 0x00000000000073c6 */ /* 0x000e640000000200 */
[----:B-1----:R-:W-:Y:S01]  /*7370*/  BAR.SYNC.DEFER_BLOCKING 0x0 ;  /* 0x0000000000007b1d */ /* 0x002fe20000010000 */
[--C-:B------:R-:W-:Y:S01]  /*7380*/  IMAD.X R25, R145, 0x1, R132.reuse, P5 ;  /* 0x0000000191197824 */ /* 0x100fe200028e0684 */
[----:B------:R-:W-:Y:S01]  /*7390*/  ISETP.GE.U32.AND P1, PT, R5, 0x7fffff40, PT ;  /* 0x7fffff400500780c */ /* 0x000fe20003f26070 */
[----:B------:R-:W-:Y:S02]  /*73a0*/  IMAD.X R5, R143, 0x1, R132, P2 ;  /* 0x000000018f057824 */ /* 0x000fe400010e0684 */
[----:B----4-:R-:W-:Y:S01]  /*73b0*/  IMAD.MOV.U32 R18, RZ, RZ, R16 ;  /* 0x000000ffff127224 */ /* 0x010fe200078e0010 */
[----:B------:R-:W-:Y:S01]  /*73c0*/  IADD3 R16, P4, PT, R146, R3, RZ ;  /* 0x0000000392107210 */ /* 0x000fe20007f9e0ff */
[----:B------:R-:W-:Y:S01]  /*73d0*/  IMAD.MOV.U32 R19, RZ, RZ, R17 ;  /* 0x000000ffff137224 */ /* 0x000fe200078e0011 */
[----:B------:R-:W-:Y:S01]  /*73e0*/  SHF.R.S32.HI R133, RZ, 0x1f, R134 ;  /* 0x0000001fff857819 */ /* 0x000fe20000011486 */
[----:B------:R-:W-:Y:S01]  /*73f0*/  @!PT LDS RZ, [RZ] ;  /* 0x00000000fffff984 */ /* 0x000fe20000000800 */
[----:B------:R-:W-:Y:S01]  /*7400*/  @!PT LDS RZ, [RZ] ;  /* 0x00000000fffff984 */ /* 0x000fe20000000800 */
[----:B------:R-:W-:Y:S01]  /*7410*/  @!PT LDS RZ, [RZ] ;  /* 0x00000000fffff984 */ /* 0x000fe20000000800 */
[----:B------:R-:W-:Y:S01]  /*7420*/  @!PT LDS RZ, [RZ] ;  /* 0x00000000fffff984 */ /* 0x000fe20000000800 */
[----:B------:R-:W-:-:S00]  /*7430*/  MEMBAR.ALL.CTA ;  /* 0x0000000000007992 */ /* 0x000fc00000008000 */
[----:B------:R-:W-:Y:S06]  /*7440*/  MEMBAR.ALL.GPU ;  /* 0x0000000000007992 */ /* 0x000fec000000a000 */
[----:B------:R-:W-:-:S00]  /*7450*/  ERRBAR ;  /* 0x00000000000079ab */ /* 0x000fc00000000000 */
[----:B------:R-:W-:Y:S08]  /*7460*/  CGAERRBAR ;  /* 0x00000000000075ab */ /* 0x000ff00000000000 */
[----:B------:R-:W-:Y:S01]  /*7470*/  UCGABAR_ARV ;  /* 0x00000000000079c7 */ /* 0x000fe20008000000 */
[----:B------:R-:W-:-:S05]  /*7480*/  IADD3.X R17, PT, PT, R147, R132, RZ, P4, !PT ;  /* 0x0000008493117210 */ /* 0x000fca00027fe4ff */
[----:B------:R5:W-:Y:S01]  /*7490*/  STL.64 [R1+0x328], R16 ;  /* 0x0003281001007387 */ /* 0x000be20000100a00 */
[----:B------:R-:W-:Y:S01]  /*74a0*/  SHF.L.U64.HI R133, R134, 0x2, R133 ;  /* 0x0000000286857819 */ /* 0x000fe20000010285 */
[----:B------:R-:W-:Y:S01]  /*74b0*/  UIADD3 UR11, UPT, UPT, UR8, 0x80, URZ ;  /* 0x00000080080b7890 */ /* 0x000fe2000fffe0ff */
[----:B------:R-:W-:Y:S01]  /*74c0*/  IADD3 R212, P5, PT, R138, R3, RZ ;  /* 0x000000038ad47210 */ /* 0x000fe20007fbe0ff */
[----:B------:R-:W-:Y:S01]  /*74d0*/  STL.64 [R1+0x2f0], R26 ;  /* 0x0002f01a01007387 */ /* 0x000fe20000100a00 */
[----:B---3--:R-:W-:Y:S01]  /*74e0*/  IADD3 R135, PT, PT, R135, -0x82, RZ ;  /* 0xffffff7e87877810 */ /* 0x008fe20007ffe0ff */
[----:B------:R-:W-:Y:S02]  /*74f0*/  UCGABAR_WAIT ;  /* 0x0000000000007dc7 */ /* 0x000fe40008000000 */
[----:B------:R-:W-:Y:S01]  /*7500*/  CCTL.IVALL ;  /* 0x00000000ff00798f */ /* 0x000fe20002000000 */
[----:B-----5:R-:W-:Y:S02]  /*7510*/  IMAD.MOV.U32 R16, RZ, RZ, R14 ;  /* 0x000000ffff107224 */ /* 0x020fe400078e000e */
[----:B------:R-:W-:-:S02]  /*7520*/  IMAD.MOV.U32 R17, RZ, RZ, R15 ;  /* 0x000000ffff117224 */ /* 0x000fc400078e000f */
[----:B------:R-:W3:Y:S04]  /*7530*/  LDL.LU.64 R14, [R1+0x1d0] ;  /* 0x0001d000010e7983 */ /* 0x000ee80000300a00 */
[----:B------:R-:W4:Y:S04]  /*7540*/  LDL.LU.64 R34, [R1+0x1c8] ;  /* 0x0001c80001227983 */ /* 0x000f280000300a00 */
[----:B------:R1:W-:Y:S04]  /*7550*/  STL.64 [R1+0x350], R24 ;  /* 0x0003501801007387 */ /* 0x0003e80000100a00 */
[----:B------:R-:W5:Y:S04]  /*7560*/  LDL.LU.64 R32, [R1+0x1c0] ;  /* 0x0001c00001207983 */ /* 0x000f680000300a00 */
[----:B------:R-:W5:Y:S04]  /*7570*/  LDL.LU.64 R30, [R1+0x1b8] ;  /* 0x0001b800011e7983 */ /* 0x000f680000300a00 */
[----:B------:R2:W-:Y:S04]  /*7580*/  STL.64 [R1+0x380], R4 ;  /* 0x0003800401007387 */ /* 0x0005e80000100a00 */
[----:B------:R-:W5:Y:S01]  /*7590*/  LDL.LU.64 R28, [R1+0x1b0] ;  /* 0x0001b000011c7983 */ /* 0x000f620000300a00 */
[----:B-1----:R-:W-:-:S02]  /*75a0*/  IMAD.MOV.U32 R24, RZ, RZ, R18 ;  /* 0x000000ffff187224 */ /* 0x002fc400078e0012 */
[----:B------:R-:W-:Y:S01]  /*75b0*/  IMAD.MOV.U32 R25, RZ, RZ, R19 ;  /* 0x000000ffff197224 */ /* 0x000fe200078e0013 */
[----:B------:R-:W5:Y:S04]  /*75c0*/  LDL.LU.64 R26, [R1+0x1a8] ;  /* 0x0001a800011a7983 */ /* 0x000f680000300a00 */
[----:B------:R-:W5:Y:S01]  /*75d0*/  LDL.LU.64 R18, [R1+0x1a0] ;  /* 0x0001a00001127983 */ /* 0x000f620000300a00 */
[----:B------:R-:W-:Y:S02]  /*75e0*/  IADD3 R214, P4, PT, R140, R3, RZ ;  /* 0x000000038cd67210 */ /* 0x000fe40007f9e0ff */
[----:B------:R-:W-:-:S03]  /*75f0*/  SHF.L.U32 R134, R134, 0x2, RZ ;  /* 0x0000000286867819 */ /* 0x000fc600000006ff */
[--C-:B------:R-:W-:Y:S01]  /*7600*/  IMAD.X R215, R141, 0x1, R132.reuse, P4 ;  /* 0x000000018dd77824 */ /* 0x100fe200020e0684 */
[-C--:B--2---:R-:W-:Y:S02]  /*7610*/  IADD3 R138, P4, PT, R22, R134.reuse, RZ ;  /* 0x00000086168a7210 */ /* 0x084fe40007f9e0ff */
[----:B------:R-:W-:Y:S01]  /*7620*/  IADD3 R142, P2, PT, R20, R134, RZ ;  /* 0x00000086148e7210 */ /* 0x000fe20007f5e0ff */
[----:B------:R-:W-:Y:S02]  /*7630*/  IMAD.X R213, R139, 0x1, R132, P5 ;  /* 0x000000018bd57824 */ /* 0x000fe400028e0684 */
[----:B------:R-:W-:Y:S01]  /*7640*/  IMAD.X R139, R23, 0x1, R133, P4 ;  /* 0x00000001178b7824 */ /* 0x000fe200020e0685 */
[----:B------:R-:W-:Y:S02]  /*7650*/  IADD3.X R143, PT, PT, R21, R133, RZ, P2, !PT ;  /* 0x00000085158f7210 */ /* 0x000fe400017fe4ff */
[----:B------:R-:W2:Y:S01]  /*7660*/  LDL.LU.64 R20, [R1+0x198] ;  /* 0x0001980001147983 */ /* 0x000ea20000300a00 */
[----:B------:R-:W-:Y:S01]  /*7670*/  MOV R22, R16 ;  /* 0x0000001000167202 */ /* 0x000fe20000000f00 */
[----:B------:R-:W-:-:S02]  /*7680*/  IMAD.MOV.U32 R23, RZ, RZ, R17 ;  /* 0x000000ffff177224 */ /* 0x000fc400078e0011 */
[----:B------:R-:W-:Y:S01]  /*7690*/  STL.64 [R1+0x2e0], R214 ;  /* 0x0002e0d601007387 */ /* 0x000fe20000100a00 */
[----:B------:R-:W-:-:S03]  /*76a0*/  IADD3 R140, P2, PT, R38, R134, RZ ;  /* 0x00000086268c7210 */ /* 0x000fc60007f5e0ff */
[----:B------:R-:W-:Y:S04]  /*76b0*/  STL.64 [R1+0x310], R212 ;  /* 0x000310d401007387 */ /* 0x000fe80000100a00 */
[----:B------:R-:W2:Y:S01]  /*76c0*/  LDL.LU.64 R16, [R1+0x190] ;  /* 0x0001900001107983 */ /* 0x000ea20000300a00 */
[----:B------:R-:W-:Y:S01]  /*76d0*/  IMAD.X R141, R39, 0x1, R133, P2 ;  /* 0x00000001278d7824 */ /* 0x000fe200010e0685 */
[----:B------:R-:W-:-:S05]  /*76e0*/  IADD3 R144, P5, PT, R36, R134, RZ ;  /* 0x0000008624907210 */ /* 0x000fca0007fbe0ff */
[----:B------:R-:W-:Y:S01]  /*76f0*/  IMAD.X R145, R37, 0x1, R133, P5 ;  /* 0x0000000125917824 */ /* 0x000fe200028e0685 */
[----:B---3--:R-:W-:Y:S01]  /*7700*/  IADD3 R148, P4, PT, R14, R134, RZ ;  /* 0x000000860e947210 */ /* 0x008fe20007f9e0ff */
[----:B------:R-:W-:-:S03]  /*7710*/  IMAD.MOV.U32 R14, RZ, RZ, R6 ;  /* 0x000000ffff0e7224 */ /* 0x000fc600078e0006 */
[----:B------:R-:W-:Y:S01]  /*7720*/  IADD3.X R149, PT, PT, R15, R133, RZ, P4, !PT ;  /* 0x000000850f957210 */ /* 0x000fe200027fe4ff */
[----:B------:R-:W-:Y:S02]  /*7730*/  IMAD.MOV.U32 R15, RZ, RZ, R7 ;  /* 0x000000ffff0f7224 */ /* 0x000fe400078e0007 */
[----:B------:R-:W3:Y:S01]  /*7740*/  LDL.LU.64 R6, [R1+0x188] ;  /* 0x0001880001067983 */ /* 0x000ee20000300a00 */
[----:B----4-:R-:W-:-:S03]  /*7750*/  IADD3 R152, P2, PT, R34, R134, RZ ;  /* 0x0000008622987210 */ /* 0x010fc60007f5e0ff */
[----:B------:R-:W4:Y:S04]  /*7760*/  LDL.LU.64 R44, [R1+0x180] ;  /* 0x00018000012c7983 */ /* 0x000f280000300a00 */
[----:B------:R-:W4:Y:S04]  /*7770*/  LDL.LU.64 R42, [R1+0x178] ;  /* 0x00017800012a7983 */ /* 0x000f280000300a00 */
[----:B------:R-:W4:Y:S01]  /*7780*/  LDL.LU.64 R40, [R1+0x170] ;  /* 0x0001700001287983 */ /* 0x000f220000300a00 */
[-C--:B-----5:R-:W-:Y:S01]  /*7790*/  IADD3 R156, P4, PT, R32, R134.reuse, RZ ;  /* 0x00000086209c7210 */ /* 0x0a0fe20007f9e0ff */
[----:B------:R-:W-:Y:S01]  /*77a0*/  IMAD.X R153, R35, 0x1, R133, P2 ;  /* 0x0000000123997824 */ /* 0x000fe200010e0685 */
[-C--:B------:R-:W-:Y:S01]  /*77b0*/  IADD3 R164, P5, PT, R30, R134.reuse, RZ ;  /* 0x000000861ea47210 */ /* 0x080fe20007fbe0ff */
[----:B------:R-:W5:Y:S01]  /*77c0*/  LDL.LU.64 R38, [R1+0x168] ;  /* 0x0001680001267983 */ /* 0x000f620000300a00 */
[----:B------:R-:W-:-:S03]  /*77d0*/  IADD3 R168, P2, PT, R28, R134, RZ ;  /* 0x000000861ca87210 */ /* 0x000fc60007f5e0ff */
[----:B------:R-:W5:Y:S01]  /*77e0*/  LDL.LU.64 R36, [R1+0x160] ;  /* 0x0001600001247983 */ /* 0x000f620000300a00 */
[----:B------:R-:W-:Y:S01]  /*77f0*/  IADD3.X R157, PT, PT, R33, R133, RZ, P4, !PT ;  /* 0x00000085219d7210 */ /* 0x000fe200027fe4ff */
[--C-:B------:R-:W-:Y:S01]  /*7800*/  IMAD.X R165, R31, 0x1, R133.reuse, P5 ;  /* 0x000000011fa57824 */ /* 0x100fe200028e0685 */
[-C--:B------:R-:W-:Y:S01]  /*7810*/  IADD3 R174, P4, PT, R26, R134.reuse, RZ ;  /* 0x000000861aae7210 */ /* 0x080fe20007f9e0ff */
[----:B------:R-:W5:Y:S01]  /*7820*/  LDL.LU.64 R34, [R1+0x158] ;  /* 0x0001580001227983 */ /* 0x000f620000300a00 */
[--C-:B------:R-:W-:Y:S01]  /*7830*/  IMAD.X R169, R29, 0x1, R133.reuse, P2 ;  /* 0x000000011da97824 */ /* 0x100fe200010e0685 */
[----:B------:R-:W-:Y:S02]  /*7840*/  IADD3 R178, P2, PT, R18, R134, RZ ;  /* 0x0000008612b27210 */ /* 0x000fe40007f5e0ff */
[----:B------:R-:W5:Y:S01]  /*7850*/  LDL.LU.64 R32, [R1+0x150] ;  /* 0x0001500001207983 */ /* 0x000f620000300a00 */
[----:B------:R-:W-:-:S03]  /*7860*/  IMAD.X R175, R27, 0x1, R133, P4 ;  /* 0x000000011baf7824 */ /* 0x000fc600020e0685 */
[----:B------:R-:W5:Y:S01]  /*7870*/  LDL.LU.64 R30, [R1+0x148] ;  /* 0x00014800011e7983 */ /* 0x000f620000300a00 */
[----:B------:R-:W-:Y:S01]  /*7880*/  MOV R26, R22 ;  /* 0x00000016001a7202 */ /* 0x000fe20000000f00 */
[----:B------:R-:W-:Y:S02]  /*7890*/  IMAD.MOV.U32 R27, RZ, RZ, R23 ;  /* 0x000000ffff1b7224 */ /* 0x000fe400078e0017 */
[----:B------:R-:W5:Y:S01]  /*78a0*/  LDL.LU.64 R28, [R1+0x138] ;  /* 0x00013800011c7983 */ /* 0x000f620000300a00 */
[----:B------:R-:W-:-:S03]  /*78b0*/  IMAD.X R179, R19, 0x1, R133, P2 ;  /* 0x0000000113b37824 */ /* 0x000fc600010e0685 */
[----:B------:R-:W5:Y:S04]  /*78c0*/  LDL.LU.64 R22, [R1+0x130] ;  /* 0x0001300001167983 */ /* 0x000f680000300a00 */
[----:B------:R-:W5:Y:S01]  /*78d0*/  LDL.LU.64 R18, [R1+0x128] ;  /* 0x0001280001127983 */ /* 0x000f620000300a00 */
[----:B--2---:R-:W-:Y:S01]  /*78e0*/  IADD3 R162, P5, PT, R20, R134, RZ ;  /* 0x0000008614a27210 */ /* 0x004fe20007fbe0ff */
[----:B------:R-:W-:-:S04]  /*78f0*/  IMAD.MOV.U32 R20, RZ, RZ, R14 ;  /* 0x000000ffff147224 */ /* 0x000fc800078e000e */
[----:B------:R-:W-:Y:S01]  /*7900*/  IMAD.X R163, R21, 0x1, R133, P5 ;  /* 0x0000000115a37824 */ /* 0x000fe200028e0685 */
[----:B------:R-:W-:Y:S01]  /*7910*/  IADD3 R130, P4, PT, R16, R134, RZ ;  /* 0x0000008610827210 */ /* 0x000fe20007f9e0ff */
[----:B------:R-:W-:Y:S02]  /*7920*/  IMAD.MOV.U32 R21, RZ, RZ, R15 ;  /* 0x000000ffff157224 */ /* 0x000fe400078e000f */
[----:B------:R-:W2:Y:S01]  /*7930*/  LDL.LU.64 R14, [R1+0x120] ;  /* 0x00012000010e7983 */ /* 0x000ea20000300a00 */
[----:B------:R-:W-:-:S03]  /*7940*/  IADD3.X R131, PT, PT, R17, R133, RZ, P4, !PT ;  /* 0x0000008511837210 */ /* 0x000fc600027fe4ff */
[----:B------:R-:W2:Y:S01]  /*7950*/  LDL.LU.64 R16, [R1+0x118] ;  /* 0x0001180001107983 */ /* 0x000ea20000300a00 */
[----:B---3--:R-:W-:-:S05]  /*7960*/  IADD3 R126, P2, PT, R6, R134, RZ ;  /* 0x00000086067e7210 */ /* 0x008fca0007f5e0ff */
[----:B------:R-:W-:Y:S02]  /*7970*/  IMAD.X R127, R7, 0x1, R133, P2 ;  /* 0x00000001077f7824 */ /* 0x000fe400010e0685 */
[----:B------:R-:W3:Y:S04]  /*7980*/  LDL.LU.64 R6, [R1+0x110] ;  /* 0x0001100001067983 */ /* 0x000ee80000300a00 */
[----:B------:R-:W3:Y:S01]  /*7990*/  LDL.LU.64 R64, [R1+0xd8] ;  /* 0x0000d80001407983 */ /* 0x000ee20000300a00 */
[----:B----4-:R-:W-:-:S05]  /*79a0*/  IADD3 R102, P2, PT, R40, R134, RZ ;  /* 0x0000008628667210 */ /* 0x010fca0007f5e0ff */
[----:B------:R-:W-:Y:S01]  /*79b0*/  IMAD.X R103, R41, 0x1, R133, P2 ;  /* 0x0000000129677824 */ /* 0x000fe200010e0685 */
[----:B-----5:R-:W-:-:S04]  /*79c0*/  IADD3 R88, P2, PT, R36, R134, RZ ;  /* 0x0000008624587210 */ /* 0x020fc80007f5e0ff */
[----:B------:R-:W-:Y:S02]  /*79d0*/  IADD3.X R89, PT, PT, R37, R133, RZ, P2, !PT ;  /* 0x0000008525597210 */ /* 0x000fe400017fe4ff */
[----:B------:R-:W-:-:S05]  /*79e0*/  IADD3 R70, P2, PT, R30, R134, RZ ;  /* 0x000000861e467210 */ /* 0x000fca0007f5e0ff */
[----:B------:R-:W-:Y:S01]  /*79f0*/  IMAD.X R71, R31, 0x1, R133, P2 ;  /* 0x000000011f477824 */ /* 0x000fe200010e0685 */
[----:B------:R-:W-:-:S05]  /*7a00*/  IADD3 R46, P2, PT, R18, R134, RZ ;  /* 0x00000086122e7210 */ /* 0x000fca0007f5e0ff */
[--C-:B------:R-:W-:Y:S02]  /*7a10*/  IMAD.X R47, R19, 0x1, R133.reuse, P2 ;  /* 0x00000001132f7824 */ /* 0x100fe400010e0685 */
[----:B------:R-:W4:Y:S01]  /*7a20*/  LDL.LU.64 R18, [R1+0xd0] ;  /* 0x0000d00001127983 */ /* 0x000f220000300a00 */
[-C--:B------:R-:W-:Y:S02]  /*7a30*/  IADD3 R118, P4, PT, R44, R134.reuse, RZ ;  /* 0x000000862c767210 */ /* 0x080fe40007f9e0ff */
[-C--:B------:R-:W-:Y:S01]  /*7a40*/  IADD3 R110, P5, PT, R42, R134.reuse, RZ ;  /* 0x000000862a6e7210 */ /* 0x080fe20007fbe0ff */
[----:B------:R-:W5:Y:S01]  /*7a50*/  LDL.LU.64 R66, [R1+0xc8] ;  /* 0x0000c80001427983 */ /* 0x000f620000300a00 */
[----:B------:R-:W-:Y:S02]  /*7a60*/  IADD3.X R119, PT, PT, R45, R133, RZ, P4, !PT ;  /* 0x000000852d777210 */ /* 0x000fe400027fe4ff */
[-C--:B------:R-:W-:Y:S01]  /*7a70*/  IADD3 R94, P4, PT, R38, R134.reuse, RZ ;  /* 0x00000086265e7210 */ /* 0x080fe20007f9e0ff */
[--C-:B------:R-:W-:Y:S01]  /*7a80*/  IMAD.X R111, R43, 0x1, R133.reuse, P5 ;  /* 0x000000012b6f7824 */ /* 0x100fe200028e0685 */
[----:B------:R-:W5:Y:S03]  /*7a90*/  LDL.LU.64 R60, [R1+0xc0] ;  /* 0x0000c000013c7983 */ /* 0x000f660000300a00 */
[----:B------:R-:W-:Y:S01]  /*7aa0*/  IMAD.X R95, R39, 0x1, R133, P4 ;  /* 0x00000001275f7824 */ /* 0x000fe200020e0685 */
[-C--:B------:R-:W-:Y:S01]  /*7ab0*/  IADD3 R78, P4, PT, R32, R134.reuse, RZ ;  /* 0x00000086204e7210 */ /* 0x080fe20007f9e0ff */
[----:B------:R-:W5:Y:S01]  /*7ac0*/  LDL.LU.64 R58, [R1+0x70] ;  /* 0x00007000013a7983 */ /* 0x000f620000300a00 */
[----:B------:R-:W-:-:S03]  /*7ad0*/  IADD3 R86, P5, PT, R34, R134, RZ ;  /* 0x0000008622567210 */ /* 0x000fc60007fbe0ff */
[--C-:B------:R-:W-:Y:S01]  /*7ae0*/  IMAD.X R79, R33, 0x1, R133.reuse, P4 ;  /* 0x00000001214f7824 */ /* 0x100fe200020e0685 */
[-C--:B------:R-:W-:Y:S01]  /*7af0*/  IADD3 R62, P4, PT, R28, R134.reuse, RZ ;  /* 0x000000861c3e7210 */ /* 0x080fe20007f9e0ff */
[--C-:B------:R-:W-:Y:S01]  /*7b00*/  IMAD.X R87, R35, 0x1, R133.reuse, P5 ;  /* 0x0000000123577824 */ /* 0x100fe200028e0685 */
[-C--:B------:R-:W-:Y:S01]  /*7b10*/  IADD3 R54, P5, PT, R22, R134.reuse, RZ ;  /* 0x0000008616367210 */ /* 0x080fe20007fbe0ff */
[----:B------:R-:W5:Y:S01]  /*7b20*/  LDL.LU.64 R52, [R1+0x68] ;  /* 0x0000680001347983 */ /* 0x000f620000300a00 */
[----:B------:R-:W-:Y:S02]  /*7b30*/  IADD3.X R63, PT, PT, R29, R133, RZ, P4, !PT ;  /* 0x000000851d3f7210 */ /* 0x000fe400027fe4ff */
[-C--:B--2---:R-:W-:Y:S01]  /*7b40*/  IADD3 R38, P4, PT, R14, R134.reuse, RZ ;  /* 0x000000860e267210 */ /* 0x084fe20007f9e0ff */
[----:B------:R-:W2:Y:S01]  /*7b50*/  LDL.LU.64 R50, [R1+0x60] ;  /* 0x0000600001327983 */ /* 0x000ea20000300a00 */
[----:B------:R-:W-:Y:S01]  /*7b60*/  IADD3 R30, P2, PT, R16, R134, RZ ;  /* 0x00000086101e7210 */ /* 0x000fe20007f5e0ff */
[----:B------:R-:W-:-:S02]  /*7b70*/  IMAD.X R55, R23, 0x1, R133, P5 ;  /* 0x0000000117377824 */ /* 0x000fc400028e0685 */
[----:B------:R-:W-:Y:S01]  /*7b80*/  IMAD.X R39, R15, 0x1, R133, P4 ;  /* 0x000000010f277824 */ /* 0x000fe200020e0685 */
[----:B------:R-:W-:Y:S01]  /*7b90*/  IADD3 R14, P4, PT, R8, R134, RZ ;  /* 0x00000086080e7210 */ /* 0x000fe20007f9e0ff */
[----:B------:R-:W2:Y:S01]  /*7ba0*/  LDL.LU.64 R44, [R1+0x58] ;  /* 0x00005800012c7983 */ /* 0x000ea20000300a00 */
[----:B------:R-:W-:-:S03]  /*7bb0*/  IADD3.X R31, PT, PT, R17, R133, RZ, P2, !PT ;  /* 0x00000085111f7210 */ /* 0x000fc600017fe4ff */
[----:B------:R-:W2:Y:S01]  /*7bc0*/  LDL.LU.64 R42, [R1+0x50] ;  /* 0x00005000012a7983 */ /* 0x000ea20000300a00 */
[----:B------:R-:W-:Y:S01]  /*7bd0*/  IMAD.X R15, R9, 0x1, R133, P4 ;  /* 0x00000001090f7824 */ /* 0x000fe200020e0685 */
[----:B------:R-:W-:Y:S02]  /*7be0*/  IADD3 R8, P4, PT, R26, R134, RZ ;  /* 0x000000861a087210 */ /* 0x000fe40007f9e0ff */
[----:B------:R-:W2:Y:S04]  /*7bf0*/  LDL.LU.64 R36, [R1+0x48] ;  /* 0x0000480001247983 */ /* 0x000ea80000300a00 */
[----:B------:R-:W2:Y:S01]  /*7c00*/  LDL.LU.64 R34, [R1+0x40] ;  /* 0x0000400001227983 */ /* 0x000ea20000300a00 */
[----:B------:R-:W-:-:S03]  /*7c10*/  IADD3.X R9, PT, PT, R27, R133, RZ, P4, !PT ;  /* 0x000000851b097210 */ /* 0x000fc600027fe4ff */
[----:B------:R-:W2:Y:S01]  /*7c20*/  LDL.LU.64 R28, [R1+0x38] ;  /* 0x00003800011c7983 */ /* 0x000ea20000300a00 */
[----:B------:R-:W-:-:S03]  /*7c30*/  IADD3 R32, P4, PT, R20, R134, RZ ;  /* 0x0000008614207210 */ /* 0x000fc60007f9e0ff */
[----:B------:R-:W2:Y:S02]  /*7c40*/  LDL.LU.64 R26, [R1+0x30] ;  /* 0x00003000011a7983 */ /* 0x000ea40000300a00 */
[----:B------:R-:W-:Y:S01]  /*7c50*/  IMAD.X R33, R21, 0x1, R133, P4 ;  /* 0x0000000115217824 */ /* 0x000fe200020e0685 */
[-C--:B---3--:R-:W-:Y:S02]  /*7c60*/  IADD3 R22, P5, PT, R6, R134.reuse, RZ ;  /* 0x0000008606167210 */ /* 0x088fe40007fbe0ff */
[----:B------:R-:W-:-:S03]  /*7c70*/  IADD3 R6, P2, PT, R24, R134, RZ ;  /* 0x0000008618067210 */ /* 0x000fc60007f5e0ff */
[--C-:B------:R-:W-:Y:S01]  /*7c80*/  IMAD.X R23, R7, 0x1, R133.reuse, P5 ;  /* 0x0000000107177824 */ /* 0x100fe200028e0685 */
[-C--:B------:R-:W-:Y:S01]  /*7c90*/  IADD3 R16, P5, PT, R10, R134.reuse, RZ ;  /* 0x000000860a107210 */ /* 0x080fe20007fbe0ff */
[----:B------:R-:W-:Y:S01]  /*7ca0*/  IMAD.X R7, R25, 0x1, R133, P2 ;  /* 0x0000000119077824 */ /* 0x000fe200010e0685 */
[----:B------:R-:W-:-:S03]  /*7cb0*/  IADD3 R24, P2, PT, R12, R134, RZ ;  /* 0x000000860c187210 */ /* 0x000fc60007f5e0ff */
[--C-:B------:R-:W-:Y:S02]  /*7cc0*/  IMAD.X R17, R11, 0x1, R133.reuse, P5 ;  /* 0x000000010b117824 */ /* 0x100fe400028e0685 */
[----:B------:R-:W3:Y:S01]  /*7cd0*/  LDL.LU.64 R10, [R1+0x28] ;  /* 0x00002800010a7983 */ /* 0x000ee20000300a00 */
[----:B------:R-:W-:-:S03]  /*7ce0*/  IMAD.X R25, R13, 0x1, R133, P2 ;  /* 0x000000010d197824 */ /* 0x000fc600010e0685 */
[----:B------:R-:W3:Y:S04]  /*7cf0*/  LDL.LU.64 R12, [R1+0x20] ;  /* 0x00002000010c7983 */ /* 0x000ee80000300a00 */
[----:B------:R-:W3:Y:S01]  /*7d00*/  LDL.LU.64 R20, [R1+0x18] ;  /* 0x0000180001147983 */ /* 0x000ee20000300a00 */
[----:B----4-:R-:W-:-:S05]  /*7d10*/  IADD3 R48, P5, PT, R18, R134, RZ ;  /* 0x0000008612307210 */ /* 0x010fca0007fbe0ff */
[--C-:B------:R-:W-:Y:S02]  /*7d20*/  IMAD.X R49, R19, 0x1, R133.reuse, P5 ;  /* 0x0000000113317824 */ /* 0x100fe400028e0685 */
[----:B------:R-:W4:Y:S01]  /*7d30*/  LDL.LU.64 R18, [R1+0x10] ;  /* 0x0000100001127983 */ /* 0x000f220000300a00 */
[-C--:B------:R-:W-:Y:S02]  /*7d40*/  IADD3 R40, P2, PT, R64, R134.reuse, RZ ;  /* 0x0000008640287210 */ /* 0x080fe40007f5e0ff */
[-C--:B-----5:R-:W-:Y:S02]  /*7d50*/  IADD3 R56, P4, PT, R66, R134.reuse, RZ ;  /* 0x0000008642387210 */ /* 0x0a0fe40007f9e0ff */
[----:B------:R-:W-:Y:S02]  /*7d60*/  IADD3.X R41, PT, PT, R65, R133, RZ, P2, !PT ;  /* 0x0000008541297210 */ /* 0x000fe400017fe4ff */
[-C--:B------:R-:W-:Y:S01]  /*7d70*/  IADD3 R64, P2, PT, R60, R134.reuse, RZ ;  /* 0x000000863c407210 */ /* 0x080fe20007f5e0ff */
[----:B------:R-:W-:Y:S01]  /*7d80*/  IMAD.X R57, R67, 0x1, R133, P4 ;  /* 0x0000000143397824 */ /* 0x000fe200020e0685 */
[----:B------:R-:W-:-:S03]  /*7d90*/  IADD3 R72, P4, PT, R58, R134, RZ ;  /* 0x000000863a487210 */ /* 0x000fc60007f9e0ff */
[----:B------:R-:W-:Y:S01]  /*7da0*/  IMAD.X R65, R61, 0x1, R133, P2 ;  /* 0x000000013d417824 */ /* 0x000fe200010e0685 */
[----:B------:R-:W-:Y:S02]  /*7db0*/  IADD3.X R73, PT, PT, R59, R133, RZ, P4, !PT ;  /* 0x000000853b497210 */ /* 0x000fe400027fe4ff */
[-C--:B------:R-:W-:Y:S02]  /*7dc0*/  IADD3 R80, P5, PT, R52, R134.reuse, RZ ;  /* 0x0000008634507210 */ /* 0x080fe40007fbe0ff */
[----:B--2---:R-:W-:-:S03]  /*7dd0*/  IADD3 R96, P2, PT, R50, R134, RZ ;  /* 0x0000008632607210 */ /* 0x004fc60007f5e0ff */
[--C-:B------:R-:W-:Y:S02]  /*7de0*/  IMAD.X R81, R53, 0x1, R133.reuse, P5 ;  /* 0x0000000135517824 */ /* 0x100fe400028e0685 */
[----:B------:R-:W-:Y:S01]  /*7df0*/  IMAD.X R97, R51, 0x1, R133, P2 ;  /* 0x0000000133617824 */ /* 0x000fe200010e0685 */
[-C--:B------:R-:W-:Y:S02]  /*7e00*/  IADD3 R104, P4, PT, R44, R134.reuse, RZ ;  /* 0x000000862c687210 */ /* 0x080fe40007f9e0ff */
[----:B------:R-:W-:-:S03]  /*7e10*/  IADD3 R112, P2, PT, R42, R134, RZ ;  /* 0x000000862a707210 */ /* 0x000fc60007f5e0ff */
[--C-:B------:R-:W-:Y:S01]  /*7e20*/  IMAD.X R105, R45, 0x1, R133.reuse, P4 ;  /* 0x000000012d697824 */ /* 0x100fe200020e0685 */
[-C--:B------:R-:W-:Y:S02]  /*7e30*/  IADD3 R120, P5, PT, R36, R134.reuse, RZ ;  /* 0x0000008624787210 */ /* 0x080fe40007fbe0ff */
[----:B------:R-:W-:Y:S02]  /*7e40*/  IADD3.X R113, PT, PT, R43, R133, RZ, P2, !PT ;  /* 0x000000852b717210 */ /* 0x000fe400017fe4ff */
[-C--:B------:R-:W-:Y:S02]  /*7e50*/  IADD3 R186, P4, PT, R34, R134.reuse, RZ ;  /* 0x0000008622ba7210 */ /* 0x080fe40007f9e0ff */
[-C--:B------:R-:W-:Y:S01]  /*7e60*/  IADD3 R190, P2, PT, R28, R134.reuse, RZ ;  /* 0x000000861cbe7210 */ /* 0x080fe20007f5e0ff */
[--C-:B------:R-:W-:Y:S02]  /*7e70*/  IMAD.X R121, R37, 0x1, R133.reuse, P5 ;  /* 0x0000000125797824 */ /* 0x100fe400028e0685 */
[--C-:B------:R-:W-:Y:S01]  /*7e80*/  IMAD.X R187, R35, 0x1, R133.reuse, P4 ;  /* 0x0000000123bb7824 */ /* 0x100fe200020e0685 */
[----:B------:R-:W-:Y:S01]  /*7e90*/  IADD3 R192, P4, PT, R26, R134, RZ ;  /* 0x000000861ac07210 */ /* 0x000fe20007f9e0ff */
[----:B------:R-:W-:-:S03]  /*7ea0*/  IMAD.X R191, R29, 0x1, R133, P2 ;  /* 0x000000011dbf7824 */ /* 0x000fc600010e0685 */
[----:B------:R-:W-:Y:S01]  /*7eb0*/  IADD3.X R193, PT, PT, R27, R133, RZ, P4, !PT ;  /* 0x000000851bc17210 */ /* 0x000fe200027fe4ff */
[----:B------:R-:W-:Y:S04]  /*7ec0*/  STL.64 [R1+0xf8], R186 ;  /* 0x0000f8ba01007387 */ /* 0x000fe80000100a00 */
[----:B------:R-:W-:Y:S04]  /*7ed0*/  STL.64 [R1+0x108], R190 ;  /* 0x000108be01007387 */ /* 0x000fe80000100a00 */
[----:B------:R-:W-:Y:S01]  /*7ee0*/  STL.64 [R1+0x118], R192 ;  /* 0x000118c001007387 */ /* 0x000fe20000100a00 */
[----:B---3--:R-:W-:-:S02]  /*7ef0*/  IADD3 R196, P5, PT, R10, R134, RZ ;  /* 0x000000860ac47210 */ /* 0x008fc40007fbe0ff */
[----:B------:R-:W-:-:S03]  /*7f00*/  IADD3 R4, P2, PT, R12, R134, RZ ;  /* 0x000000860c047210 */ /* 0x000fc60007f5e0ff */
[--C-:B------:R-:W-:Y:S01]  /*7f10*/  IMAD.X R197, R11, 0x1, R133.reuse, P5 ;  /* 0x000000010bc57824 */ /* 0x100fe200028e0685 */
[----:B------:R-:W-:Y:S01]  /*7f20*/  IADD3 R10, P4, PT, R20, R134, RZ ;  /* 0x00000086140a7210 */ /* 0x000fe20007f9e0ff */
[----:B------:R-:W-:-:S03]  /*7f30*/  IMAD.X R5, R13, 0x1, R133, P2 ;  /* 0x000000010d057824 */ /* 0x000fc600010e0685 */
[----:B------:R-:W-:Y:S01]  /*7f40*/  STL.64 [R1+0x128], R196 ;  /* 0x000128c401007387 */ /* 0x000fe20000100a00 */
[----:B------:R-:W-:-:S03]  /*7f50*/  IMAD.X R11, R21, 0x1, R133, P4 ;  /* 0x00000001150b7824 */ /* 0x000fc600020e0685 */
[----:B------:R1:W-:Y:S04]  /*7f60*/  STL.64 [R1+0x138], R4 ;  /* 0x0001380401007387 */ /* 0x0003e80000100a00 */
[----:B------:R2:W-:Y:S01]  /*7f70*/  STL.64 [R1+0x150], R10 ;  /* 0x0001500a01007387 */ /* 0x0005e20000100a00 */
[-C--:B-1----:R-:W-:Y:S02]  /*7f80*/  IADD3 R4, P5, PT, R250, R134.reuse, RZ ;  /* 0x00000086fa047210 */ /* 0x082fe40007fbe0ff */
[----:B--2---:R-:W-:-:S03]  /*7f90*/  IADD3 R10, P4, PT, R248, R134, RZ ;  /* 0x00000086f80a7210 */ /* 0x004fc60007f9e0ff */
[--C-:B------:R-:W-:Y:S01]  /*7fa0*/  IMAD.X R5, R251, 0x1, R133.reuse, P5 ;  /* 0x00000001fb057824 */ /* 0x100fe200028e0685 */
[----:B----4-:R-:W-:Y:S01]  /*7fb0*/  IADD3 R12, P2, PT, R18, R134, RZ ;  /* 0x00000086120c7210 */ /* 0x010fe20007f5e0ff */
[----:B------:R-:W-:-:S03]  /*7fc0*/  IMAD.X R11, R249, 0x1, R133, P4 ;  /* 0x00000001f90b7824 */ /* 0x000fc600020e0685 */
[----:B------:R1:W-:Y:S01]  /*7fd0*/  STL.64 [R1+0x170], R4 ;  /* 0x0001700401007387 */ /* 0x0003e20000100a00 */
[----:B------:R-:W-:-:S05]  /*7fe0*/  IADD3.X R13, PT, PT, R19, R133, RZ, P2, !PT ;  /* 0x00000085130d7210 */ /* 0x000fca00017fe4ff */
[----:B------:R2:W-:Y:S01]  /*7ff0*/  STL.64 [R1+0x160], R12 ;  /* 0x0001600c01007387 */ /* 0x0005e20000100a00 */
[----:B-1----:R-:W-:-:S03]  /*8000*/  IADD3 R4, P2, PT, R246, R134, RZ ;  /* 0x00000086f6047210 */ /* 0x002fc60007f5e0ff */
[----:B------:R1:W-:Y:S02]  /*8010*/  STL.64 [R1+0x180], R10 ;  /* 0x0001800a01007387 */ /* 0x0003e40000100a00 */
[--C-:B------:R-:W-:Y:S01]  /*8020*/  IMAD.X R5, R247, 0x1, R133.reuse, P2 ;  /* 0x00000001f7057824 */ /* 0x100fe200010e0685 */
[-C--:B--2---:R-:W-:Y:S02]  /*8030*/  IADD3 R12, P4, PT, R244, R134.reuse, RZ ;  /* 0x00000086f40c7210 */ /* 0x084fe40007f9e0ff */
[----:B-1----:R-:W-:Y:S02]  /*8040*/  IADD3 R10, P5, PT, R242, R134, RZ ;  /* 0x00000086f20a7210 */ /* 0x002fe40007fbe0ff */
[----:B------:R-:W-:Y:S01]  /*8050*/  IADD3.X R13, PT, PT, R245, R133, RZ, P4, !PT ;  /* 0x00000085f50d7210 */ /* 0x000fe200027fe4ff */
[----:B------:R1:W-:Y:S02]  /*8060*/  STL.64 [R1+0x190], R4 ;  /* 0x0001900401007387 */ /* 0x0003e40000100a00 */
[----:B------:R-:W-:-:S02]  /*8070*/  IMAD.X R11, R243, 0x1, R133, P5 ;  /* 0x00000001f30b7824 */ /* 0x000fc400028e0685 */
[----:B------:R2:W-:Y:S01]  /*8080*/  STL.64 [R1+0x1a0], R12 ;  /* 0x0001a00c01007387 */ /* 0x0005e20000100a00 */
[----:B-1----:R-:W-:-:S03]  /*8090*/  IADD3 R4, P2, PT, R220, R134, RZ ;  /* 0x00000086dc047210 */ /* 0x002fc60007f5e0ff */
[----:B--2---:R-:W2:Y:S02]  /*80a0*/  LDL.LU.64 R12, [R1+0x468] ;  /* 0x00046800010c7983 */ /* 0x004ea40000300a00 */
[----:B------:R-:W-:Y:S02]  /*80b0*/  IMAD.X R5, R221, 0x1, R133, P2 ;  /* 0x00000001dd057824 */ /* 0x000fe400010e0685 */
[----:B------:R1:W-:Y:S04]  /*80c0*/  STL.64 [R1+0x1b0], R10 ;  /* 0x0001b00a01007387 */ /* 0x0003e80000100a00 */
[----:B------:R-:W3:Y:S04]  /*80d0*/  LDL.LU.64 R52, [R1+0x460] ;  /* 0x0004600001347983 */ /* 0x000ee80000300a00 */
[----:B------:R-:W4:Y:S01]  /*80e0*/  LDL.LU.64 R50, [R1+0x458] ;  /* 0x0004580001327983 */ /* 0x000f220000300a00 */
[----:B-1----:R-:W-:-:S03]  /*80f0*/  IADD3 R10, P4, PT, R224, R134, RZ ;  /* 0x00000086e00a7210 */ /* 0x002fc60007f9e0ff */
[----:B------:R1:W-:Y:S02]  /*8100*/  STL.64 [R1+0x1c0], R4 ;  /* 0x0001c00401007387 */ /* 0x0003e40000100a00 */
[----:B------:R-:W-:Y:S02]  /*8110*/  IMAD.X R11, R225, 0x1, R133, P4 ;  /* 0x00000001e10b7824 */ /* 0x000fe400020e0685 */
[----:B------:R-:W5:Y:S04]  /*8120*/  LDL.LU.64 R44, [R1+0x450] ;  /* 0x00045000012c7983 */ /* 0x000f680000300a00 */
[----:B------:R1:W-:Y:S02]  /*8130*/  STL.64 [R1+0x1d0], R10 ;  /* 0x0001d00a01007387 */ /* 0x0003e40000100a00 */
[----:B-1----:R-:W-:-:S02]  /*8140*/  IADD3 R4, P2, PT, R228, R134, RZ ;  /* 0x00000086e4047210 */ /* 0x002fc40007f5e0ff */
[----:B------:R-:W5:Y:S02]  /*8150*/  LDL.LU.64 R36, [R1+0x448] ;  /* 0x0004480001247983 */ /* 0x000f640000300a00 */
[----:B------:R-:W-:Y:S02]  /*8160*/  IADD3.X R5, PT, PT, R229, R133, RZ, P2, !PT ;  /* 0x00000085e5057210 */ /* 0x000fe400017fe4ff */
[----:B------:R-:W5:Y:S04]  /*8170*/  LDL.LU.64 R60, [R1+0x440] ;  /* 0x00044000013c7983 */ /* 0x000f680000300a00 */
[----:B------:R1:W-:Y:S04]  /*8180*/  STL.64 [R1+0x1e0], R4 ;  /* 0x0001e00401007387 */ /* 0x0003e80000100a00 */
[----:B------:R-:W5:Y:S04]  /*8190*/  LDL.LU.64 R42, [R1+0x438] ;  /* 0x00043800012a7983 */ /* 0x000f680000300a00 */
[----:B------:R-:W5:Y:S04]  /*81a0*/  LDL.LU.64 R34, [R1+0x430] ;  /* 0x0004300001227983 */ /* 0x000f680000300a00 */
[----:B------:R-:W5:Y:S04]  /*81b0*/  LDL.LU.64 R26, [R1+0x428] ;  /* 0x00042800011a7983 */ /* 0x000f680000300a00 */
[----:B------:R-:W5:Y:S04]  /*81c0*/  LDL.LU.64 R18, [R1+0x420] ;  /* 0x0004200001127983 */ /* 0x000f680000300a00 */
[----:B------:R-:W5:Y:S04]  /*81d0*/  LDL.LU.64 R28, [R1+0x418] ;  /* 0x00041800011c7983 */ /* 0x000f680000300a00 */
[----:B------:R-:W5:Y:S01]  /*81e0*/  LDL.LU.64 R10, [R1+0x410] ;  /* 0x00041000010a7983 */ /* 0x000f620000300a00 */
[----:B------:R-:W-:-:S02]  /*81f0*/  IADD3 R220, P5, PT, R232, R134, RZ ;  /* 0x00000086e8dc7210 */ /* 0x000fc40007fbe0ff */
[-C--:B------:R-:W-:Y:S02]  /*8200*/  IADD3 R206, P4, PT, R236, R134.reuse, RZ ;  /* 0x00000086ecce7210 */ /* 0x080fe40007f9e0ff */
[-C--:B------:R-:W-:Y:S01]  /*8210*/  IADD3 R204, P2, PT, R218, R134.reuse, RZ ;  /* 0x00000086dacc7210 */ /* 0x080fe20007f5e0ff */
[--C-:B------:R-:W-:Y:S01]  /*8220*/  IMAD.X R221, R233, 0x1, R133.reuse, P5 ;  /* 0x00000001e9dd7824 */ /* 0x100fe200028e0685 */
[-C--:B------:R-:W-:Y:S01]  /*8230*/  IADD3 R248, P5, PT, R150, R134.reuse, RZ ;  /* 0x0000008696f87210 */ /* 0x080fe20007fbe0ff */
[--C-:B------:R-:W-:Y:S01]  /*8240*/  IMAD.X R207, R237, 0x1, R133.reuse, P4 ;  /* 0x00000001edcf7824 */ /* 0x100fe200020e0685 */
[-C--:B------:R-:W-:Y:S01]  /*8250*/  IADD3 R246, P4, PT, R216, R134.reuse, RZ ;  /* 0x00000086d8f67210 */ /* 0x080fe20007f9e0ff */
[--C-:B------:R-:W-:Y:S01]  /*8260*/  IMAD.X R205, R219, 0x1, R133.reuse, P2 ;  /* 0x00000001dbcd7824 */ /* 0x100fe200010e0685 */
[----:B------:R-:W-:Y:S01]  /*8270*/  IADD3 R250, P6, PT, R136, R134, RZ ;  /* 0x0000008688fa7210 */ /* 0x000fe20007fde0ff */
[--C-:B------:R-:W-:Y:S01]  /*8280*/  IMAD.X R249, R151, 0x1, R133.reuse, P5 ;  /* 0x0000000197f97824 */ /* 0x100fe200028e0685 */
[----:B------:R-:W-:Y:S01]  /*8290*/  IADD3.X R247, PT, PT, R217, R133, RZ, P4, !PT ;  /* 0x00000085d9f77210 */ /* 0x000fe200027fe4ff */
[----:B------:R-:W-:Y:S04]  /*82a0*/  STL.64 [R1+0x1f0], R220 ;  /* 0x0001f0dc01007387 */ /* 0x000fe80000100a00 */
[----:B------:R-:W-:Y:S01]  /*82b0*/  STL.64 [R1+0x200], R206 ;  /* 0x000200ce01007387 */ /* 0x000fe20000100a00 */
[----:B------:R-:W-:-:S03]  /*82c0*/  IMAD.X R251, R137, 0x1, R133, P6 ;  /* 0x0000000189fb7824 */ /* 0x000fc600030e0685 */
[----:B------:R-:W-:Y:S04]  /*82d0*/  STL.64 [R1+0x210], R204 ;  /* 0x000210cc01007387 */ /* 0x000fe80000100a00 */
[----:B------:R-:W-:Y:S04]  /*82e0*/  STL.64 [R1+0x220], R246 ;  /* 0x000220f601007387 */ /* 0x000fe80000100a00 */
[----:B------:R-:W-:Y:S01]  /*82f0*/  STL.64 [R1+0x230], R248 ;  /* 0x000230f801007387 */ /* 0x000fe20000100a00 */
[----:B--2---:R-:W-:-:S05]  /*8300*/  IADD3 R170, P2, PT, R12, R134, RZ ;  /* 0x000000860caa7210 */ /* 0x004fca0007f5e0ff */
[----:B------:R-:W-:Y:S02]  /*8310*/  IMAD.X R171, R13, 0x1, R133, P2 ;  /* 0x000000010dab7824 */ /* 0x000fe400010e0685 */
[----:B------:R-:W2:Y:S01]  /*8320*/  LDL.LU.64 R12, [R1+0x408] ;  /* 0x00040800010c7983 */ /* 0x000ea20000300a00 */
[----:B---3--:R-:W-:-:S03]  /*8330*/  IADD3 R146, P4, PT, R52, R134, RZ ;  /* 0x0000008634927210 */ /* 0x008fc60007f9e0ff */
[----:B------:R-:W3:Y:S01]  /*8340*/  LDL.LU.64 R58, [R1+0x400] ;  /* 0x00040000013a7983 */ /* 0x000ee20000300a00 */
[----:B------:R-:W-:Y:S02]  /*8350*/  IADD3.X R147, PT, PT, R53, R133, RZ, P4, !PT ;  /* 0x0000008535937210 */ /* 0x000fe400027fe4ff */
[-C--:B----4-:R-:W-:Y:S01]  /*8360*/  IADD3 R150, P5, PT, R50, R134.reuse, RZ ;  /* 0x0000008632967210 */ /* 0x090fe20007fbe0ff */
[----:B------:R-:W4:Y:S01]  /*8370*/  LDL.LU.64 R20, [R1+0x3f8] ;  /* 0x0003f80001147983 */ /* 0x000f220000300a00 */
[----:B-----5:R-:W-:-:S03]  /*8380*/  IADD3 R154, P2, PT, R44, R134, RZ ;  /* 0x000000862c9a7210 */ /* 0x020fc60007f5e0ff */
[----:B------:R-:W-:Y:S01]  /*8390*/  STL.64 [R1+0x240], R250 ;  /* 0x000240fa01007387 */ /* 0x000fe20000100a00 */
[--C-:B------:R-:W-:Y:S01]  /*83a0*/  IMAD.X R151, R51, 0x1, R133.reuse, P5 ;  /* 0x0000000133977824 */ /* 0x100fe200028e0685 */
[-C--:B------:R-:W-:Y:S01]  /*83b0*/  IADD3 R158, P4, PT, R36, R134.reuse, RZ ;  /* 0x00000086249e7210 */ /* 0x080fe20007f9e0ff */
[--C-:B------:R-:W-:Y:S02]  /*83c0*/  IMAD.X R155, R45, 0x1, R133.reuse, P2 ;  /* 0x000000012d9b7824 */ /* 0x100fe400010e0685 */
[----:B------:R-:W5:Y:S01]  /*83d0*/  LDL.LU.64 R44, [R1+0x3f0] ;  /* 0x0003f000012c7983 */ /* 0x000f620000300a00 */
[----:B------:R-:W-:Y:S01]  /*83e0*/  IADD3 R166, P2, PT, R60, R134, RZ ;  /* 0x000000863ca67210 */ /* 0x000fe20007f5e0ff */
[----:B------:R-:W-:Y:S02]  /*83f0*/  IMAD.X R159, R37, 0x1, R133, P4 ;  /* 0x00000001259f7824 */ /* 0x000fe400020e0685 */
[----:B------:R-:W5:Y:S01]  /*8400*/  LDL.LU.64 R36, [R1+0x3e8] ;  /* 0x0003e80001247983 */ /* 0x000f620000300a00 */
[----:B------:R-:W-:-:S03]  /*8410*/  IADD3.X R167, PT, PT, R61, R133, RZ, P2, !PT ;  /* 0x000000853da77210 */ /* 0x000fc600017fe4ff */
[----:B------:R-:W5:Y:S01]  /*8420*/  LDL.LU.64 R52, [R1+0x3e0] ;  /* 0x0003e00001347983 */ /* 0x000f620000300a00 */
[----:B------:R-:W-:-:S03]  /*8430*/  IADD3 R172, P5, PT, R42, R134, RZ ;  /* 0x000000862aac7210 */ /* 0x000fc60007fbe0ff */
[----:B------:R-:W5:Y:S01]  /*8440*/  LDL.LU.64 R50, [R1+0x3d8] ;  /* 0x0003d80001327983 */ /* 0x000f620000300a00 */
[-C--:B------:R-:W-:Y:S01]  /*8450*/  IADD3 R176, P4, PT, R34, R134.reuse, RZ ;  /* 0x0000008622b07210 */ /* 0x080fe20007f9e0ff */
[--C-:B------:R-:W-:Y:S02]  /*8460*/  IMAD.X R173, R43, 0x1, R133.reuse, P5 ;  /* 0x000000012bad7824 */ /* 0x100fe400028e0685 */
[----:B------:R-:W5:Y:S01]  /*8470*/  LDL.LU.64 R42, [R1+0x3d0] ;  /* 0x0003d000012a7983 */ /* 0x000f620000300a00 */
[-C--:B------:R-:W-:Y:S01]  /*8480*/  IADD3 R180, P2, PT, R26, R134.reuse, RZ ;  /* 0x000000861ab47210 */ /* 0x080fe20007f5e0ff */
[--C-:B------:R-:W-:Y:S02]  /*8490*/  IMAD.X R177, R35, 0x1, R133.reuse, P4 ;  /* 0x0000000123b17824 */ /* 0x100fe400020e0685 */
[----:B------:R-:W5:Y:S01]  /*84a0*/  LDL.LU.64 R34, [R1+0x3c8] ;  /* 0x0003c80001227983 */ /* 0x000f620000300a00 */
[----:B------:R-:W-:Y:S01]  /*84b0*/  IADD3 R184, P4, PT, R18, R134, RZ ;  /* 0x0000008612b87210 */ /* 0x000fe20007f9e0ff */
[----:B------:R-:W-:-:S02]  /*84c0*/  IMAD.X R181, R27, 0x1, R133, P2 ;  /* 0x000000011bb57824 */ /* 0x000fc400010e0685 */
[----:B------:R-:W5:Y:S01]  /*84d0*/  LDL.LU.64 R26, [R1+0x3c0] ;  /* 0x0003c000011a7983 */ /* 0x000f620000300a00 */
[----:B------:R-:W-:-:S03]  /*84e0*/  IADD3.X R185, PT, PT, R19, R133, RZ, P4, !PT ;  /* 0x0000008513b97210 */ /* 0x000fc600027fe4ff */
[----:B------:R-:W5:Y:S01]  /*84f0*/  LDL.LU.64 R18, [R1+0x3b8] ;  /* 0x0003b80001127983 */ /* 0x000f620000300a00 */
[----:B------:R-:W-:-:S05]  /*8500*/  IADD3 R128, P2, PT, R10, R134, RZ ;  /* 0x000000860a807210 */ /* 0x000fca0007f5e0ff */
[----:B------:R-:W-:Y:S02]  /*8510*/  IMAD.X R129, R11, 0x1, R133, P2 ;  /* 0x000000010b817824 */ /* 0x000fe400010e0685 */
[----:B------:R-:W5:Y:S04]  /*8520*/  LDL.LU.64 R10, [R1+0x3b0] ;  /* 0x0003b000010a7983 */ /* 0x000f680000300a00 */
[----:B------:R-:W5:Y:S01]  /*8530*/  LDL.LU.64 R100, [R1+0x3a8] ;  /* 0x0003a80001647983 */ /* 0x000f620000300a00 */
[----:B------:R-:W-:-:S05]  /*8540*/  IADD3 R188, P5, PT, R28, R134, RZ ;  /* 0x000000861cbc7210 */ /* 0x000fca0007fbe0ff */
[----:B------:R-:W-:Y:S02]  /*8550*/  IMAD.X R189, R29, 0x1, R133, P5 ;  /* 0x000000011dbd7824 */ /* 0x000fe400028e0685 */
[----:B------:R-:W5:Y:S01]  /*8560*/  LDL.LU.64 R28, [R1+0x3a0] ;  /* 0x0003a000011c7983 */ /* 0x000f620000300a00 */
[-C--:B--2---:R-:W-:Y:S02]  /*8570*/  IADD3 R122, P4, PT, R12, R134.reuse, RZ ;  /* 0x000000860c7a7210 */ /* 0x084fe40007f9e0ff */
[----:B---3--:R-:W-:-:S03]  /*8580*/  IADD3 R114, P2, PT, R58, R134, RZ ;  /* 0x000000863a727210 */ /* 0x008fc60007f5e0ff */
[----:B------:R-:W-:Y:S02]  /*8590*/  IMAD.X R123, R13, 0x1, R133, P4 ;  /* 0x000000010d7b7824 */ /* 0x000fe400020e0685 */
[----:B------:R-:W2:Y:S01]  /*85a0*/  LDL.LU.64 R12, [R1+0x398] ;  /* 0x00039800010c7983 */ /* 0x000ea20000300a00 */
[----:B----4-:R-:W-:Y:S02]  /*85b0*/  IADD3 R106, P5, PT, R20, R134, RZ ;  /* 0x00000086146a7210 */ /* 0x010fe40007fbe0ff */
[----:B------:R-:W-:-:S03]  /*85c0*/  IADD3.X R115, PT, PT, R59, R133, RZ, P2, !PT ;  /* 0x000000853b737210 */ /* 0x000fc600017fe4ff */
[----:B------:R-:W-:Y:S02]  /*85d0*/  IMAD.X R107, R21, 0x1, R133, P5 ;  /* 0x00000001156b7824 */ /* 0x000fe400028e0685 */
[----:B------:R-:W1:Y:S01]  /*85e0*/  LDL.LU.64 R20, [R1+0x390] ;  /* 0x0003900001147983 */ /* 0x000e620000300a00 */
[-C--:B-----5:R-:W-:Y:S02]  /*85f0*/  IADD3 R98, P4, PT, R44, R134.reuse, RZ ;  /* 0x000000862c627210 */ /* 0x0a0fe40007f9e0ff */
[----:B------:R-:W-:-:S03]  /*8600*/  IADD3 R90, P2, PT, R36, R134, RZ ;  /* 0x00000086245a7210 */ /* 0x000fc60007f5e0ff */
[--C-:B------:R-:W-:Y:S02]  /*8610*/  IMAD.X R99, R45, 0x1, R133.reuse, P4 ;  /* 0x000000012d637824 */ /* 0x100fe400020e0685 */
[----:B------:R-:W-:Y:S01]  /*8620*/  IMAD.X R91, R37, 0x1, R133, P2 ;  /* 0x00000001255b7824 */ /* 0x000fe200010e0685 */
[-C--:B------:R-:W-:Y:S01]  /*8630*/  IADD3 R82, P4, PT, R52, R134.reuse, RZ ;  /* 0x0000008634527210 */ /* 0x080fe20007f9e0ff */
[----:B------:R-:W3:Y:S01]  /*8640*/  LDL.LU.64 R36, [R1+0x388] ;  /* 0x0003880001247983 */ /* 0x000ee20000300a00 */
[-C--:B------:R-:W-:Y:S02]  /*8650*/  IADD3 R74, P5, PT, R50, R134.reuse, RZ ;  /* 0x00000086324a7210 */ /* 0x080fe40007fbe0ff */
[----:B------:R-:W-:Y:S01]  /*8660*/  IADD3 R66, P2, PT, R42, R134, RZ ;  /* 0x000000862a427210 */ /* 0x000fe20007f5e0ff */
[----:B------:R-:W4:Y:S01]  /*8670*/  LDL.LU.64 R60, [R1+0x378] ;  /* 0x00037800013c7983 */ /* 0x000f220000300a00 */
[----:B------:R-:W-:-:S03]  /*8680*/  IADD3.X R83, PT, PT, R53, R133, RZ, P4, !PT ;  /* 0x0000008535537210 */ /* 0x000fc600027fe4ff */
[----:B------:R-:W5:Y:S01]  /*8690*/  LDL.LU.64 R44, [R1+0x370] ;  /* 0x00037000012c7983 */ /* 0x000f620000300a00 */
[--C-:B------:R-:W-:Y:S01]  /*86a0*/  IMAD.X R67, R43, 0x1, R133.reuse, P2 ;  /* 0x000000012b437824 */ /* 0x100fe200010e0685 */
[-C--:B------:R-:W-:Y:S02]  /*86b0*/  IADD3 R50, P2, PT, R26, R134.reuse, RZ ;  /* 0x000000861a327210 */ /* 0x080fe40007f5e0ff */
[----:B------:R-:W5:Y:S01]  /*86c0*/  LDL.LU.64 R52, [R1+0x368] ;  /* 0x0003680001347983 */ /* 0x000f620000300a00 */
[----:B------:R-:W-:Y:S01]  /*86d0*/  IMAD.X R75, R51, 0x1, R133, P5 ;  /* 0x00000001334b7824 */ /* 0x000fe200028e0685 */
[----:B------:R-:W-:Y:S02]  /*86e0*/  IADD3.X R51, PT, PT, R27, R133, RZ, P2, !PT ;  /* 0x000000851b337210 */ /* 0x000fe400017fe4ff */
[----:B------:R-:W5:Y:S04]  /*86f0*/  LDL.LU.64 R68, [R1+0x360] ;  /* 0x0003600001447983 */ /* 0x000f680000300a00 */
[----:B------:R-:W5:Y:S04]  /*8700*/  LDL.LU.64 R92, [R1+0x358] ;  /* 0x00035800015c7983 */ /* 0x000f680000300a00 */
[----:B------:R-:W5:Y:S01]  /*8710*/  LDL.LU.64 R76, [R1+0x348] ;  /* 0x00034800014c7983 */ /* 0x000f620000300a00 */
[----:B------:R-:W-:-:S03]  /*8720*/  IADD3 R26, P2, PT, R100, R134, RZ ;  /* 0x00000086641a7210 */ /* 0x000fc60007f5e0ff */
[----:B------:R-:W5:Y:S02]  /*8730*/  LDL.LU.64 R84, [R1+0x340] ;  /* 0x0003400001547983 */ /* 0x000f640000300a00 */
[----:B------:R-:W-:Y:S02]  /*8740*/  IMAD.X R27, R101, 0x1, R133, P2 ;  /* 0x00000001651b7824 */ /* 0x000fe400010e0685 */
[----:B------:R-:W5:Y:S04]  /*8750*/  LDL.LU.64 R100, [R1+0x338] ;  /* 0x0003380001647983 */ /* 0x000f680000300a00 */
        /* <DEDUP_REMOVED lines=19> */
[----:B------:R-:W5:Y:S01]  /*8890*/  LDL.LU.64 R202, [R1+0x218] ;  /* 0x0002180001ca7983 */ /* 0x000f620000300a00 */
[----:B------:R-:W-:-:S05]  /*88a0*/  IADD3 R58, P4, PT, R34, R134, RZ ;  /* 0x00000086223a7210 */ /* 0x000fca0007f9e0ff */
[----:B------:R-:W-:Y:S01]  /*88b0*/  IMAD.X R59, R35, 0x1, R133, P4 ;  /* 0x00000001233b7824 */ /* 0x000fe200020e0685 */
[-C--:B------:R-:W-:Y:S02]  /*88c0*/  IADD3 R34, P4, PT, R10, R134.reuse, RZ ;  /* 0x000000860a227210 */ /* 0x080fe40007f9e0ff */
[----:B------:R-:W-:-:S03]  /*88d0*/  IADD3 R42, P5, PT, R18, R134, RZ ;  /* 0x00000086122a7210 */ /* 0x000fc60007fbe0ff */
[--C-:B------:R-:W-:Y:S01]  /*88e0*/  IMAD.X R35, R11, 0x1, R133.reuse, P4 ;  /* 0x000000010b237824 */ /* 0x100fe200020e0685 */
[----:B------:R-:W-:Y:S01]  /*88f0*/  IADD3 R18, P4, PT, R28, R134, RZ ;  /* 0x000000861c127210 */ /* 0x000fe20007f9e0ff */
[----:B------:R-:W-:-:S03]  /*8900*/  IMAD.X R43, R19, 0x1, R133, P5 ;  /* 0x00000001132b7824 */ /* 0x000fc600028e0685 */
[----:B------:R-:W-:Y:S02]  /*8910*/  IADD3.X R19, PT, PT, R29, R133, RZ, P4, !PT ;  /* 0x000000851d137210 */ /* 0x000fe400027fe4ff */
[-C--:B--2---:R-:W-:Y:S02]  /*8920*/  IADD3 R10, P5, PT, R12, R134.reuse, RZ ;  /* 0x000000860c0a7210 */ /* 0x084fe40007fbe0ff */
[----:B-1----:R-:W-:-:S03]  /*8930*/  IADD3 R4, P2, PT, R20, R134, RZ ;  /* 0x0000008614047210 */ /* 0x002fc60007f5e0ff */
[--C-:B------:R-:W-:Y:S02]  /*8940*/  IMAD.X R11, R13, 0x1, R133.reuse, P5 ;  /* 0x000000010d0b7824 */ /* 0x100fe400028e0685 */
[----:B------:R-:W-:Y:S01]  /*8950*/  IMAD.X R5, R21, 0x1, R133, P2 ;  /* 0x0000000115057824 */ /* 0x000fe200010e0685 */
[----:B---3--:R-:W-:-:S05]  /*8960*/  IADD3 R12, P4, PT, R36, R134, RZ ;  /* 0x00000086240c7210 */ /* 0x008fca0007f9e0ff */
[----:B------:R-:W-:Y:S01]  /*8970*/  IMAD.X R13, R37, 0x1, R133, P4 ;  /* 0x00000001250d7824 */ /* 0x000fe200020e0685 */
[-C--:B----4-:R-:W-:Y:S02]  /*8980*/  IADD3 R20, P2, PT, R60, R134.reuse, RZ ;  /* 0x000000863c147210 */ /* 0x090fe40007f5e0ff */
[-C--:B-----5:R-:W-:Y:S02]  /*8990*/  IADD3 R28, P5, PT, R44, R134.reuse, RZ ;  /* 0x000000862c1c7210 */ /* 0x0a0fe40007fbe0ff */
[----:B------:R-:W-:Y:S02]  /*89a0*/  IADD3.X R21, PT, PT, R61, R133, RZ, P2, !PT ;  /* 0x000000853d157210 */ /* 0x000fe400017fe4ff */
[-C--:B------:R-:W-:Y:S02]  /*89b0*/  IADD3 R36, P4, PT, R52, R134.reuse, RZ ;  /* 0x0000008634247210 */ /* 0x080fe40007f9e0ff */
[----:B------:R-:W-:-:S03]  /*89c0*/  IADD3 R44, P2, PT, R68, R134, RZ ;  /* 0x00000086442c7210 */ /* 0x000fc60007f5e0ff */
[--C-:B------:R-:W-:Y:S02]  /*89d0*/  IMAD.X R37, R53, 0x1, R133.reuse, P4 ;  /* 0x0000000135257824 */ /* 0x100fe400020e0685 */
[--C-:B------:R-:W-:Y:S01]  /*89e0*/  IMAD.X R29, R45, 0x1, R133.reuse, P5 ;  /* 0x000000012d1d7824 */ /* 0x100fe200028e0685 */
[-C--:B------:R-:W-:Y:S01]  /*89f0*/  IADD3 R52, P4, PT, R92, R134.reuse, RZ ;  /* 0x000000865c347210 */ /* 0x080fe20007f9e0ff */
[--C-:B------:R-:W-:Y:S01]  /*8a00*/  IMAD.X R45, R69, 0x1, R133.reuse, P2 ;  /* 0x00000001452d7824 */ /* 0x100fe200010e0685 */
[-C--:B------:R-:W-:Y:S02]  /*8a10*/  IADD3 R60, P5, PT, R76, R134.reuse, RZ ;  /* 0x000000864c3c7210 */ /* 0x080fe40007fbe0ff */
[----:B------:R-:W-:Y:S02]  /*8a20*/  IADD3.X R53, PT, PT, R93, R133, RZ, P4, !PT ;  /* 0x000000855d357210 */ /* 0x000fe400027fe4ff */
[-C--:B------:R-:W-:Y:S01]  /*8a30*/  IADD3 R68, P2, PT, R84, R134.reuse, RZ ;  /* 0x0000008654447210 */ /* 0x080fe20007f5e0ff */
[----:B------:R-:W-:Y:S01]  /*8a40*/  IMAD.X R61, R77, 0x1, R133, P5 ;  /* 0x000000014d3d7824 */ /* 0x000fe200028e0685 */
[----:B------:R-:W-:-:S03]  /*8a50*/  IADD3 R76, P4, PT, R100, R134, RZ ;  /* 0x00000086644c7210 */ /* 0x000fc60007f9e0ff */
        /* <DEDUP_REMOVED lines=14> */
[--C-:B------:R-:W-:Y:S02]  /*8b40*/  IMAD.X R125, R183, 0x1, R133.reuse, P5 ;  /* 0x00000001b77d7824 */ /* 0x100fe400028e0685 */
[----:B------:R-:W2:Y:S01]  /*8b50*/  LDL.LU.64 R182, [R1+0x1f8] ;  /* 0x0001f80001b67983 */ /* 0x000ea20000300a00 */
[-C--:B------:R-:W-:Y:S01]  /*8b60*/  IADD3 R194, P4, PT, R200, R134.reuse, RZ ;  /* 0x00000086c8c27210 */ /* 0x080fe20007f9e0ff */
[----:B------:R-:W-:Y:S01]  /*8b70*/  IMAD.X R161, R199, 0x1, R133, P2 ;  /* 0x00000001c7a17824 */ /* 0x000fe200010e0685 */
[----:B------:R-:W-:-:S02]  /*8b80*/  IADD3 R198, P2, PT, R226, R134, RZ ;  /* 0x00000086e2c67210 */ /* 0x000fc40007f5e0ff */
[----:B------:R-:W-:Y:S01]  /*8b90*/  IADD3 R208, P5, PT, R216, R134, RZ ;  /* 0x00000086d8d07210 */ /* 0x000fe20007fbe0ff */
[----:B------:R-:W-:Y:S01]  /*8ba0*/  IMAD.X R195, R201, 0x1, R133, P4 ;  /* 0x00000001c9c37824 */ /* 0x000fe200020e0685 */
[----:B------:R-:W-:-:S03]  /*8bb0*/  IADD3.X R199, PT, PT, R227, R133, RZ, P2, !PT ;  /* 0x00000085e3c77210 */ /* 0x000fc600017fe4ff */
[--C-:B------:R-:W-:Y:S01]  /*8bc0*/  IMAD.X R209, R217, 0x1, R133.reuse, P5 ;  /* 0x00000001d9d17824 */ /* 0x100fe200028e0685 */
[----:B------:R-:W-:Y:S01]  /*8bd0*/  IADD3 R200, P4, PT, R218, R134, RZ ;  /* 0x00000086dac87210 */ /* 0x000fe20007f9e0ff */
[----:B------:R-:W3:Y:S04]  /*8be0*/  LDL.LU.64 R226, [R1+0x488] ;  /* 0x0004880001e27983 */ /* 0x000ee80000300a00 */
[----:B------:R-:W-:Y:S01]  /*8bf0*/  STL.64 [R1+0x120], R194 ;  /* 0x000120c201007387 */ /* 0x000fe20000100a00 */
[----:B------:R-:W-:-:S03]  /*8c00*/  IMAD.X R201, R219, 0x1, R133, P4 ;  /* 0x00000001dbc97824 */ /* 0x000fc600020e0685 */
[----:B------:R1:W-:Y:S04]  /*8c10*/  STL.64 [R1+0x148], R208 ;  /* 0x000148d001007387 */ /* 0x0003e80000100a00 */
[----:B------:R-:W-:Y:S01]  /*8c20*/  STL.64 [R1+0x130], R198 ;  /* 0x000130c601007387 */ /* 0x000fe20000100a00 */
[----:B-1----:R-:W-:-:S03]  /*8c30*/  IADD3 R208, P2, PT, R222, R134, RZ ;  /* 0x00000086ded07210 */ /* 0x002fc60007f5e0ff */
[----:B------:R1:W-:Y:S02]  /*8c40*/  STL.64 [R1+0x158], R200 ;  /* 0x000158c801007387 */ /* 0x0003e40000100a00 */
[--C-:B------:R-:W-:Y:S01]  /*8c50*/  IMAD.X R209, R223, 0x1, R133.reuse, P2 ;  /* 0x00000001dfd17824 */ /* 0x100fe200010e0685 */
[-C--:B------:R-:W-:Y:S02]  /*8c60*/  IADD3 R218, P4, PT, R236, R134.reuse, RZ ;  /* 0x00000086ecda7210 */ /* 0x080fe40007f9e0ff */
[-C--:B------:R-:W-:Y:S01]  /*8c70*/  IADD3 R216, P5, PT, R232, R134.reuse, RZ ;  /* 0x00000086e8d87210 */ /* 0x080fe20007fbe0ff */
[----:B-1----:R-:W4:Y:S04]  /*8c80*/  LDL.LU.64 R200, [R1+0x208] ;  /* 0x0002080001c87983 */ /* 0x002f280000300a00 */
[----:B------:R-:W5:Y:S04]  /*8c90*/  LDL.LU.64 R222, [R1+0x480] ;  /* 0x0004800001de7983 */ /* 0x000f680000300a00 */
[----:B------:R1:W-:Y:S01]  /*8ca0*/  STL.64 [R1+0x168], R208 ;  /* 0x000168d001007387 */ /* 0x0003e20000100a00 */
[----:B------:R-:W-:Y:S01]  /*8cb0*/  IADD3.X R219, PT, PT, R237, R133, RZ, P4, !PT ;  /* 0x00000085eddb7210 */ /* 0x000fe200027fe4ff */
[----:B------:R-:W-:Y:S01]  /*8cc0*/  IMAD.X R217, R233, 0x1, R133, P5 ;  /* 0x00000001e9d97824 */ /* 0x000fe200028e0685 */
[----:B-1----:R-:W-:-:S03]  /*8cd0*/  IADD3 R208, P2, PT, R228, R134, RZ ;  /* 0x00000086e4d07210 */ /* 0x002fc60007f5e0ff */
[----:B------:R1:W-:Y:S02]  /*8ce0*/  STL.64 [R1+0x178], R218 ;  /* 0x000178da01007387 */ /* 0x0003e40000100a00 */
[----:B------:R-:W-:Y:S02]  /*8cf0*/  IMAD.X R209, R229, 0x1, R133, P2 ;  /* 0x00000001e5d17824 */ /* 0x000fe400010e0685 */
[----:B------:R1:W-:Y:S04]  /*8d00*/  STL.64 [R1+0x188], R216 ;  /* 0x000188d801007387 */ /* 0x0003e80000100a00 */
[----:B------:R1:W-:Y:S02]  /*8d10*/  STL.64 [R1+0x198], R208 ;  /* 0x000198d001007387 */ /* 0x0003e40000100a00 */
[----:B-1----:R-:W-:-:S02]  /*8d20*/  IADD3 R218, P4, PT, R224, R134, RZ ;  /* 0x00000086e0da7210 */ /* 0x002fc40007f9e0ff */
[-C--:B------:R-:W-:Y:S02]  /*8d30*/  IADD3 R216, P2, PT, R242, R134.reuse, RZ ;  /* 0x00000086f2d87210 */ /* 0x080fe40007f5e0ff */
[----:B------:R-:W-:Y:S01]  /*8d40*/  IADD3 R208, P5, PT, R210, R134, RZ ;  /* 0x00000086d2d07210 */ /* 0x000fe20007fbe0ff */
[----:B------:R-:W-:Y:S01]  /*8d50*/  IMAD.X R219, R225, 0x1, R133, P4 ;  /* 0x00000001e1db7824 */ /* 0x000fe200020e0685 */
[----:B------:R-:W-:-:S03]  /*8d60*/  IADD3.X R217, PT, PT, R243, R133, RZ, P2, !PT ;  /* 0x00000085f3d97210 */ /* 0x000fc600017fe4ff */
[----:B------:R-:W-:Y:S01]  /*8d70*/  IMAD.X R209, R211, 0x1, R133, P5 ;  /* 0x00000001d3d17824 */ /* 0x000fe200028e0685 */
[----:B------:R-:W-:Y:S02]  /*8d80*/  IADD3 R210, P6, PT, R238, R3, RZ ;  /* 0x00000003eed27210 */ /* 0x000fe40007fde0ff */
[-C--:B------:R-:W-:Y:S01]  /*8d90*/  IADD3 R136, P4, PT, R202, R134.reuse, RZ ;  /* 0x00000086ca887210 */ /* 0x080fe20007f9e0ff */
[----:B------:R-:W-:Y:S02]  /*8da0*/  STL.64 [R1+0x1a8], R218 ;  /* 0x0001a8da01007387 */ /* 0x000fe40000100a00 */
[----:B------:R-:W-:Y:S02]  /*8db0*/  IMAD.X R211, R239, 0x1, R132, P6 ;  /* 0x00000001efd37824 */ /* 0x000fe400030e0684 */
[----:B------:R1:W-:Y:S04]  /*8dc0*/  STL.64 [R1+0x1c8], R208 ;  /* 0x0001c8d001007387 */ /* 0x0003e80000100a00 */
[----:B------:R-:W-:Y:S04]  /*8dd0*/  STL.64 [R1+0x1b8], R216 ;  /* 0x0001b8d801007387 */ /* 0x000fe80000100a00 */
[----:B------:R-:W-:Y:S04]  /*8de0*/  STL [R1+0x1e8], R136 ;  /* 0x0001e88801007387 */ /* 0x000fe80000100800 */
[----:B------:R2:W5:Y:S01]  /*8df0*/  LDL.64 R238, [R1+0x1e8] ;  /* 0x0001e80001ee7983 */ /* 0x0005620000100a00 */
[----:B-1----:R-:W-:-:S05]  /*8e00*/  IADD3 R208, P2, PT, R244, R134, RZ ;  /* 0x00000086f4d07210 */ /* 0x002fca0007f5e0ff */
[----:B------:R-:W-:Y:S02]  /*8e10*/  IMAD.X R209, R245, 0x1, R133, P2 ;  /* 0x00000001f5d17824 */ /* 0x000fe400010e0685 */
[----:B------:R-:W1:Y:S03]  /*8e20*/  LDC R245, c[0x0][0x3a0] ;  /* 0x0000e800fff57b82 */ /* 0x000e660000000800 */
[----:B------:R1:W-:Y:S04]  /*8e30*/  STL.64 [R1+0x1d8], R208 ;  /* 0x0001d8d001007387 */ /* 0x0003e80000100a00 */
[----:B------:R1:W-:Y:S02]  /*8e40*/  STL.64 [R1+0x298], R210 ;  /* 0x000298d201007387 */ /* 0x0003e40000100a00 */
[----:B-1----:R-:W-:-:S05]  /*8e50*/  IADD3 R208, P6, PT, R240, R3, RZ ;  /* 0x00000003f0d07210 */ /* 0x002fca0007fde0ff */
[----:B------:R-:W-:Y:S01]  /*8e60*/  IMAD.X R209, R241, 0x1, R132, P6 ;  /* 0x00000001f1d17824 */ /* 0x000fe200030e0684 */
[-C--:B--2---:R-:W-:Y:S02]  /*8e70*/  IADD3 R242, P5, PT, R182, R134.reuse, RZ ;  /* 0x00000086b6f27210 */ /* 0x084fe40007fbe0ff */
[----:B------:R-:W1:Y:S03]  /*8e80*/  LDC R182, c[0x0][0x3a0] ;  /* 0x0000e800ffb67b82 */ /* 0x000e660000000800 */
[----:B------:R-:W-:Y:S01]  /*8e90*/  IMAD.X R243, R183, 0x1, R133, P5 ;  /* 0x00000001b7f37824 */ /* 0x000fe200028e0685 */
[----:B------:R-:W-:-:S04]  /*8ea0*/  IADD3 R232, P5, PT, R230, R134, RZ ;  /* 0x00000086e6e87210 */ /* 0x000fc80007fbe0ff */
[----:B------:R-:W2:Y:S01]  /*8eb0*/  LDC R183, c[0x0][0x3a0] ;  /* 0x0000e800ffb77b82 */ /* 0x000ea20000000800 */
[----:B------:R-:W-:Y:S01]  /*8ec0*/  IMAD.X R233, R231, 0x1, R133, P5 ;  /* 0x00000001e7e97824 */ /* 0x000fe200028e0685 */
[----:B----4-:R-:W-:-:S04]  /*8ed0*/  IADD3 R216, P2, PT, R200, R134, RZ ;  /* 0x00000086c8d87210 */ /* 0x010fc80007f5e0ff */
[----:B------:R-:W-:Y:S02]  /*8ee0*/  IADD3.X R217, PT, PT, R201, R133, RZ, P2, !PT ;  /* 0x00000085c9d97210 */ /* 0x000fe400017fe4ff */
[-C--:B---3--:R-:W-:Y:S02]  /*8ef0*/  IADD3 R228, P2, PT, R226, R134.reuse, RZ ;  /* 0x00000086e2e47210 */ /* 0x088fe40007f5e0ff */
[----:B-----5:R-:W-:-:S03]  /*8f00*/  IADD3 R224, P5, PT, R222, R134, RZ ;  /* 0x00000086dee07210 */ /* 0x020fc60007fbe0ff */
[--C-:B------:R-:W-:Y:S02]  /*8f10*/  IMAD.X R229, R227, 0x1, R133.reuse, P2 ;  /* 0x00000001e3e57824 */ /* 0x100fe400010e0685 */
[--C-:B------:R-:W-:Y:S02]  /*8f20*/  IMAD.X R225, R223, 0x1, R133.reuse, P5 ;  /* 0x00000001dfe17824 */ /* 0x100fe400028e0685 */
[----:B------:R-:W-:Y:S01]  /*8f30*/  IMAD.X R239, R203, 0x1, R133, P4 ;  /* 0x00000001cbef7824 */ /* 0x000fe200020e0685 */
[----:B------:R-:W-:-:S04]  /*8f40*/  IADD3 R236, P4, PT, R234, R134, RZ ;  /* 0x00000086eaec7210 */ /* 0x000fc80007f9e0ff */
[----:B------:R3:W-:Y:S01]  /*8f50*/  STL [R1+0x1ec], R239 ;  /* 0x0001ecef01007387 */ /* 0x0007e20000100800 */
[----:B------:R-:W-:-:S03]  /*8f60*/  IMAD.X R237, R235, 0x1, R133, P4 ;  /* 0x00000001ebed7824 */ /* 0x000fc600020e0685 */
[----:B------:R3:W-:Y:S04]  /*8f70*/  STL.64 [R1+0x1f8], R242 ;  /* 0x0001f8f201007387 */ /* 0x0007e80000100a00 */
[----:B------:R3:W-:Y:S01]  /*8f80*/  STL.64 [R1+0x2b8], R208 ;  /* 0x0002b8d001007387 */ /* 0x0007e20000100a00 */
[----:B------:R-:W-:Y:S01]  /*8f90*/  MOV R238, R136 ;  /* 0x0000008800ee7202 */ /* 0x000fe20000000f00 */
[----:B------:R-:W-:Y:S01]  /*8fa0*/  VIADD R203, R245, 0x3f ;  /* 0x0000003ff5cb7836 */ /* 0x000fe20000000000 */
[----:B------:R-:W4:Y:S01]  /*8fb0*/  LDC R136, c[0x0][0x3a0] ;  /* 0x0000e800ff887b82 */ /* 0x000f220000000800 */
[----:B------:R3:W-:Y:S04]  /*8fc0*/  STL.64 [R1+0x208], R216 ;  /* 0x000208d801007387 */ /* 0x0007e80000100a00 */
[----:B------:R3:W-:Y:S04]  /*8fd0*/  STL.64 [R1+0x218], R236 ;  /* 0x000218ec01007387 */ /* 0x0007e80000100a00 */
[----:B------:R3:W-:Y:S04]  /*8fe0*/  STL.64 [R1+0x228], R232 ;  /* 0x000228e801007387 */ /* 0x0007e80000100a00 */
[----:B------:R3:W-:Y:S04]  /*8ff0*/  STL.64 [R1+0x238], R228 ;  /* 0x000238e401007387 */ /* 0x0007e80000100a00 */
[----:B------:R3:W-:Y:S01]  /*9000*/  STL.64 [R1+0x248], R224 ;  /* 0x000248e001007387 */ /* 0x0007e20000100a00 */
[----:B------:R-:W-:-:S02]  /*9010*/  ISETP.LT.OR P2, PT, R203, 0x40, P0 ;  /* 0x00000040cb00780c */ /* 0x000fc40000741670 */
[----:B------:R-:W-:-:S11]  /*9020*/  ISETP.GE.U32.AND P4, PT, R135, 0x7fffff3f, PT ;  /* 0x7fffff3f8700780c */ /* 0x000fd60003f86070 */
[----:B-123--:R-:W-:Y:S05]  /*9030*/  @P2 BRA `(.L_x_13) ;  /* 0x0000000400542947 */ /* 0x00efea0003800000 */
[----:B------:R-:W-:Y:S01]  /*9040*/  UIADD3 UR23, UPT, UPT, UR7, 0x20000, URZ ;  /* 0x0002000007177890 */ /* 0x000fe2000fffe0ff */
[----:B------:R-:W-:Y:S01]  /*9050*/  UMOV UR22, URZ ;  /* 0x000000ff00167c82 */ /* 0x000fe20008000000 */
[----:B------:R-:W-:Y:S02]  /*9060*/  UIADD3 UR60, UPT, UPT, UR8, 0x88, URZ ;  /* 0x00000088083c7890 */ /* 0x000fe4000fffe0ff */
[----:B------:R-:W-:Y:S02]  /*9070*/  USHF.R.U32.HI UR23, URZ, 0x4, UR23 ;  /* 0x00000004ff177899 */ /* 0x000fe40008011617 */
[----:B------:R-:W-:Y:S02]  /*9080*/  UIADD3 UR64, UPT, UPT, UR8, 0x90, URZ ;  /* 0x0000009008407890 */ /* 0x000fe4000fffe0ff */
[----:B------:R-:W-:Y:S01]  /*9090*/  USGXT.U32 UR48, UR23, 0xe ;  /* 0x0000000e1730789a */ /* 0x000fe20008000000 */
[----:B------:R-:W-:Y:S01]  /*90a0*/  UMOV UR62, 0x0 ;  /* 0x00000000003e7882 */ /* 0x000fe20000000000 */
[----:B------:R-:W-:-:S02]  /*90b0*/  UMOV UR63, 0x10100910 ;  /* 0x10100910003f7882 */ /* 0x000fc40000000000 */
[----:B------:R-:W-:Y:S02]  /*90c0*/  UIADD3 UR44, UP1, UPT, UR48, 0x2, URZ ;  /* 0x00000002302c7890 */ /* 0x000fe4000ff3e0ff */
[----:B------:R-:W-:Y:S02]  /*90d0*/  UIADD3 UR5, UPT, UPT, UR8, 0x98, URZ ;  /* 0x0000009808057890 */ /* 0x000fe4000fffe0ff */
[----:B------:R-:W-:Y:S01]  /*90e0*/  UIADD3.X UR45, UPT, UPT, UR22, 0x40004040, URZ, UP1, !UPT ;  /* 0x40004040162d7890 */ /* 0x000fe20008ffe4ff */
[----:B------:R-:W-:Y:S01]  /*90f0*/  UMOV UR49, 0x40004040 ;  /* 0x4000404000317882 */ /* 0x000fe20000000000 */
[----:B------:R-:W-:Y:S02]  /*9100*/  UMOV UR58, 0x0 ;  /* 0x00000000003a7882 */ /* 0x000fe40000000000 */
[----:B------:R-:W-:Y:S01]  /*9110*/  UIADD3.64 UR40, UPT, UPT, UR44, 0x2, URZ ;  /* 0x000000022c287897 */ /* 0x000fe2000fffe0ff */
[----:B------:R-:W-:Y:S01]  /*9120*/  UTCHMMA.2CTA tmem[UR11], gdesc[UR48], tmem[UR8], tmem[UR62], idesc[UR63], !UPT ;  /* 0x00ff3e300b0079ea */ /* 0x000fe2000fa00008 */
[----:B------:R-:W-:Y:S01]  /*9130*/  UIADD3.64 UR36, UPT, UPT, UR44, 0x4, URZ ;  /* 0x000000042c247897 */ /* 0x000fe2000fffe0ff */
[----:B------:R-:W-:Y:S01]  /*9140*/  UMOV UR59, 0x10100910 ;  /* 0x10100910003b7882 */ /* 0x000fe20000000000 */
[----:B------:R-:W-:-:S02]  /*9150*/  UIADD3 UR6, UPT, UPT, UR8, 0xa0, URZ ;  /* 0x000000a008067890 */ /* 0x000fc4000fffe0ff */
[----:B------:R1:W-:Y:S01]  /*9160*/  UTCHMMA.2CTA tmem[UR60], gdesc[UR44], tmem[UR8], tmem[UR58], idesc[UR59], UPT ;  /* 0x00ff3a2c3c0079ea */ /* 0x0003e2000ba00008 */
[----:B------:R-:W-:Y:S02]  /*9170*/  UIADD3.64 UR32, UPT, UPT, UR44, 0xfe, URZ ;  /* 0x000000fe2c207897 */ /* 0x000fe4000fffe0ff */
[----:B------:R-:W-:Y:S02]  /*9180*/  UIADD3 UR12, UPT, UPT, UR8, 0xa8, URZ ;  /* 0x000000a8080c7890 */ /* 0x000fe4000fffe0ff */
[----:B------:R-:W-:Y:S02]  /*9190*/  UIADD3.64 UR28, UPT, UPT, UR44, 0x100, URZ ;  /* 0x000001002c1c7897 */ /* 0x000fe4000fffe0ff */
[----:B------:R-:W-:Y:S02]  /*91a0*/  UIADD3 UR13, UPT, UPT, UR8, 0xb0, URZ ;  /* 0x000000b0080d7890 */ /* 0x000fe4000fffe0ff */
[----:B------:R-:W-:Y:S02]  /*91b0*/  UIADD3.64 UR22, UPT, UPT, UR44, 0x102, URZ ;  /* 0x000001022c167897 */ /* 0x000fe4000fffe0ff */
[----:B------:R-:W-:-:S02]  /*91c0*/  UIADD3 UR14, UPT, UPT, UR8, 0xb8, URZ ;  /* 0x000000b8080e7890 */ /* 0x000fc4000fffe0ff */
[----:B-1----:R-:W-:Y:S02]  /*91d0*/  UIADD3.64 UR60, UPT, UPT, UR44, 0x104, URZ ;  /* 0x000001042c3c7897 */ /* 0x002fe4000fffe0ff */
[----:B------:R-:W-:Y:S02]  /*91e0*/  UIADD3 UR15, UPT, UPT, UR8, 0x40, URZ ;  /* 0x00000040080f7890 */ /* 0x000fe4000fffe0ff */
[----:B------:R-:W-:Y:S01]  /*91f0*/  UIADD3 UR16, UPT, UPT, UR8, 0xc0, URZ ;  /* 0x000000c008107890 */ /* 0x000fe2000fffe0ff */
[----:B------:R-:W-:Y:S01]  /*9200*/  UMOV UR20, 0x0 ;  /* 0x0000000000147882 */ /* 0x000fe20000000000 */
[----:B------:R-:W-:Y:S01]  /*9210*/  UMOV UR21, 0x10100910 ;  /* 0x1010091000157882 */ /* 0x000fe20000000000 */
[----:B------:R-:W-:Y:S02]  /*9220*/  UIADD3 UR17, UPT, UPT, UR8, 0x40, URZ ;  /* 0x0000004008117890 */ /* 0x000fe4000fffe0ff */
[----:B------:R1:W-:Y:S01]  /*9230*/  UTCHMMA.2CTA tmem[UR64], gdesc[UR40], tmem[UR8], tmem[UR20], idesc[UR21], UPT ;  /* 0x00ff1428400079ea */ /* 0x0003e2000ba00008 */
[----:B------:R-:W-:-:S02]  /*9240*/  UIADD3 UR18, UPT, UPT, UR8, 0xc8, URZ ;  /* 0x000000c808127890 */ /* 0x000fc4000fffe0ff */
[----:B------:R2:W-:Y:S01]  /*9250*/  UTCHMMA.2CTA tmem[UR5], gdesc[UR36], tmem[UR8], tmem[UR62], idesc[UR63], UPT ;  /* 0x00ff3e24050079ea */ /* 0x0005e2000ba00008 */
[----:B------:R-:W-:Y:S02]  /*9260*/  UIADD3 UR19, UPT, UPT, UR8, 0x40, URZ ;  /* 0x0000004008137890 */ /* 0x000fe4000fffe0ff */
[----:B------:R-:W-:Y:S01]  /*9270*/  UIADD3 UR66, UPT, UPT, UR8, 0xd0, URZ ;  /* 0x000000d008427890 */ /* 0x000fe2000fffe0ff */
[----:B------:R-:W-:Y:S01]  /*9280*/  UMOV UR76, 0x0 ;  /* 0x00000000004c7882 */ /* 0x000fe20000000000 */
[----:B------:R-:W-:Y:S01]  /*9290*/  UMOV UR77, 0x10100910 ;  /* 0x10100910004d7882 */ /* 0x000fe20000000000 */
[----:B------:R-:W-:Y:S02]  /*92a0*/  UIADD3 UR67, UPT, UPT, UR8, 0x40, URZ ;  /* 0x0000004008437890 */ /* 0x000fe4000fffe0ff */
[----:B------:R2:W-:Y:S01]  /*92b0*/  UTCHMMA.2CTA tmem[UR6], gdesc[UR32], tmem[UR8], tmem[UR76], idesc[UR77], UPT ;  /* 0x00ff4c20060079ea */ /* 0x0005e2000ba00008 */
[----:B------:R-:W-:Y:S01]  /*92c0*/  UIADD3 UR68, UPT, UPT, UR8, 0xd8, URZ ;  /* 0x000000d808447890 */ /* 0x000fe2000fffe0ff */
[----:B------:R-:W-:Y:S01]  /*92d0*/  UMOV UR56, 0x0 ;  /* 0x0000000000387882 */ /* 0x000fe20000000000 */
[----:B------:R-:W-:Y:S01]  /*92e0*/  UMOV UR57, 0x10100910 ;  /* 0x1010091000397882 */ /* 0x000fe20000000000 */
[----:B------:R-:W-:-:S02]  /*92f0*/  UIADD3 UR69, UPT, UPT, UR8, 0x40, URZ ;  /* 0x0000004008457890 */ /* 0x000fc4000fffe0ff */
[----:B------:R2:W-:Y:S01]  /*9300*/  UTCHMMA.2CTA tmem[UR12], gdesc[UR28], tmem[UR8], tmem[UR56], idesc[UR57], UPT ;  /* 0x00ff381c0c0079ea */ /* 0x0005e2000ba00008 */
        /* <DEDUP_REMOVED lines=13> */
[----:B------:R-:W-:Y:S01]  /*93e0*/  UIADD3 UR75, UPT, UPT, UR8, 0x40, URZ ;  /* 0x00000040084b7890 */ /* 0x000fe2000fffe0ff */
[----:B------:R2:W-:Y:S01]  /*93f0*/  UTCHMMA.2CTA tmem[UR16], gdesc[UR48], tmem[UR15], tmem[UR50], idesc[UR51], !UPT ;  /* 0x00ff3230100079ea */ /* 0x0005e2000fa0000f */
[----:B------:R-:W-:Y:S01]  /*9400*/  UIADD3 UR58, UPT, UPT, UR8, 0xf8, URZ ;  /* 0x000000f8083a7890 */ /* 0x000fe2000fffe0ff */
[----:B------:R-:W-:Y:S01]  /*9410*/  UMOV UR46, 0x0 ;  /* 0x00000000002e7882 */ /* 0x000fe20000000000 */
[----:B------:R-:W-:Y:S01]  /*9420*/  UMOV UR47, 0x10100910 ;  /* 0x10100910002f7882 */ /* 0x000fe20000000000 */
[----:B------:R-:W-:Y:S01]  /*9430*/  UMOV UR42, 0x0 ;  /* 0x00000000002a7882 */ /* 0x000fe20000000000 */
[----:B------:R-:W-:Y:S01]  /*9440*/  UMOV UR43, 0x10100910 ;  /* 0x10100910002b7882 */ /* 0x000fe20000000000 */
[----:B------:R-:W-:Y:S01]  /*9450*/  UMOV UR38, 0x0 ;  /* 0x0000000000267882 */ /* 0x000fe20000000000 */
[----:B------:R-:W-:Y:S01]  /*9460*/  UMOV UR39, 0x10100910 ;  /* 0x1010091000277882 */ /* 0x000fe20000000000 */
[----:B------:R2:W-:Y:S01]  /*9470*/  UTCHMMA.2CTA tmem[UR18], gdesc[UR44], tmem[UR17], tmem[UR46], idesc[UR47], UPT ;  /* 0x00ff2e2c120079ea */ /* 0x0005e2000ba00011 */
        /* <DEDUP_REMOVED lines=9> */
[----:B-1----:R-:W-:Y:S01]  /*9510*/  UMOV UR64, 0x0 ;  /* 0x0000000000407882 */ /* 0x002fe20000000000 */
[----:B------:R-:W-:Y:S01]  /*9520*/  UMOV UR65, 0x10100910 ;  /* 0x1010091000417882 */ /* 0x000fe20000000000 */
[----:B------:R2:W-:Y:S01]  /*9530*/  UTCHMMA.2CTA tmem[UR72], gdesc[UR28], tmem[UR71], tmem[UR30], idesc[UR31], UPT ;  /* 0x00ff1e1c480079ea */ /* 0x0005e2000ba00047 */
[----:B------:R-:W-:Y:S01]  /*9540*/  UMOV UR20, 0x3 ;  /* 0x0000000300147882 */ /* 0x000fe20000000000 */
[----:B------:R2:W-:Y:S01]  /*9550*/  UTCHMMA.2CTA tmem[UR74], gdesc[UR22], tmem[UR73], tmem[UR26], idesc[UR27], UPT ;  /* 0x00ff1a164a0079ea */ /* 0x0005e2000ba00049 */
[----:B------:R2:W-:Y:S01]  /*9560*/  UTCHMMA.2CTA tmem[UR58], gdesc[UR60], tmem[UR75], tmem[UR64], idesc[UR65], UPT ;  /* 0x00ff403c3a0079ea */ /* 0x0005e2000ba0004b */
[----:B------:R2:W-:Y:S01]  /*9570*/  UTCBAR.2CTA.MULTICAST [UR10], URZ, UR20 ;  /* 0x000000ff0a0073e9 */ /* 0x0005e20008200814 */
[----:B------:R-:W-:Y:S01]  /*9580*/  NOP ;  /* 0x0000000000007918 */ /* 0x000fe20000000000 */
.L_x_13:
[----:B------:R-:W-:Y:S01]  /*9590*/  BAR.SYNC.DEFER_BLOCKING 0x0 ;  /* 0x0000000000007b1d */ /* 0x000fe20000010000 */
[----:B----4-:R-:W-:Y:S01]  /*95a0*/  VIADD R135, R136, 0xffffff7d ;  /* 0xffffff7d88877836 */ /* 0x010fe20000000000 */
[----:B--2---:R-:W-:Y:S01]  /*95b0*/  UIADD3 UR17, UPT, UPT, UR4, -0x93, URZ ;  /* 0xffffff6d04117890 */ /* 0x004fe2000fffe0ff */
[----:B------:R-:W-:Y:S01]  /*95c0*/  IMAD.MOV.U32 R218, RZ, RZ, R186 ;  /* 0x000000ffffda7224 */ /* 0x000fe200078e00ba */
[----:B------:R-:W-:Y:S01]  /*95d0*/  MOV R223, R191 ;  /* 0x000000bf00df7202 */ /* 0x000fe20000000f00 */
[----:B------:R-:W-:-:S03]  /*95e0*/  IMAD.MOV.U32 R222, RZ, RZ, R190 ;  /* 0x000000ffffde7224 */ /* 0x000fc600078e00be */
[----:B------:R-:W1:Y:S01]  /*95f0*/  LDC R137, c[0x0][0x3a0] ;  /* 0x0000e800ff897b82 */ /* 0x000e620000000800 */
[----:B------:R-:W2:Y:S01]  /*9600*/  LDCU UR20, c[0x0][0x3a0] ;  /* 0x00007400ff1477ac */ /* 0x000ea20008000800 */
[----:B------:R3:W-:Y:S01]  /*9610*/  STL.64 [R1+0x480], R208 ;  /* 0x000480d001007387 */ /* 0x0007e20000100a00 */
[----:B------:R-:W-:Y:S01]  /*9620*/  IMAD.MOV.U32 R219, RZ, RZ, R187 ;  /* 0x000000ffffdb7224 */ /* 0x000fe200078e00bb */
[----:B------:R-:W-:Y:S01]  /*9630*/  MOV R231, R195 ;  /* 0x000000c300e77202 */ /* 0x000fe20000000f00 */
[----:B------:R-:W4:Y:S01]  /*9640*/  LDCU UR14, c[0x0][0x3a0] ;  /* 0x00007400ff0e77ac */ /* 0x000f220008000800 */
[----:B------:R-:W-:Y:S01]  /*9650*/  IMAD.MOV.U32 R234, RZ, RZ, R192 ;  /* 0x000000ffffea7224 */ /* 0x000fe200078e00c0 */
[----:B------:R-:W-:Y:S01]  /*9660*/  MOV R227, R199 ;  /* 0x000000c700e37202 */ /* 0x000fe20000000f00 */
[----:B------:R-:W5:Y:S01]  /*9670*/  LDC R136, c[0x0][0x3a0] ;  /* 0x0000e800ff887b82 */ /* 0x000f620000000800 */
[----:B------:R-:W1:Y:S01]  /*9680*/  LDCU UR18, c[0x0][0x3a0] ;  /* 0x00007400ff1277ac */ /* 0x000e620008000800 */
[----:B------:R-:W-:-:S02]  /*9690*/  IMAD.MOV.U32 R235, RZ, RZ, R193 ;  /* 0x000000ffffeb7224 */ /* 0x000fc400078e00c1 */
[----:B------:R-:W-:Y:S01]  /*96a0*/  IMAD.MOV.U32 R240, RZ, RZ, R196 ;  /* 0x000000fffff07224 */ /* 0x000fe200078e00c4 */
[----:B------:R-:W1:Y:S01]  /*96b0*/  LDCU UR12, c[0x0][0x3a0] ;  /* 0x00007400ff0c77ac */ /* 0x000e620008000800 */
[----:B---3--:R-:W3:Y:S01]  /*96c0*/  LDL.LU.64 R208, [R1+0x260] ;  /* 0x0002600001d07983 */ /* 0x008ee20000300a00 */
[----:B------:R-:W-:Y:S01]  /*96d0*/  IMAD.MOV.U32 R230, RZ, RZ, R194 ;  /* 0x000000ffffe67224 */ /* 0x000fe200078e00c2 */
[----:B------:R-:W5:Y:S01]  /*96e0*/  LDC R186, c[0x0][0x3a0] ;  /* 0x0000e800ffba7b82 */ /* 0x000f620000000800 */
[----:B------:R-:W1:Y:S01]  /*96f0*/  LDCU UR6, c[0x0][0x3a0] ;  /* 0x00007400ff0677ac */ /* 0x000e620008000800 */
[----:B------:R-:W-:Y:S01]  /*9700*/  @!PT LDS RZ, [RZ] ;  /* 0x00000000fffff984 */ /* 0x000fe20000000800 */
[----:B------:R-:W-:Y:S01]  /*9710*/  @!PT LDS RZ, [RZ] ;  /* 0x00000000fffff984 */ /* 0x000fe20000000800 */
[----:B------:R-:W-:Y:S01]  /*9720*/  @!PT LDS RZ, [RZ] ;  /* 0x00000000fffff984 */ /* 0x000fe20000000800 */
[----:B------:R-:W-:Y:S01]  /*9730*/  LDGSTS.E [R252], desc[UR24][R142.64], !P1 ;  /* 0x000000008efc7fae */ /* 0x000fe2000c9a1018 */
[----:B------:R-:W-:Y:S01]  /*9740*/  IMAD.MOV.U32 R241, RZ, RZ, R197 ;  /* 0x000000fffff17224 */ /* 0x000fe200078e00c5 */
[----:B------:R-:W1:Y:S02]  /*9750*/  LDCU UR13, c[0x0][0x3a0] ;  /* 0x00007400ff0d77ac */ /* 0x000e640008000800 */
[----:B------:R-:W-:Y:S01]  /*9760*/  LDGSTS.E [R252+0x200], desc[UR24][R138.64], !P1 ;  /* 0x002000008afc7fae */ /* 0x000fe2000c9a1018 */
[----:B------:R-:W-:Y:S01]  /*9770*/  ISETP.GE.U32.AND P1, PT, R135, 0x7fffff3e, PT ;  /* 0x7fffff3e8700780c */ /* 0x000fe20003f26070 */
[----:B------:R-:W5:Y:S01]  /*9780*/  LDC R190, c[0x0][0x3a0] ;  /* 0x0000e800ffbe7b82 */ /* 0x000f620000000800 */
[----:B------:R-:W-:Y:S01]  /*9790*/  IADD3 R135, PT, PT, R182, -0x84, RZ ;  /* 0xffffff7cb6877810 */ /* 0x000fe20007ffe0ff */
[----:B------:R-:W-:Y:S01]  /*97a0*/  LDGSTS.E [R252+0x400], desc[UR24][R140.64], !P4 ;  /* 0x004000008cfc7fae */ /* 0x000fe2000e1a1018 */
[----:B------:R-:W1:Y:S01]  /*97b0*/  LDCU UR16, c[0x0][0x3a0] ;  /* 0x00007400ff1077ac */ /* 0x000e620008000800 */
[----:B------:R-:W-:-:S02]  /*97c0*/  IMAD.MOV.U32 R226, RZ, RZ, R198 ;  /* 0x000000ffffe27224 */ /* 0x000fc400078e00c6 */
[----:B------:R-:W-:Y:S01]  /*97d0*/  LDGSTS.E [R252+0x600], desc[UR24][R170.64], !P4 ;  /* 0x00600000aafc7fae */ /* 0x000fe2000e1a1018 */
[----:B------:R-:W-:Y:S01]  /*97e0*/  ISETP.GE.U32.AND P4, PT, R135, 0x7fffff3d, PT ;  /* 0x7fffff3d8700780c */ /* 0x000fe20003f86070 */
[----:B------:R-:W5:Y:S01]  /*97f0*/  LDC R182, c[0x0][0x3a0] ;  /* 0x0000e800ffb67b82 */ /* 0x000f620000000800 */
[----:B------:R-:W-:Y:S01]  /*9800*/  VIADD R135, R183, 0xffffff7b ;  /* 0xffffff7bb7877836 */ /* 0x000fe20000000000 */
[----:B--2---:R-:W-:Y:S02]  /*9810*/  UIADD3 UR20, UPT, UPT, UR20, -0x92, URZ ;  /* 0xffffff6e14147890 */ /* 0x004fe4000fffe0ff */
[----:B------:R-:W-:Y:S01]  /*9820*/  LDGSTS.E [R252+0x800], desc[UR24][R144.64], !P1 ;  /* 0x0080000090fc7fae */ /* 0x000fe2000c9a1018 */
[----:B------:R-:W2:Y:S01]  /*9830*/  LDCU UR5, c[0x0][0x3a0] ;  /* 0x00007400ff0577ac */ /* 0x000ea20008000800 */
[----:B------:R-:W-:Y:S01]  /*9840*/  ISETP.GE.U32.AND P2, PT, R135, 0x7fffff3c, PT ;  /* 0x7fffff3c8700780c */ /* 0x000fe20003f46070 */
[----:B-1----:R-:W-:Y:S01]  /*9850*/  VIADD R135, R137, 0xffffff7a ;  /* 0xffffff7a89877836 */ /* 0x002fe20000000000 */
[----:B------:R-:W-:Y:S01]  /*9860*/  LDGSTS.E [R252+0xa00], desc[UR24][R146.64], !P1 ;  /* 0x00a0000092fc7fae */ /* 0x000fe2000c9a1018 */
[----:B------:R-:W1:Y:S01]  /*9870*/  LDC R137, c[0x0][0x3a0] ;  /* 0x0000e800ff897b82 */ /* 0x000e620000000800 */
[----:B----4-:R-:W-:-:S02]  /*9880*/  UIADD3 UR14, UPT, UPT, UR14, -0x98, URZ ;  /* 0xffffff680e0e7890 */ /* 0x010fc4000fffe0ff */
[----:B------:R-:W-:Y:S01]  /*9890*/  ISETP.GE.U32.AND P1, PT, R135, 0x7fffff3b, PT ;  /* 0x7fffff3b8700780c */ /* 0x000fe20003f26070 */
[----:B-----5:R-:W-:Y:S01]  /*98a0*/  VIADD R135, R136, 0xffffff79 ;  /* 0xffffff7988877836 */ /* 0x020fe20000000000 */
[----:B------:R-:W-:Y:S01]  /*98b0*/  LDGSTS.E [R252+0xc00], desc[UR24][R148.64], !P4 ;  /* 0x00c0000094fc7fae */ /* 0x000fe2000e1a1018 */
[----:B------:R-:W-:Y:S02]  /*98c0*/  UISETP.GE.U32.AND UP6, UPT, UR17, 0x7fffff2e, UPT ;  /* 0x7fffff2e1100788c */ /* 0x000fe4000bfc6070 */
[----:B------:R-:W4:Y:S01]  /*98d0*/  LDC R136, c[0x0][0x3a0] ;  /* 0x0000e800ff887b82 */ /* 0x000f220000000800 */
[----:B------:R-:W-:Y:S01]  /*98e0*/  LDGSTS.E [R252+0xe00], desc[UR24][R150.64], !P4 ;  /* 0x00e0000096fc7fae */ /* 0x000fe2000e1a1018 */
[----:B------:R-:W-:Y:S01]  /*98f0*/  ISETP.GE.U32.AND P4, PT, R135, 0x7fffff3a, PT ;  /* 0x7fffff3a8700780c */ /* 0x000fe20003f86070 */
[----:B------:R-:W-:Y:S02]  /*9900*/  UIADD3 UR18, UPT, UPT, UR18, -0x94, URZ ;  /* 0xffffff6c12127890 */ /* 0x000fe4000fffe0ff */
[----:B------:R-:W-:Y:S01]  /*9910*/  LDGSTS.E [R252+0x1000], desc[UR24][R152.64], !P2 ;  /* 0x0100000098fc7fae */ /* 0x000fe2000d1a1018 */
[----:B------:R-:W-:Y:S01]  /*9920*/  UIADD3 UR12, UPT, UPT, UR12, -0x9c, URZ ;  /* 0xffffff640c0c7890 */ /* 0x000fe2000fffe0ff */
[----:B------:R-:W-:Y:S01]  /*9930*/  IADD3 R135, PT, PT, R182, -0x88, RZ ;  /* 0xffffff78b6877810 */ /* 0x000fe20007ffe0ff */
[----:B------:R-:W5:Y:S01]  /*9940*/  LDC R183, c[0x0][0x3a0] ;  /* 0x0000e800ffb77b82 */ /* 0x000f620000000800 */
[----:B------:R-:W-:Y:S01]  /*9950*/  LDGSTS.E [R252+0x1200], desc[UR24][R154.64], !P2 ;  /* 0x012000009afc7fae */ /* 0x000fe2000d1a1018 */
[----:B------:R-:W-:Y:S01]  /*9960*/  UISETP.GE.U32.AND UP5, UPT, UR20, 0x7fffff2f, UPT ;  /* 0x7fffff2f1400788c */ /* 0x000fe2000bfa6070 */
[----:B------:R-:W-:Y:S01]  /*9970*/  ISETP.GE.U32.AND P2, PT, R135, 0x7fffff39, PT ;  /* 0x7fffff398700780c */ /* 0x000fe20003f46070 */
[----:B------:R-:W2:Y:S01]  /*9980*/  LDCU UR19, c[0x0][0x3a0] ;  /* 0x00007400ff1377ac */ /* 0x000ea20008000800 */
[----:B------:R-:W-:Y:S03]  /*9990*/  LDGSTS.E [R252+0x1400], desc[UR24][R156.64], !P1 ;  /* 0x014000009cfc7fae */ /* 0x000fe6000c9a1018 */
[----:B------:R-:W2:Y:S01]  /*99a0*/  LDC R182, c[0x0][0x3a0] ;  /* 0x0000e800ffb67b82 */ /* 0x000ea20000000800 */
[----:B-1----:R-:W-:Y:S01]  /*99b0*/  VIADD R135, R137, 0xffffff77 ;  /* 0xffffff7789877836 */ /* 0x002fe20000000000 */
[----:B------:R-:W-:Y:S01]  /*99c0*/  LDGSTS.E [R252+0x1600], desc[UR24][R158.64], !P1 ;  /* 0x016000009efc7fae */ /* 0x000fe2000c9a1018 */
[----:B------:R-:W-:-:S02]  /*99d0*/  UIADD3 UR6, UPT, UPT, UR6, -0x9b, URZ ;  /* 0xffffff6506067890 */ /* 0x000fc4000fffe0ff */
[----:B------:R-:W-:Y:S01]  /*99e0*/  UISETP.GE.U32.AND UP1, UPT, UR14, 0x7fffff29, UPT ;  /* 0x7fffff290e00788c */ /* 0x000fe2000bf26070 */
[----:B------:R-:W-:Y:S01]  /*99f0*/  ISETP.GE.U32.AND P1, PT, R135, 0x7fffff38, PT ;  /* 0x7fffff388700780c */ /* 0x000fe20003f26070 */
[----:B------:R-:W-:Y:S01]  /*9a00*/  LDGSTS.E [R252+0x1800], desc[UR24][R164.64], !P4 ;  /* 0x01800000a4fc7fae */ /* 0x000fe2000e1a1018 */
[----:B----4-:R-:W-:Y:S01]  /*9a10*/  VIADD R135, R136, 0xffffff76 ;  /* 0xffffff7688877836 */ /* 0x010fe20000000000 */
[----:B------:R-:W1:Y:S01]  /*9a20*/  LDC R137, c[0x0][0x3a0] ;  /* 0x0000e800ff897b82 */ /* 0x000e620000000800 */
[----:B------:R-:W-:Y:S01]  /*9a30*/  UIADD3 UR13, UPT, UPT, UR13, -0x97, URZ ;  /* 0xffffff690d0d7890 */ /* 0x000fe2000fffe0ff */
[----:B------:R-:W-:Y:S01]  /*9a40*/  LDGSTS.E [R252+0x1a00], desc[UR24][R166.64], !P4 ;  /* 0x01a00000a6fc7fae */ /* 0x000fe2000e1a1018 */
[----:B------:R-:W-:Y:S02]  /*9a50*/  USEL UR14, URZ, 0x1fffe, UP6 ;  /* 0x0001fffeff0e7887 */ /* 0x000fe4000b000000 */
[----:B------:R-:W-:Y:S01]  /*9a60*/  UISETP.GE.U32.AND UP3, UPT, UR18, 0x7fffff2d, UPT ;  /* 0x7fffff2d1200788c */ /* 0x000fe2000bf66070 */
[----:B------:R-:W-:Y:S01]  /*9a70*/  LDGSTS.E [R252+0x1c00], desc[UR24][R168.64], !P2 ;  /* 0x01c00000a8fc7fae */ /* 0x000fe2000d1a1018 */
[----:B------:R-:W-:Y:S01]  /*9a80*/  UISETP.GE.U32.AND UP6, UPT, UR12, 0x7fffff25, UPT ;  /* 0x7fffff250c00788c */ /* 0x000fe2000bfc6070 */
[----:B------:R-:W4:Y:S01]  /*9a90*/  LDC R136, c[0x0][0x3a0] ;  /* 0x0000e800ff887b82 */ /* 0x000f220000000800 */
[----:B------:R-:W1:Y:S01]  /*9aa0*/  LDCU UR15, c[0x0][0x3a0] ;  /* 0x00007400ff0f77ac */ /* 0x000e620008000800 */
[----:B------:R-:W-:Y:S01]  /*9ab0*/  LDGSTS.E [R252+0x1e00], desc[UR24][R172.64], !P2 ;  /* 0x01e00000acfc7fae */ /* 0x000fe2000d1a1018 */
[----:B------:R-:W-:Y:S01]  /*9ac0*/  ISETP.GE.U32.AND P2, PT, R135, 0x7fffff37, PT ;  /* 0x7fffff378700780c */ /* 0x000fe20003f46070 */
[----:B------:R-:W-:-:S02]  /*9ad0*/  UIADD3 UR16, UPT, UPT, UR16, -0x96, URZ ;  /* 0xffffff6a10107890 */ /* 0x000fc4000fffe0ff */
[----:B------:R-:W-:Y:S01]  /*9ae0*/  LDGSTS.E [R252+0x2000], desc[UR24][R174.64], !P1 ;  /* 0x02000000aefc7fae */ /* 0x000fe2000c9a1018 */
[----:B--2---:R-:W-:Y:S01]  /*9af0*/  VIADD R135, R182, 0xffffff75 ;  /* 0xffffff75b6877836 */ /* 0x004fe20000000000 */
[----:B------:R-:W-:Y:S01]  /*9b00*/  USEL UR12, URZ, 0x4, UP5 ;  /* 0x00000004ff0c7887 */ /* 0x000fe2000a800000 */
[----:B------:R-:W2:Y:S01]  /*9b10*/  LDC R182, c[0x0][0x3a0] ;  /* 0x0000e800ffb67b82 */ /* 0x000ea20000000800 */
[----:B------:R-:W-:Y:S01]  /*9b20*/  LDGSTS.E [R252+0x2200], desc[UR24][R176.64], !P1 ;  /* 0x02200000b0fc7fae */ /* 0x000fe2000c9a1018 */
[----:B------:R-:W-:Y:S01]  /*9b30*/  UISETP.GE.U32.AND UP5, UPT, UR6, 0x7fffff26, UPT ;  /* 0x7fffff260600788c */ /* 0x000fe2000bfa6070 */
[----:B------:R-:W-:Y:S01]  /*9b40*/  ISETP.GE.U32.AND P1, PT, R135, 0x7fffff36, PT ;  /* 0x7fffff368700780c */ /* 0x000fe20003f26070 */
[----:B------:R-:W2:Y:S01]  /*9b50*/  LDCU UR21, c[0x0][0x3a0] ;  /* 0x00007400ff1577ac */ /* 0x000ea20008000800 */
[----:B-1----:R-:W-:Y:S02]  /*9b60*/  IADD3 R135, PT, PT, R137, -0x8c, RZ ;  /* 0xffffff7489877810 */ /* 0x002fe40007ffe0ff */
[----:B------:R-:W-:Y:S01]  /*9b70*/  LDGSTS.E [R252+0x2400], desc[UR24][R178.64], !P2 ;  /* 0x02400000b2fc7fae */ /* 0x000fe2000d1a1018 */
[----:B------:R-:W-:Y:S01]  /*9b80*/  UISETP.GE.U32.AND UP2, UPT, UR13, 0x7fffff2a, UPT ;  /* 0x7fffff2a0d00788c */ /* 0x000fe2000bf46070 */
[----:B------:R-:W1:Y:S01]  /*9b90*/  LDC R187, c[0x0][0x3a0] ;  /* 0x0000e800ffbb7b82 */ /* 0x000e620000000800 */
[----:B------:R-:W-:Y:S01]  /*9ba0*/  USEL UR13, URZ, 0x1, UP3 ;  /* 0x00000001ff0d7887 */ /* 0x000fe20009800000 */
[----:B------:R-:W-:Y:S01]  /*9bb0*/  LDGSTS.E [R252+0x2600], desc[UR24][R180.64], !P2 ;  /* 0x02600000b4fc7fae */ /* 0x000fe2000d1a1018 */
[----:B------:R-:W-:Y:S01]  /*9bc0*/  UISETP.GE.U32.AND UP3, UPT, UR16, 0x7fffff2b, UPT ;  /* 0x7fffff2b1000788c */ /* 0x000fe2000bf66070 */
[----:B------:R-:W-:Y:S01]  /*9bd0*/  ISETP.GE.U32.AND P2, PT, R135, 0x7fffff35, PT ;  /* 0x7fffff358700780c */ /* 0x000fe20003f46070 */
[----:B------:R-:W-:Y:S01]  /*9be0*/  USEL UR6, URZ, 0x1, UP6 ;  /* 0x00000001ff067887 */ /* 0x000fe2000b000000 */
[----:B----4-:R-:W-:Y:S01]  /*9bf0*/  VIADD R135, R136, 0xffffff66 ;  /* 0xffffff6688877836 */ /* 0x010fe20000000000 */
[----:B------:R-:W-:Y:S01]  /*9c00*/  USEL UR16, URZ, 0x1fffe, UP5 ;  /* 0x0001fffeff107887 */ /* 0x000fe2000a800000 */
[----:B------:R-:W-:Y:S01]  /*9c10*/  LDGSTS.E [R252+0x2800], desc[UR24][R162.64], !P1 ;  /* 0x02800000a2fc7fae */ /* 0x000fe2000c9a1018 */
[----:B------:R-:W-:Y:S01]  /*9c20*/  UIADD3 UR4, UPT, UPT, UR5, -0x9f, URZ ;  /* 0xffffff6105047890 */ /* 0x000fe2000fffe0ff */
[----:B------:R-:W4:Y:S01]  /*9c30*/  LDC R192, c[0x0][0x3a0] ;  /* 0x0000e800ffc07b82 */ /* 0x000f220000000800 */
[----:B------:R-:W-:Y:S01]  /*9c40*/  UIADD3 UR6, UPT, UPT, UR6, UR16, URZ ;  /* 0x0000001006067290 */ /* 0x000fe2000fffe0ff */
[----:B------:R-:W-:Y:S01]  /*9c50*/  LDGSTS.E [R252+0x2a00], desc[UR24][R184.64], !P1 ;  /* 0x02a00000b8fc7fae */ /* 0x000fe2000c9a1018 */
[----:B------:R-:W-:Y:S01]  /*9c60*/  ISETP.GE.U32.AND P1, PT, R135, 0x7fffff27, PT ;  /* 0x7fffff278700780c */ /* 0x000fe20003f26070 */
[----:B--2---:R-:W-:Y:S01]  /*9c70*/  VIADD R136, R182, 0xffffff67 ;  /* 0xffffff67b6887836 */ /* 0x004fe20000000000 */
[----:B------:R-:W-:Y:S01]  /*9c80*/  ULOP3.LUT UR6, UR6, 0x3, URZ, 0xc0, !UPT ;  /* 0x0000000306067892 */ /* 0x000fe2000f8ec0ff */
[----:B-----5:R-:W-:Y:S01]  /*9c90*/  VIADD R182, R183, 0xffffff60 ;  /* 0xffffff60b7b67836 */ /* 0x020fe20000000000 */
[----:B------:R-:W-:Y:S01]  /*9ca0*/  UIADD3 UR19, UPT, UPT, UR19, -0x91, URZ ;  /* 0xffffff6f13137890 */ /* 0x000fe2000fffe0ff */
[----:B------:R-:W2:Y:S01]  /*9cb0*/  LDC R183, c[0x0][0x3a0] ;  /* 0x0000e800ffb77b82 */ /* 0x000ea20000000800 */
[----:B------:R-:W-:Y:S01]  /*9cc0*/  ISETP.GE.U32.AND P4, PT, R136, 0x7fffff28, PT ;  /* 0x7fffff288800780c */ /* 0x000fe20003f86070 */
[----:B------:R-:W-:Y:S01]  /*9cd0*/  UISETP.GE.U32.AND UP6, UPT, UR4, 0x7fffff22, UPT ;  /* 0x7fffff220400788c */ /* 0x000fe2000bfc6070 */
[----:B------:R-:W-:Y:S01]  /*9ce0*/  SEL R136, RZ, 0x4, P1 ;  /* 0x00000004ff887807 */ /* 0x000fe20000800000 */
[----:B------:R-:W-:Y:S01]  /*9cf0*/  UIADD3 UR15, UPT, UPT, UR15, -0x95, URZ ;  /* 0xffffff6b0f0f7890 */ /* 0x000fe2000fffe0ff */
[----:B------:R-:W-:Y:S01]  /*9d00*/  SEL R135, RZ, 0x7fff8, P4 ;  /* 0x0007fff8ff877807 */ /* 0x000fe20002000000 */
[----:B------:R-:W-:Y:S01]  /*9d10*/  UISETP.GE.U32.AND UP4, UPT, UR19, 0x7fffff30, UPT ;  /* 0x7fffff301300788c */ /* 0x000fe2000bf86070 */
[----:B------:R-:W-:Y:S01]  /*9d20*/  ISETP.GE.U32.AND P1, PT, R182, 0x7fffff21, PT ;  /* 0x7fffff21b600780c */ /* 0x000fe20003f26070 */
[----:B------:R-:W-:Y:S01]  /*9d30*/  USEL UR17, URZ, 0x1fffe, UP6 ;  /* 0x0001fffeff117887 */ /* 0x000fe2000b000000 */
[----:B------:R-:W-:Y:S01]  /*9d40*/  IADD3 R137, PT, PT, R135, UR6, R136 ;  /* 0x0000000687897c10 */ /* 0x000fe2000fffe088 */
[----:B------:R-:W-:Y:S01]  /*9d50*/  UIADD3 UR5, UPT, UPT, UR21, -0x9d, URZ ;  /* 0xffffff6315057890 */ /* 0x000fe2000fffe0ff */
[----:B------:R-:W-:Y:S01]  /*9d60*/  SEL R135, RZ, 0x1, P1 ;  /* 0x00000001ff877807 */ /* 0x000fe20000800000 */
[----:B------:R-:W-:Y:S01]  /*9d70*/  UISETP.GE.U32.AND UP5, UPT, UR15, 0x7fffff2c, UPT ;  /* 0x7fffff2c0f00788c */ /* 0x000fe2000bfa6070 */
[----:B------:R-:W-:Y:S01]  /*9d80*/  IADD3 R136, PT, PT, R186, -0x9e, RZ ;  /* 0xffffff62ba887810 */ /* 0x000fe20007ffe0ff */
[----:B------:R-:W-:Y:S01]  /*9d90*/  USEL UR4, URZ, 0x7fff8, UP4 ;  /* 0x0007fff8ff047887 */ /* 0x000fe2000a000000 */
[----:B------:R-:W5:Y:S01]  /*9da0*/  LDC R182, c[0x0][0x3a0] ;  /* 0x0000e800ffb67b82 */ /* 0x000f620000000800 */
[----:B------:R-:W-:Y:S01]  /*9db0*/  USEL UR15, URZ, 0x1, UP1 ;  /* 0x00000001ff0f7887 */ /* 0x000fe20008800000 */
[----:B------:R-:W-:Y:S01]  /*9dc0*/  VIADD R135, R135, UR17 ;  /* 0x0000001187877c36 */ /* 0x000fe20008000000 */
[----:B------:R-:W-:Y:S01]  /*9dd0*/  USEL UR16, URZ, 0x1fffe, UP2 ;  /* 0x0001fffeff107887 */ /* 0x000fe20009000000 */
[----:B------:R-:W-:Y:S01]  /*9de0*/  ISETP.GE.U32.AND P4, PT, R136, 0x7fffff23, PT ;  /* 0x7fffff238800780c */ /* 0x000fe20003f86070 */
[----:B------:R-:W-:Y:S01]  /*9df0*/  UISETP.GE.U32.AND UP4, UPT, UR5, 0x7fffff24, UPT ;  /* 0x7fffff240500788c */ /* 0x000fe2000bf86070 */
[----:B------:R-:W-:Y:S01]  /*9e00*/  LDGSTS.E [R252+0x2c00], desc[UR24][R130.64], !P2 ;  /* 0x02c0000082fc7fae */ /* 0x000fe2000d1a1018 */
[----:B------:R-:W-:Y:S01]  /*9e10*/  UIADD3 UR15, UPT, UPT, UR15, UR16, URZ ;  /* 0x000000100f0f7290 */ /* 0x000fe2000fffe0ff */
[----:B------:R-:W-:Y:S01]  /*9e20*/  SEL R136, RZ, 0x4, P4 ;  /* 0x00000004ff887807 */ /* 0x000fe20002000000 */
[----:B------:R-:W-:Y:S01]  /*9e30*/  USEL UR16, URZ, 0x7fff8, UP4 ;  /* 0x0007fff8ff107887 */ /* 0x000fe2000a000000 */
[----:B------:R-:W-:Y:S01]  /*9e40*/  LOP3.LUT R135, R135, 0x3, RZ, 0xc0, !PT ;  /* 0x0000000387877812 */ /* 0x000fe200078ec0ff */
[----:B------:R-:W-:Y:S01]  /*9e50*/  USEL UR5, URZ, 0x4, UP3 ;  /* 0x00000004ff057887 */ /* 0x000fe20009800000 */
[----:B------:R-:W-:Y:S01]  /*9e60*/  LDGSTS.E [R252+0x2e00], desc[UR24][R188.64], !P2 ;  /* 0x02e00000bcfc7fae */ /* 0x000fe2000d1a1018 */
[----:B------:R-:W-:Y:S01]  /*9e70*/  USEL UR6, URZ, 0x7fff8, UP5 ;  /* 0x0007fff8ff067887 */ /* 0x000fe2000a800000 */
[----:B------:R-:W3:Y:S01]  /*9e80*/  LDC R186, c[0x0][0x3a0] ;  /* 0x0000e800ffba7b82 */ /* 0x000ee20000000800 */
[----:B------:R-:W-:Y:S01]  /*9e90*/  ULOP3.LUT UR15, UR15, 0x3, URZ, 0xc0, !UPT ;  /* 0x000000030f0f7892 */ /* 0x000fe2000f8ec0ff */
[----:B------:R-:W-:Y:S01]  /*9ea0*/  IADD3 R135, PT, PT, R135, UR16, R136 ;  /* 0x0000001087877c10 */ /* 0x000fe2000fffe088 */
[----:B------:R-:W-:Y:S01]  /*9eb0*/  UIADD3 UR13, UPT, UPT, UR13, UR14, URZ ;  /* 0x0000000e0d0d7290 */ /* 0x000fe2000fffe0ff */
[----:B------:R-:W-:Y:S01]  /*9ec0*/  VIADD R136, R190, 0xffffff73 ;  /* 0xffffff73be887836 */ /* 0x000fe20000000000 */
[----:B------:R-:W-:Y:S01]  /*9ed0*/  UIADD3 UR5, UPT, UPT, UR15, UR6, UR5 ;  /* 0x000000060f057290 */ /* 0x000fe2000fffe005 */
[----:B------:R-:W-:Y:S01]  /*9ee0*/  LOP3.LUT R135, R135, 0xf, RZ, 0xc0, !PT ;  /* 0x0000000f87877812 */ /* 0x000fe200078ec0ff */
[----:B------:R-:W-:Y:S01]  /*9ef0*/  ULOP3.LUT UR13, UR13, 0x3, URZ, 0xc0, !UPT ;  /* 0x000000030d0d7892 */ /* 0x000fe2000f8ec0ff */
[----:B------:R-:W3:Y:S01]  /*9f00*/  LDC R190, c[0x0][0x3a0] ;  /* 0x0000e800ffbe7b82 */ /* 0x000ee20000000800 */
[----:B------:R-:W-:Y:S01]  /*9f10*/  USHF.L.U32 UR5, UR5, 0x8, URZ ;  /* 0x0000000805057899 */ /* 0x000fe200080006ff */
[----:B------:R-:W-:Y:S01]  /*9f20*/  ISETP.GE.U32.AND P5, PT, R136, 0x7fffff34, PT ;  /* 0x7fffff348800780c */ /* 0x000fe20003fa6070 */
[----:B------:R-:W-:Y:S01]  /*9f30*/  UIADD3 UR4, UPT, UPT, UR13, UR4, UR12 ;  /* 0x000000040d047290 */ /* 0x000fe2000fffe00c */
[----:B------:R-:W-:Y:S01]  /*9f40*/  IMAD R135, R137, 0x10, R135 ;  /* 0x0000001089877824 */ /* 0x000fe200078e0287 */
[----:B------:R-:W-:Y:S01]  /*9f50*/  ULOP3.LUT UR5, UR5, 0xf00, URZ, 0xe2, !UPT ;  /* 0x00000f0005057892 */ /* 0x000fe2000f8ee2ff */
[----:B-1----:R-:W-:Y:S01]  /*9f60*/  IADD3 R136, PT, PT, R187, -0x8e, RZ ;  /* 0xffffff72bb887810 */ /* 0x002fe20007ffe0ff */
[----:B------:R-:W1:Y:S01]  /*9f70*/  LDCU UR22, c[0x0][0x3a0] ;  /* 0x00007400ff1677ac */ /* 0x000e620008000800 */
[----:B------:R-:W1:Y:S01]  /*9f80*/  LDC R137, c[0x0][0x3a0] ;  /* 0x0000e800ff897b82 */ /* 0x000e620000000800 */
[----:B------:R-:W-:Y:S01]  /*9f90*/  LOP3.LUT R135, R135, 0xff, RZ, 0xc0, !PT ;  /* 0x000000ff87877812 */ /* 0x000fe200078ec0ff */
[----:B------:R-:W-:Y:S01]  /*9fa0*/  ULEA UR4, UR4, UR5, 0xc ;  /* 0x0000000504047291 */ /* 0x000fe2000f8e60ff */
[----:B------:R-:W-:Y:S01]  /*9fb0*/  ISETP.GE.U32.AND P4, PT, R136, 0x7fffff33, PT ;  /* 0x7fffff338800780c */ /* 0x000fe20003f86070 */
[----:B-----5:R-:W-:Y:S01]  /*9fc0*/  VIADD R136, R182, 0xffffff71 ;  /* 0xffffff71b6887836 */ /* 0x020fe20000000000 */
[----:B------:R-:W5:Y:S02]  /*9fd0*/  LDCU UR21, c[0x0][0x3a0] ;  /* 0x00007400ff1577ac */ /* 0x000f640008000800 */
[----:B------:R-:W-:Y:S01]  /*9fe0*/  LDGSTS.E [R252+0x3000], desc[UR24][R126.64], !P5 ;  /* 0x030000007efc7fae */ /* 0x000fe2000e9a1018 */
[----:B------:R-:W1:Y:S01]  /*9ff0*/  LDC R182, c[0x0][0x3a0] ;  /* 0x0000e800ffb67b82 */ /* 0x000e620000000800 */
[----:B------:R-:W-:Y:S01]  /*a000*/  VIADD R135, R135, UR4 ;  /* 0x0000000487877c36 */ /* 0x000fe20008000000 */
[----:B------:R-:W-:Y:S01]  /*a010*/  ISETP.GE.U32.AND P2, PT, R136, 0x7fffff32, PT ;  /* 0x7fffff328800780c */ /* 0x000fe20003f46070 */
[----:B--2---:R-:W-:Y:S01]  /*a020*/  VIADD R136, R183, 0xffffff70 ;  /* 0xffffff70b7887836 */ /* 0x004fe20000000000 */
[----:B------:R-:W-:Y:S01]  /*a030*/  LDGSTS.E [R252+0x3200], desc[UR24][R128.64], !P5 ;  /* 0x0320000080fc7fae */ /* 0x000fe2000e9a1018 */
[----:B------:R-:W2:Y:S01]  /*a040*/  LDCU UR17, c[0x0][0x3a0] ;  /* 0x00007400ff1177ac */ /* 0x000ea20008000800 */
[----:B------:R-:W-:-:S02]  /*a050*/  LOP3.LUT R135, R135, 0xffff, RZ, 0xc0, !PT ;  /* 0x0000ffff87877812 */ /* 0x000fc400078ec0ff */
[----:B------:R-:W-:Y:S01]  /*a060*/  ISETP.GE.U32.AND P5, PT, R136, 0x7fffff31, PT ;  /* 0x7fffff318800780c */ /* 0x000fe20003fa6070 */
[----:B------:R-:W-:Y:S01]  /*a070*/  LDGSTS.E [R252+0x3400], desc[UR24][R118.64], !P4 ;  /* 0x0340000076fc7fae */ /* 0x000fe2000e1a1018 */
[--C-:B------:R-:W-:Y:S01]  /*a080*/  SHF.R.U32.HI R136, RZ, 0xf, R135.reuse ;  /* 0x0000000fff887819 */ /* 0x100fe20000011687 */
[----:B------:R-:W1:Y:S01]  /*a090*/  LDC R183, c[0x0][0x3a0] ;  /* 0x0000e800ffb77b82 */ /* 0x000e620000000800 */
[----:B------:R-:W1:Y:S01]  /*a0a0*/  LDCU UR20, c[0x0][0x3a0] ;  /* 0x00007400ff1477ac */ /* 0x000e620008000800 */
[----:B------:R-:W-:Y:S01]  /*a0b0*/  LDGSTS.E [R252+0x3600], desc[UR24][R122.64], !P4 ;  /* 0x036000007afc7fae */ /* 0x000fe2000e1a1018 */
[----:B------:R-:W-:Y:S02]  /*a0c0*/  LOP3.LUT P4, RZ, R136, 0x1, RZ, 0xc0, !PT ;  /* 0x0000000188ff7812 */ /* 0x000fe4000788c0ff */
[--C-:B------:R-:W-:Y:S01]  /*a0d0*/  SHF.R.U32.HI R136, RZ, 0xe, R135.reuse ;  /* 0x0000000eff887819 */ /* 0x100fe20000011687 */
[----:B------:R-:W-:Y:S01]  /*a0e0*/  LDGSTS.E [R252+0x3800], desc[UR24][R110.64], !P2 ;  /* 0x038000006efc7fae */ /* 0x000fe2000d1a1018 */
[----:B------:R-:W1:Y:S01]  /*a0f0*/  LDCU UR14, c[0x0][0x3a0] ;  /* 0x00007400ff0e77ac */ /* 0x000e620008000800 */
[----:B------:R-:W2:Y:S02]  /*a100*/  LDC R187, c[0x0][0x3a0] ;  /* 0x0000e800ffbb7b82 */ /* 0x000ea40000000800 */
[----:B------:R-:W-:Y:S01]  /*a110*/  LDGSTS.E [R252+0x3a00], desc[UR24][R114.64], !P2 ;  /* 0x03a0000072fc7fae */ /* 0x000fe2000d1a1018 */
[----:B------:R-:W-:Y:S01]  /*a120*/  LOP3.LUT P2, RZ, R136, 0x1, RZ, 0xc0, !PT ;  /* 0x0000000188ff7812 */ /* 0x000fe2000784c0ff */
[----:B------:R-:W1:Y:S01]  /*a130*/  LDCU UR19, c[0x0][0x3a0] ;  /* 0x00007400ff1377ac */ /* 0x000e620008000800 */
[----:B------:R-:W-:Y:S01]  /*a140*/  SHF.R.U32.HI R136, RZ, 0xd, R135 ;  /* 0x0000000dff887819 */ /* 0x000fe20000011687 */
[----:B------:R-:W-:Y:S02]  /*a150*/  LDGSTS.E [R252+0x3c00], desc[UR24][R102.64], !P5 ;  /* 0x03c0000066fc7fae */ /* 0x000fe4000e9a1018 */
[----:B------:R-:W2:Y:S01]  /*a160*/  LDC R191, c[0x0][0x3a0] ;  /* 0x0000e800ffbf7b82 */ /* 0x000ea20000000800 */
[----:B------:R-:W1:Y:S01]  /*a170*/  LDCU UR18, c[0x0][0x3a0] ;  /* 0x00007400ff1277ac */ /* 0x000e620008000800 */
[----:B------:R-:W-:Y:S01]  /*a180*/  LDGSTS.E [R252+0x3e00], desc[UR24][R106.64], !P5 ;  /* 0x03e000006afc7fae */ /* 0x000fe2000e9a1018 */
[----:B------:R-:W-:-:S02]  /*a190*/  LOP3.LUT P5, RZ, R136, 0x1, RZ, 0xc0, !PT ;  /* 0x0000000188ff7812 */ /* 0x000fc400078ac0ff */
[--C-:B------:R-:W-:Y:S01]  /*a1a0*/  SHF.R.U32.HI R136, RZ, 0xc, R135.reuse ;  /* 0x0000000cff887819 */ /* 0x100fe20000011687 */
[----:B------:R-:W-:Y:S01]  /*a1b0*/  LDGSTS.E [R252+0x4000], desc[UR24][R94.64], P4 ;  /* 0x040000005efc7fae */ /* 0x000fe2000a1a1018 */
[----:B------:R-:W1:Y:S01]  /*a1c0*/  LDCU UR13, c[0x0][0x3a0] ;  /* 0x00007400ff0d77ac */ /* 0x000e620008000800 */
[----:B------:R-:W2:Y:S02]  /*a1d0*/  LDC R193, c[0x0][0x3a0] ;  /* 0x0000e800ffc17b82 */ /* 0x000ea40000000800 */
[----:B------:R-:W-:Y:S01]  /*a1e0*/  LDGSTS.E [R252+0x4200], desc[UR24][R98.64], P4 ;  /* 0x0420000062fc7fae */ /* 0x000fe2000a1a1018 */
[----:B------:R-:W-:Y:S01]  /*a1f0*/  LOP3.LUT P4, RZ, R136, 0x1, RZ, 0xc0, !PT ;  /* 0x0000000188ff7812 */ /* 0x000fe2000788c0ff */
[----:B------:R-:W1:Y:S01]  /*a200*/  LDCU UR5, c[0x0][0x3a0] ;  /* 0x00007400ff0577ac */ /* 0x000e620008000800 */
[----:B------:R-:W-:Y:S01]  /*a210*/  SHF.R.U32.HI R136, RZ, 0xb, R135 ;  /* 0x0000000bff887819 */ /* 0x000fe20000011687 */
[----:B------:R-:W-:Y:S02]  /*a220*/  LDGSTS.E [R252+0x4400], desc[UR24][R88.64], P2 ;  /* 0x0440000058fc7fae */ /* 0x000fe400091a1018 */
[----:B------:R-:W3:Y:S01]  /*a230*/  LDC R195, c[0x0][0x3a0] ;  /* 0x0000e800ffc37b82 */ /* 0x000ee20000000800 */
[----:B------:R-:W1:Y:S01]  /*a240*/  LDCU UR4, c[0x0][0x3a0] ;  /* 0x00007400ff0477ac */ /* 0x000e620008000800 */
[----:B------:R-:W-:Y:S01]  /*a250*/  LDGSTS.E [R252+0x4600], desc[UR24][R90.64], P2 ;  /* 0x046000005afc7fae */ /* 0x000fe200091a1018 */
[----:B------:R-:W-:-:S02]  /*a260*/  LOP3.LUT P2, RZ, R136, 0x1, RZ, 0xc0, !PT ;  /* 0x0000000188ff7812 */ /* 0x000fc4000784c0ff */
[--C-:B------:R-:W-:Y:S01]  /*a270*/  SHF.R.U32.HI R136, RZ, 0xa, R135.reuse ;  /* 0x0000000aff887819 */ /* 0x100fe20000011687 */
[----:B------:R-:W-:Y:S01]  /*a280*/  LDGSTS.E [R252+0x4800], desc[UR24][R86.64], P5 ;  /* 0x0480000056fc7fae */ /* 0x000fe2000a9a1018 */
[----:B------:R-:W2:Y:S01]  /*a290*/  LDCU UR16, c[0x0][0x3a0] ;  /* 0x00007400ff1077ac */ /* 0x000ea20008000800 */
[----:B------:R-:W3:Y:S02]  /*a2a0*/  LDC R196, c[0x0][0x3a0] ;  /* 0x0000e800ffc47b82 */ /* 0x000ee40000000800 */
[----:B------:R-:W-:Y:S01]  /*a2b0*/  LDGSTS.E [R252+0x4a00], desc[UR24][R82.64], P5 ;  /* 0x04a0000052fc7fae */ /* 0x000fe2000a9a1018 */
[----:B------:R-:W-:Y:S01]  /*a2c0*/  LOP3.LUT P5, RZ, R136, 0x1, RZ, 0xc0, !PT ;  /* 0x0000000188ff7812 */ /* 0x000fe200078ac0ff */
[----:B------:R-:W2:Y:S01]  /*a2d0*/  LDCU UR15, c[0x0][0x3a0] ;  /* 0x00007400ff0f77ac */ /* 0x000ea20008000800 */
[----:B------:R-:W-:Y:S01]  /*a2e0*/  SHF.R.U32.HI R136, RZ, 0x9, R135 ;  /* 0x00000009ff887819 */ /* 0x000fe20000011687 */
[----:B------:R-:W-:Y:S02]  /*a2f0*/  LDGSTS.E [R252+0x4c00], desc[UR24][R78.64], P4 ;  /* 0x04c000004efc7fae */ /* 0x000fe4000a1a1018 */
[----:B------:R-:W3:Y:S01]  /*a300*/  LDC R194, c[0x0][0x3a0] ;  /* 0x0000e800ffc27b82 */ /* 0x000ee20000000800 */
[----:B------:R-:W2:Y:S01]  /*a310*/  LDCU UR12, c[0x0][0x3a0] ;  /* 0x00007400ff0c77ac */ /* 0x000ea20008000800 */
[----:B------:R-:W-:Y:S01]  /*a320*/  LDGSTS.E [R252+0x4e00], desc[UR24][R74.64], P4 ;  /* 0x04e000004afc7fae */ /* 0x000fe2000a1a1018 */
[----:B------:R-:W-:-:S02]  /*a330*/  LOP3.LUT P4, RZ, R136, 0x1, RZ, 0xc0, !PT ;  /* 0x0000000188ff7812 */ /* 0x000fc4000788c0ff */
[--C-:B------:R-:W-:Y:S01]  /*a340*/  SHF.R.U32.HI R136, RZ, 0x8, R135.reuse ;  /* 0x00000008ff887819 */ /* 0x100fe20000011687 */
[----:B------:R-:W-:Y:S01]  /*a350*/  LDGSTS.E [R252+0x5000], desc[UR24][R70.64], P2 ;  /* 0x0500000046fc7fae */ /* 0x000fe200091a1018 */
[----:B-1----:R-:W-:Y:S01]  /*a360*/  UIADD3 UR22, UPT, UPT, UR22, -0xa4, URZ ;  /* 0xffffff5c16167890 */ /* 0x002fe2000fffe0ff */
[----:B------:R-:W1:Y:S01]  /*a370*/  LDC R197, c[0x0][0x3a0] ;  /* 0x0000e800ffc57b82 */ /* 0x000e620000000800 */
[----:B------:R-:W-:Y:S01]  /*a380*/  LOP3.LUT P6, RZ, R136, 0x1, RZ, 0xc0, !PT ;  /* 0x0000000188ff7812 */ /* 0x000fe200078cc0ff */
[----:B------:R-:W-:Y:S01]  /*a390*/  LDGSTS.E [R252+0x5200], desc[UR24][R66.64], P2 ;  /* 0x0520000042fc7fae */ /* 0x000fe200091a1018 */
[--C-:B------:R-:W-:Y:S01]  /*a3a0*/  SHF.R.U32.HI R136, RZ, 0x7, R135.reuse ;  /* 0x00000007ff887819 */ /* 0x100fe20000011687 */
[----:B------:R-:W1:Y:S02]  /*a3b0*/  LDCU UR6, c[0x0][0x3a0] ;  /* 0x00007400ff0677ac */ /* 0x000e640008000800 */
[----:B------:R-:W-:Y:S01]  /*a3c0*/  LDGSTS.E [R252+0x5400], desc[UR24][R62.64], P5 ;  /* 0x054000003efc7fae */ /* 0x000fe2000a9a1018 */
[----:B------:R-:W-:Y:S01]  /*a3d0*/  LOP3.LUT P2, RZ, R136, 0x1, RZ, 0xc0, !PT ;  /* 0x0000000188ff7812 */ /* 0x000fe2000784c0ff */
[----:B------:R-:W1:Y:S01]  /*a3e0*/  LDC R201, c[0x0][0x3a0] ;  /* 0x0000e800ffc97b82 */ /* 0x000e620000000800 */
[----:B------:R-:W-:Y:S01]  /*a3f0*/  SHF.R.U32.HI R136, RZ, 0x6, R135 ;  /* 0x00000006ff887819 */ /* 0x000fe20000011687 */
[----:B------:R-:W-:Y:S01]  /*a400*/  LDGSTS.E [R252+0x5600], desc[UR24][R58.64], P5 ;  /* 0x056000003afc7fae */ /* 0x000fe2000a9a1018 */
[----:B-----5:R-:W-:-:S02]  /*a410*/  UIADD3 UR21, UPT, UPT, UR21, -0xa3, URZ ;  /* 0xffffff5d15157890 */ /* 0x020fc4000fffe0ff */
[----:B------:R-:W-:Y:S01]  /*a420*/  LOP3.LUT P5, RZ, R136, 0x1, RZ, 0xc0, !PT ;  /* 0x0000000188ff7812 */ /* 0x000fe200078ac0ff */
[----:B------:R-:W-:Y:S01]  /*a430*/  LDGSTS.E [R252+0x5800], desc[UR24][R54.64], P4 ;  /* 0x0580000036fc7fae */ /* 0x000fe2000a1a1018 */
[--C-:B------:R-:W-:Y:S01]  /*a440*/  SHF.R.U32.HI R136, RZ, 0x5, R135.reuse ;  /* 0x00000005ff887819 */ /* 0x100fe20000011687 */
[----:B------:R-:W5:Y:S01]  /*a450*/  LDC R199, c[0x0][0x3a0] ;  /* 0x0000e800ffc77b82 */ /* 0x000f620000000800 */
[----:B--2---:R-:W-:Y:S01]  /*a460*/  UIADD3 UR17, UPT, UPT, UR17, -0xa7, URZ ;  /* 0xffffff5911117890 */ /* 0x004fe2000fffe0ff */
[----:B------:R-:W-:Y:S01]  /*a470*/  LDGSTS.E [R252+0x5a00], desc[UR24][R50.64], P4 ;  /* 0x05a0000032fc7fae */ /* 0x000fe2000a1a1018 */
[----:B------:R-:W-:Y:S01]  /*a480*/  LOP3.LUT P4, RZ, R136, 0x1, RZ, 0xc0, !PT ;  /* 0x0000000188ff7812 */ /* 0x000fe2000788c0ff */
[----:B------:R-:W-:Y:S01]  /*a490*/  UIADD3 UR20, UPT, UPT, UR20, -0xa6, URZ ;  /* 0xffffff5a14147890 */ /* 0x000fe2000fffe0ff */
[----:B------:R-:W-:Y:S01]  /*a4a0*/  SHF.R.U32.HI R136, RZ, 0x4, R135 ;  /* 0x00000004ff887819 */ /* 0x000fe20000011687 */
[----:B------:R-:W-:Y:S01]  /*a4b0*/  LDGSTS.E [R252+0x5c00], desc[UR24][R46.64], P6 ;  /* 0x05c000002efc7fae */ /* 0x000fe2000b1a1018 */
[----:B------:R-:W-:Y:S01]  /*a4c0*/  UISETP.GE.U32.AND UP3, UPT, UR22, 0x7fffff1d, UPT ;  /* 0x7fffff1d1600788c */ /* 0x000fe2000bf66070 */
[----:B------:R-:W2:Y:S01]  /*a4d0*/  LDC R200, c[0x0][0x3a0] ;  /* 0x0000e800ffc87b82 */ /* 0x000ea20000000800 */
[----:B------:R-:W-:Y:S01]  /*a4e0*/  UIADD3 UR14, UPT, UPT, UR14, -0xac, URZ ;  /* 0xffffff540e0e7890 */ /* 0x000fe2000fffe0ff */
[----:B------:R-:W-:Y:S01]  /*a4f0*/  LDGSTS.E [R252+0x5e00], desc[UR24][R42.64], P6 ;  /* 0x05e000002afc7fae */ /* 0x000fe2000b1a1018 */
[----:B------:R-:W-:-:S02]  /*a500*/  UIADD3 UR19, UPT, UPT, UR19, -0xa5, URZ ;  /* 0xffffff5b13137890 */ /* 0x000fc4000fffe0ff */
[----:B------:R-:W-:Y:S01]  /*a510*/  UISETP.GE.U32.AND UP4, UPT, UR21, 0x7fffff1e, UPT ;  /* 0x7fffff1e1500788c */ /* 0x000fe2000bf86070 */
[----:B------:R-:W-:Y:S01]  /*a520*/  LDGSTS.E [R252+0x6000], desc[UR24][R38.64], P2 ;  /* 0x0600000026fc7fae */ /* 0x000fe200091a1018 */
[----:B------:R-:W-:Y:S01]  /*a530*/  UIADD3 UR18, UPT, UPT, UR18, -0xa8, URZ ;  /* 0xffffff5812127890 */ /* 0x000fe2000fffe0ff */
[----:B------:R-:W1:Y:S01]  /*a540*/  LDC R202, c[0x0][0x3a0] ;  /* 0x0000e800ffca7b82 */ /* 0x000e620000000800 */
[----:B------:R-:W-:Y:S01]  /*a550*/  UIADD3 UR13, UPT, UPT, UR13, -0xab, URZ ;  /* 0xffffff550d0d7890 */ /* 0x000fe2000fffe0ff */
[----:B------:R-:W-:Y:S01]  /*a560*/  LDGSTS.E [R252+0x6200], desc[UR24][R34.64], P2 ;  /* 0x0620000022fc7fae */ /* 0x000fe200091a1018 */
[----:B------:R-:W-:Y:S01]  /*a570*/  LOP3.LUT P2, RZ, R136, 0x1, RZ, 0xc0, !PT ;  /* 0x0000000188ff7812 */ /* 0x000fe2000784c0ff */
[----:B------:R-:W-:Y:S01]  /*a580*/  UISETP.GE.U32.AND UP6, UPT, UR17, 0x7fffff1a, UPT ;  /* 0x7fffff1a1100788c */ /* 0x000fe2000bfc6070 */
[--C-:B------:R-:W-:Y:S01]  /*a590*/  SHF.R.U32.HI R136, RZ, 0x3, R135.reuse ;  /* 0x00000003ff887819 */ /* 0x100fe20000011687 */
[----:B------:R-:W-:Y:S01]  /*a5a0*/  LDGSTS.E [R252+0x6400], desc[UR24][R30.64], P5 ;  /* 0x064000001efc7fae */ /* 0x000fe2000a9a1018 */
[----:B------:R-:W-:Y:S01]  /*a5b0*/  UISETP.GE.U32.AND UP1, UPT, UR20, 0x7fffff1b, UPT ;  /* 0x7fffff1b1400788c */ /* 0x000fe2000bf26070 */
[----:B-----5:R-:W-:Y:S01]  /*a5c0*/  VIADD R199, R199, 0xffffff43 ;  /* 0xffffff43c7c77836 */ /* 0x020fe20000000000 */
[----:B------:R-:W-:Y:S01]  /*a5d0*/  USEL UR17, URZ, 0x1, UP3 ;  /* 0x00000001ff117887 */ /* 0x000fe20009800000 */
[----:B------:R-:W-:Y:S01]  /*a5e0*/  LDGSTS.E [R252+0x6600], desc[UR24][R26.64], P5 ;  /* 0x066000001afc7fae */ /* 0x000fe2000a9a1018 */
[----:B------:R-:W-:Y:S01]  /*a5f0*/  LOP3.LUT P5, RZ, R136, 0x1, RZ, 0xc0, !PT ;  /* 0x0000000188ff7812 */ /* 0x000fe200078ac0ff */
[----:B------:R-:W-:Y:S01]  /*a600*/  UIADD3 UR5, UPT, UPT, UR5, -0xb0, URZ ;  /* 0xffffff5005057890 */ /* 0x000fe2000fffe0ff */
[----:B------:R-:W-:Y:S01]  /*a610*/  IADD3 R136, PT, PT, R137, -0xb4, RZ ;  /* 0xffffff4c89887810 */ /* 0x000fe20007ffe0ff */
[----:B------:R-:W-:Y:S01]  /*a620*/  LDGSTS.E [R252+0x6800], desc[UR24][R22.64], P4 ;  /* 0x0680000016fc7fae */ /* 0x000fe2000a1a1018 */
[----:B------:R-:W-:Y:S01]  /*a630*/  VIADD R137, R183, 0xffffff4d ;  /* 0xffffff4db7897836 */ /* 0x000fe20000000000 */
[----:B------:R-:W-:Y:S01]  /*a640*/  UISETP.GE.U32.AND UP3, UPT, UR14, 0x7fffff15, UPT ;  /* 0x7fffff150e00788c */ /* 0x000fe2000bf66070 */
[----:B---3--:R-:W-:Y:S01]  /*a650*/  VIADD R183, R186, 0xffffff4f ;  /* 0xffffff4fbab77836 */ /* 0x008fe20000000000 */
[----:B------:R-:W-:Y:S01]  /*a660*/  LDGSTS.E [R252+0x6a00], desc[UR24][R18.64], P4 ;  /* 0x06a0000012fc7fae */ /* 0x000fe2000a1a1018 */
[----:B------:R-:W-:Y:S01]  /*a670*/  UISETP.GE.U32.AND UP2, UPT, UR19, 0x7fffff1c, UPT ;  /* 0x7fffff1c1300788c */ /* 0x000fe2000bf46070 */
[----:B------:R-:W-:Y:S01]  /*a680*/  ISETP.GE.U32.AND P4, PT, R137, 0x7fffff0e, PT ;  /* 0x7fffff0e8900780c */ /* 0x000fe20003f86070 */
[----:B------:R-:W-:Y:S01]  /*a690*/  USEL UR14, URZ, 0x1fffe, UP4 ;  /* 0x0001fffeff0e7887 */ /* 0x000fe2000a000000 */
[----:B------:R-:W-:Y:S01]  /*a6a0*/  LDGSTS.E [R252+0x6c00], desc[UR24][R14.64], P2 ;  /* 0x06c000000efc7fae */ /* 0x000fe200091a1018 */
[----:B------:R-:W-:Y:S01]  /*a6b0*/  UIADD3 UR4, UPT, UPT, UR4, -0xaf, URZ ;  /* 0xffffff5104047890 */ /* 0x000fe2000fffe0ff */
[----:B------:R-:W-:Y:S01]  /*a6c0*/  SEL R137, RZ, 0x1fffe, P4 ;  /* 0x0001fffeff897807 */ /* 0x000fe20002000000 */
[----:B------:R-:W-:Y:S01]  /*a6d0*/  UISETP.GE.U32.AND UP5, UPT, UR18, 0x7fffff19, UPT ;  /* 0x7fffff191200788c */ /* 0x000fe2000bfa6070 */
[----:B------:R-:W-:Y:S01]  /*a6e0*/  LDGSTS.E [R252+0x6e00], desc[UR24][R10.64], P2 ;  /* 0x06e000000afc7fae */ /* 0x000fe200091a1018 */
[----:B------:R-:W-:Y:S01]  /*a6f0*/  ISETP.GE.U32.AND P2, PT, R136, 0x7fffff0d, PT ;  /* 0x7fffff0d8800780c */ /* 0x000fe20003f46070 */
[----:B------:R-:W-:Y:S01]  /*a700*/  VIADD R136, R182, 0xffffff4e ;  /* 0xffffff4eb6887836 */ /* 0x000fe20000000000 */
[----:B------:R-:W-:Y:S01]  /*a710*/  ISETP.GE.U32.AND P4, PT, R183, 0x7fffff10, PT ;  /* 0x7fffff10b700780c */ /* 0x000fe20003f86070 */
[----:B----4-:R-:W-:Y:S01]  /*a720*/  VIADD R183, R192, 0xffffff4a ;  /* 0xffffff4ac0b77836 */ /* 0x010fe20000000000 */
[----:B------:R-:W-:Y:S01]  /*a730*/  SEL R182, RZ, 0x1, P2 ;  /* 0x00000001ffb67807 */ /* 0x000fe20001000000 */
[----:B------:R-:W-:Y:S01]  /*a740*/  UISETP.GE.U32.AND UP4, UPT, UR13, 0x7fffff16, UPT ;  /* 0x7fffff160d00788c */ /* 0x000fe2000bf86070 */
[----:B------:R-:W-:Y:S01]  /*a750*/  ISETP.GE.U32.AND P2, PT, R136, 0x7fffff0f, PT ;  /* 0x7fffff0f8800780c */ /* 0x000fe20003f46070 */
[----:B------:R-:W-:Y:S01]  /*a760*/  UIADD3 UR16, UPT, UPT, UR16, -0xaa, URZ ;  /* 0xffffff5610107890 */ /* 0x000fe2000fffe0ff */
[----:B------:R-:W-:Y:S01]  /*a770*/  IADD3 R136, PT, PT, R190, -0xb8, RZ ;  /* 0xffffff48be887810 */ /* 0x000fe20007ffe0ff */
[----:B------:R-:W-:Y:S01]  /*a780*/  USEL UR13, URZ, 0x4, UP1 ;  /* 0x00000004ff0d7887 */ /* 0x000fe20008800000 */
[----:B------:R-:W-:Y:S01]  /*a790*/  SEL R190, RZ, 0x4, P2 ;  /* 0x00000004ffbe7807 */ /* 0x000fe20001000000 */
[----:B------:R-:W-:Y:S01]  /*a7a0*/  UISETP.GE.U32.AND UP1, UPT, UR5, 0x7fffff11, UPT ;  /* 0x7fffff110500788c */ /* 0x000fe2000bf26070 */
[----:B------:R-:W-:Y:S01]  /*a7b0*/  ISETP.GE.U32.AND P2, PT, R136, 0x7fffff09, PT ;  /* 0x7fffff098800780c */ /* 0x000fe20003f46070 */
[----:B------:R-:W-:Y:S01]  /*a7c0*/  VIADD R136, R187, 0xffffff49 ;  /* 0xffffff49bb887836 */ /* 0x000fe20000000000 */
[----:B------:R-:W-:Y:S01]  /*a7d0*/  SEL R187, RZ, 0x7fff8, P4 ;  /* 0x0007fff8ffbb7807 */ /* 0x000fe20002000000 */
[----:B------:R-:W-:Y:S01]  /*a7e0*/  UIADD3 UR15, UPT, UPT, UR15, -0xa9, URZ ;  /* 0xffffff570f0f7890 */ /* 0x000fe2000fffe0ff */
[----:B------:R-:W-:Y:S01]  /*a7f0*/  SEL R186, RZ, 0x1, P2 ;  /* 0x00000001ffba7807 */ /* 0x000fe20001000000 */
[----:B------:R-:W-:Y:S01]  /*a800*/  USEL UR5, URZ, 0x7fff8, UP2 ;  /* 0x0007fff8ff057887 */ /* 0x000fe20009000000 */
[----:B------:R-:W-:Y:S01]  /*a810*/  ISETP.GE.U32.AND P4, PT, R136, 0x7fffff0a, PT ;  /* 0x7fffff0a8800780c */ /* 0x000fe20003f86070 */
[----:B------:R-:W-:Y:S01]  /*a820*/  VIADD R136, R191, 0xffffff4b ;  /* 0xffffff4bbf887836 */ /* 0x000fe20000000000 */
[----:B------:R-:W-:Y:S01]  /*a830*/  ISETP.GE.U32.AND P2, PT, R183, 0x7fffff0b, PT ;  /* 0x7fffff0bb700780c */ /* 0x000fe20003f46070 */
[----:B------:R-:W-:Y:S01]  /*a840*/  USEL UR18, URZ, 0x1, UP5 ;  /* 0x00000001ff127887 */ /* 0x000fe2000a800000 */
[----:B------:R-:W-:Y:S01]  /*a850*/  SEL R183, RZ, 0x1fffe, P4 ;  /* 0x0001fffeffb77807 */ /* 0x000fe20002000000 */
[----:B------:R-:W-:Y:S01]  /*a860*/  UISETP.GE.U32.AND UP2, UPT, UR4, 0x7fffff12, UPT ;  /* 0x7fffff120400788c */ /* 0x000fe2000bf46070 */
[----:B------:R-:W-:Y:S01]  /*a870*/  IADD3 R191, PT, PT, R193, -0xbc, RZ ;  /* 0xffffff44c1bf7810 */ /* 0x000fe20007ffe0ff */
[----:B------:R-:W-:Y:S01]  /*a880*/  VIADD R193, R196, 0xffffff46 ;  /* 0xffffff46c4c17836 */ /* 0x000fe20000000000 */
[----:B------:R-:W-:Y:S01]  /*a890*/  ISETP.GE.U32.AND P4, PT, R136, 0x7fffff0c, PT ;  /* 0x7fffff0c8800780c */ /* 0x000fe20003f86070 */
[----:B------:R-:W-:Y:S01]  /*a8a0*/  VIADD R136, R195, 0xffffff45 ;  /* 0xffffff45c3887836 */ /* 0x000fe20000000000 */
[----:B------:R-:W-:Y:S01]  /*a8b0*/  SEL R192, RZ, 0x4, P2 ;  /* 0x00000004ffc07807 */ /* 0x000fe20001000000 */
[----:B-1----:R-:W-:Y:S01]  /*a8c0*/  VIADD R196, R201, 0xffffff42 ;  /* 0xffffff42c9c47836 */ /* 0x002fe20000000000 */
[----:B------:R-:W-:Y:S01]  /*a8d0*/  ISETP.GE.U32.AND P2, PT, R191, 0x7fffff05, PT ;  /* 0x7fffff05bf00780c */ /* 0x000fe20003f46070 */
[----:B------:R-:W1:Y:S01]  /*a8e0*/  LDC R201, c[0x0][0x3a0] ;  /* 0x0000e800ffc97b82 */ /* 0x000e620000000800 */
[----:B------:R-:W-:Y:S01]  /*a8f0*/  SEL R191, RZ, 0x7fff8, P4 ;  /* 0x0007fff8ffbf7807 */ /* 0x000fe20002000000 */
[----:B------:R-:W-:Y:S01]  /*a900*/  UIADD3 UR12, UPT, UPT, UR12, -0xae, URZ ;  /* 0xffffff520c0c7890 */ /* 0x000fe2000fffe0ff */
[----:B------:R-:W-:Y:S01]  /*a910*/  ISETP.GE.U32.AND P4, PT, R136, 0x7fffff06, PT ;  /* 0x7fffff068800780c */ /* 0x000fe20003f86070 */
[----:B------:R-:W-:Y:S01]  /*a920*/  VIADD R136, R194, 0xffffff47 ;  /* 0xffffff47c2887836 */ /* 0x000fe20000000000 */
[----:B------:R-:W-:Y:S01]  /*a930*/  SEL R195, RZ, 0x1, P2 ;  /* 0x00000001ffc37807 */ /* 0x000fe20001000000 */
[----:B------:R-:W-:Y:S01]  /*a940*/  UISETP.GE.U32.AND UP5, UPT, UR16, 0x7fffff17, UPT ;  /* 0x7fffff171000788c */ /* 0x000fe2000bfa6070 */
[----:B------:R-:W-:Y:S01]  /*a950*/  ISETP.GE.U32.AND P2, PT, R193, 0x7fffff07, PT ;  /* 0x7fffff07c100780c */ /* 0x000fe20003f46070 */
[----:B------:R-:W-:Y:S01]  /*a960*/  USEL UR16, URZ, 0x1fffe, UP6 ;  /* 0x0001fffeff107887 */ /* 0x000fe2000b000000 */
[----:B------:R-:W-:Y:S01]  /*a970*/  IADD3 R193, PT, PT, R197, -0xbf, RZ ;  /* 0xffffff41c5c17810 */ /* 0x000fe20007ffe0ff */
[----:B------:R-:W-:Y:S01]  /*a980*/  UISETP.GE.U32.AND UP6, UPT, UR15, 0x7fffff18, UPT ;  /* 0x7fffff180f00788c */ /* 0x000fe2000bfc6070 */
[----:B------:R-:W-:Y:S01]  /*a990*/  SEL R194, RZ, 0x1fffe, P4 ;  /* 0x0001fffeffc27807 */ /* 0x000fe20002000000 */
[----:B------:R-:W-:Y:S01]  /*a9a0*/  UIADD3 UR6, UPT, UPT, UR6, -0xad, URZ ;  /* 0xffffff5306067890 */ /* 0x000fe2000fffe0ff */
[----:B------:R-:W-:Y:S01]  /*a9b0*/  ISETP.GE.U32.AND P4, PT, R136, 0x7fffff08, PT ;  /* 0x7fffff088800780c */ /* 0x000fe20003f86070 */
[----:B------:R-:W-:Y:S01]  /*a9c0*/  USEL UR15, URZ, 0x1, UP3 ;  /* 0x00000001ff0f7887 */ /* 0x000fe20009800000 */
[----:B------:R-:W-:Y:S01]  /*a9d0*/  SEL R198, RZ, 0x4, P2 ;  /* 0x00000004ffc67807 */ /* 0x000fe20001000000 */
[----:B------:R-:W-:Y:S01]  /*a9e0*/  USEL UR21, URZ, 0x1, UP1 ;  /* 0x00000001ff157887 */ /* 0x000fe20008800000 */
[----:B------:R-:W-:Y:S01]  /*a9f0*/  SHF.R.U32.HI R136, RZ, 0x2, R135 ;  /* 0x00000002ff887819 */ /* 0x000fe20000011687 */
[----:B------:R-:W-:Y:S01]  /*aa00*/  USEL UR22, URZ, 0x1fffe, UP2 ;  /* 0x0001fffeff167887 */ /* 0x000fe20009000000 */
[----:B------:R-:W-:Y:S01]  /*aa10*/  ISETP.GE.U32.AND P2, PT, R193, 0x7fffff02, PT ;  /* 0x7fffff02c100780c */ /* 0x000fe20003f46070 */
[----:B------:R-:W-:Y:S01]  /*aa20*/  UISETP.GE.U32.AND UP3, UPT, UR12, 0x7fffff13, UPT ;  /* 0x7fffff130c00788c */ /* 0x000fe2000bf66070 */
[----:B------:R-:W-:Y:S01]  /*aa30*/  SEL R197, RZ, 0x7fff8, P4 ;  /* 0x0007fff8ffc57807 */ /* 0x000fe20002000000 */
[----:B------:R-:W-:Y:S01]  /*aa40*/  USEL UR12, URZ, 0x1fffe, UP4 ;  /* 0x0001fffeff0c7887 */ /* 0x000fe2000a000000 */
[----:B------:R-:W-:Y:S01]  /*aa50*/  LOP3.LUT P4, RZ, R136, 0x1, RZ, 0xc0, !PT ;  /* 0x0000000188ff7812 */ /* 0x000fe2000788c0ff */
[----:B------:R-:W-:Y:S01]  /*aa60*/  IMAD.IADD R136, R182, 0x1, R137 ;  /* 0x00000001b6887824 */ /* 0x000fe200078e0289 */
[----:B------:R-:W-:Y:S01]  /*aa70*/  SEL R193, RZ, 0x1fffe, P2 ;  /* 0x0001fffeffc17807 */ /* 0x000fe20001000000 */
[----:B-1----:R-:W-:Y:S01]  /*aa80*/  VIADD R244, R201, 0xffffff40 ;  /* 0xffffff40c9f47836 */ /* 0x002fe20000000000 */
[----:B------:R-:W-:Y:S01]  /*aa90*/  ISETP.GE.U32.AND P2, PT, R196, 0x7fffff03, PT ;  /* 0x7fffff03c400780c */ /* 0x000fe20003f46070 */
[----:B------:R-:W-:Y:S01]  /*aaa0*/  UIADD3 UR16, UPT, UPT, UR18, UR16, URZ ;  /* 0x0000001012107290 */ /* 0x000fe2000fffe0ff */
[----:B------:R-:W-:Y:S01]  /*aab0*/  LOP3.LUT R136, R136, 0x3, RZ, 0xc0, !PT ;  /* 0x0000000388887812 */ /* 0x000fe200078ec0ff */
[----:B------:R-:W-:Y:S01]  /*aac0*/  UISETP.GE.U32.AND UP4, UPT, UR6, 0x7fffff14, UPT ;  /* 0x7fffff140600788c */ /* 0x000fe2000bf86070 */
[----:B------:R-:W-:Y:S01]  /*aad0*/  SEL R196, RZ, 0x4, P2 ;  /* 0x00000004ffc47807 */ /* 0x000fe20001000000 */
[----:B------:R-:W-:Y:S01]  /*aae0*/  UIADD3 UR21, UPT, UPT, UR21, UR22, URZ ;  /* 0x0000001615157290 */ /* 0x000fe2000fffe0ff */
[----:B------:R-:W-:Y:S01]  /*aaf0*/  ISETP.GE.U32.AND P2, PT, R199, 0x7fffff04, PT ;  /* 0x7fffff04c700780c */ /* 0x000fe20003f46070 */
[----:B------:R-:W-:Y:S01]  /*ab00*/  UIADD3 UR12, UPT, UPT, UR15, UR12, URZ ;  /* 0x0000000c0f0c7290 */ /* 0x000fe2000fffe0ff */
[----:B--2---:R-:W-:Y:S01]  /*ab10*/  IADD3 R137, PT, PT, R200, -0xa2, RZ ;  /* 0xffffff5ec8897810 */ /* 0x004fe20007ffe0ff */
[----:B------:R-:W-:Y:S01]  /*ab20*/  ULOP3.LUT UR16, UR16, 0x3, URZ, 0xc0, !UPT ;  /* 0x0000000310107892 */ /* 0x000fe2000f8ec0ff */
[----:B------:R-:W-:Y:S01]  /*ab30*/  IADD3 R199, PT, PT, R136, R187, R190 ;  /* 0x000000bb88c77210 */ /* 0x000fe20007ffe0be */
[----:B------:R-:W-:Y:S01]  /*ab40*/  IMAD.IADD R136, R186, 0x1, R183 ;  /* 0x00000001ba887824 */ /* 0x000fe200078e02b7 */
[----:B------:R-:W-:Y:S01]  /*ab50*/  SEL R187, RZ, 0x7fff8, P2 ;  /* 0x0007fff8ffbb7807 */ /* 0x000fe20001000000 */
[----:B------:R-:W-:Y:S01]  /*ab60*/  USEL UR19, URZ, 0x4, UP3 ;  /* 0x00000004ff137887 */ /* 0x000fe20009800000 */
[----:B------:R-:W-:Y:S01]  /*ab70*/  ISETP.GE.U32.AND P2, PT, R137, 0x7fffff1f, PT ;  /* 0x7fffff1f8900780c */ /* 0x000fe20003f46070 */
[----:B------:R-:W-:Y:S01]  /*ab80*/  VIADD R137, R202, 0xffffff5f ;  /* 0xffffff5fca897836 */ /* 0x000fe20000000000 */
[----:B------:R-:W-:Y:S01]  /*ab90*/  LOP3.LUT R136, R136, 0x3, RZ, 0xc0, !PT ;  /* 0x0000000388887812 */ /* 0x000fe200078ec0ff */
[----:B------:R-:W-:Y:S01]  /*aba0*/  USEL UR20, URZ, 0x7fff8, UP4 ;  /* 0x0007fff8ff147887 */ /* 0x000fe2000a000000 */
[----:B------:R-:W-:Y:S01]  /*abb0*/  SEL R190, RZ, 0x4, P2 ;  /* 0x00000004ffbe7807 */ /* 0x000fe20001000000 */
[----:B------:R-:W-:Y:S01]  /*abc0*/  USEL UR4, URZ, 0x4, UP5 ;  /* 0x00000004ff047887 */ /* 0x000fe2000a800000 */
[----:B------:R-:W-:Y:S01]  /*abd0*/  ISETP.GE.U32.AND P2, PT, R137, 0x7fffff20, PT ;  /* 0x7fffff208900780c */ /* 0x000fe20003f46070 */
[----:B------:R-:W-:Y:S01]  /*abe0*/  USEL UR6, URZ, 0x7fff8, UP6 ;  /* 0x0007fff8ff067887 */ /* 0x000fe2000b000000 */
[----:B------:R-:W-:Y:S01]  /*abf0*/  LDGSTS.E [R252+0x7000], desc[UR24][R6.64], P5 ;  /* 0x0700000006fc7fae */ /* 0x000fe2000a9a1018 */
[----:B------:R-:W-:Y:S01]  /*ac00*/  UIADD3 UR14, UPT, UPT, UR17, UR14, URZ ;  /* 0x0000000e110e7290 */ /* 0x000fe2000fffe0ff */
[----:B------:R-:W-:-:S02]  /*ac10*/  SEL R186, RZ, 0x7fff8, P2 ;  /* 0x0007fff8ffba7807 */ /* 0x000fc40001000000 */
[----:B------:R-:W-:Y:S02]  /*ac20*/  ISETP.GE.U32.AND P2, PT, R244, 0x7fffff01, PT ;  /* 0x7fffff01f400780c */ /* 0x000fe40003f46070 */
[----:B------:R-:W-:Y:S02]  /*ac30*/  IADD3 R182, PT, PT, R136, R191, R192 ;  /* 0x000000bf88b67210 */ /* 0x000fe40007ffe0c0 */
[----:B------:R-:W-:Y:S01]  /*ac40*/  IADD3 R200, P6, PT, R208, R3, RZ ;  /* 0x00000003d0c87210 */ /* 0x000fe20007fde0ff */
[----:B------:R-:W-:Y:S01]  /*ac50*/  ULOP3.LUT UR21, UR21, 0x3, URZ, 0xc0, !UPT ;  /* 0x0000000315157892 */ /* 0x000fe2000f8ec0ff */
[----:B------:R-:W-:Y:S01]  /*ac60*/  SEL R136, RZ, 0x1, P2 ;  /* 0x00000001ff887807 */ /* 0x000fe20001000000 */
[----:B------:R-:W-:Y:S01]  /*ac70*/  ULOP3.LUT UR12, UR12, 0x3, URZ, 0xc0, !UPT ;  /* 0x000000030c0c7892 */ /* 0x000fe2000f8ec0ff */
[----:B------:R-:W-:Y:S01]  /*ac80*/  IADD3 R137, PT, PT, R195, R194, RZ ;  /* 0x000000c2c3897210 */ /* 0x000fe20007ffe0ff */
[----:B------:R-:W-:Y:S01]  /*ac90*/  UIADD3 UR5, UPT, UPT, UR16, UR5, UR13 ;  /* 0x0000000510057290 */ /* 0x000fe2000fffe00d */
[----:B------:R-:W-:Y:S01]  /*aca0*/  SHF.R.U32.HI R135, RZ, 0x1, R135 ;  /* 0x00000001ff877819 */ /* 0x000fe20000011687 */
[----:B------:R-:W-:Y:S01]  /*acb0*/  IMAD.IADD R136, R136, 0x1, R193 ;  /* 0x0000000188887824 */ /* 0x000fe200078e02c1 */
[----:B------:R-:W-:Y:S01]  /*acc0*/  LOP3.LUT R137, R137, 0x3, RZ, 0xc0, !PT ;  /* 0x0000000389897812 */ /* 0x000fe200078ec0ff */
[----:B------:R-:W-:Y:S01]  /*acd0*/  IMAD.X R201, R209, 0x1, R132, P6 ;  /* 0x00000001d1c97824 */ /* 0x000fe200030e0684 */
[----:B------:R-:W-:Y:S01]  /*ace0*/  MOV R208, R240 ;  /* 0x000000f000d07202 */ /* 0x000fe20000000f00 */
[----:B------:R-:W-:Y:S01]  /*acf0*/  IMAD.MOV.U32 R195, RZ, RZ, R219 ;  /* 0x000000ffffc37224 */ /* 0x000fe200078e00db */
[----:B------:R-:W-:Y:S01]  /*ad00*/  LOP3.LUT R136, R136, 0x3, RZ, 0xc0, !PT ;  /* 0x0000000388887812 */ /* 0x000fe200078ec0ff */
[----:B------:R-:W-:Y:S01]  /*ad10*/  IMAD.MOV.U32 R209, RZ, RZ, R241 ;  /* 0x000000ffffd17224 */ /* 0x000fe200078e00f1 */
[----:B------:R-:W-:Y:S01]  /*ad20*/  IADD3 R183, PT, PT, R137, R197, R198 ;  /* 0x000000c589b77210 */ /* 0x000fe20007ffe0c6 */
[----:B------:R-:W-:Y:S01]  /*ad30*/  IMAD.MOV.U32 R240, RZ, RZ, R222 ;  /* 0x000000fffff07224 */ /* 0x000fe200078e00de */
[----:B------:R-:W-:Y:S01]  /*ad40*/  IADD3 R136, PT, PT, R136, R187, R196 ;  /* 0x000000bb88887210 */ /* 0x000fe20007ffe0c4 */
[----:B------:R-:W-:Y:S01]  /*ad50*/  IMAD.MOV.U32 R241, RZ, RZ, R223 ;  /* 0x000000fffff17224 */ /* 0x000fe200078e00df */
[----:B------:R-:W2:Y:S04]  /*ad60*/  LDL.64 R196, [R1+0x138] ;  /* 0x0001380001c47983 */ /* 0x000ea80000100a00 */
[----:B------:R-:W3:Y:S01]  /*ad70*/  LDL.64 R222, [R1+0x148] ;  /* 0x0001480001de7983 */ /* 0x000ee20000100a00 */
[----:B------:R-:W-:-:S03]  /*ad80*/  MOV R194, R218 ;  /* 0x000000da00c27202 */ /* 0x000fc60000000f00 */
[----:B------:R-:W4:Y:S01]  /*ad90*/  LDL.64 R218, [R1+0x150] ;  /* 0x0001500001da7983 */ /* 0x000f220000100a00 */
[----:B------:R-:W-:Y:S01]  /*ada0*/  UIADD3 UR19, UPT, UPT, UR21, UR20, UR19 ;  /* 0x0000001415137290 */ /* 0x000fe2000fffe013 */
[----:B------:R-:W-:Y:S01]  /*adb0*/  IMAD.SHL.U32 R137, R182, 0x100, RZ ;  /* 0x00000100b6897824 */ /* 0x000fe200078e00ff */
[----:B------:R-:W-:Y:S01]  /*adc0*/  UIADD3 UR6, UPT, UPT, UR12, UR6, UR4 ;  /* 0x000000060c067290 */ /* 0x000fe2000fffe004 */
[----:B------:R-:W-:Y:S01]  /*add0*/  LOP3.LUT R136, R136, 0xf, RZ, 0xc0, !PT ;  /* 0x0000000f88887812 */ /* 0x000fe200078ec0ff */
[----:B------:R-:W-:Y:S01]  /*ade0*/  ULOP3.LUT UR14, UR14, 0x3, URZ, 0xc0, !UPT ;  /* 0x000000030e0e7892 */ /* 0x000fe2000f8ec0ff */
[----:B------:R-:W-:Y:S01]  /*adf0*/  LDGSTS.E [R252+0x7200], desc[UR24][R4.64], P5 ;  /* 0x0720000004fc7fae */ /* 0x000fe2000a9a1018 */
[----:B------:R-:W-:Y:S02]  /*ae00*/  USHF.L.U32 UR4, UR5, 0x8, URZ ;  /* 0x0000000805047899 */ /* 0x000fe400080006ff */
[----:B------:R-:W-:Y:S01]  /*ae10*/  ULOP3.LUT UR19, UR19, 0xf, URZ, 0xc0, !UPT ;  /* 0x0000000f13137892 */ /* 0x000fe2000f8ec0ff */
[----:B------:R-:W-:Y:S01]  /*ae20*/  LOP3.LUT R182, R137, 0xf00, RZ, 0xe2, !PT ;  /* 0x00000f0089b67812 */ /* 0x000fe200078ee2ff */
[----:B------:R-:W-:Y:S01]  /*ae30*/  ULOP3.LUT UR4, UR4, 0xf00, URZ, 0xe2, !UPT ;  /* 0x00000f0004047892 */ /* 0x000fe2000f8ee2ff */
[----:B------:R-:W-:Y:S01]  /*ae40*/  IMAD R137, R183, 0x10, R136 ;  /* 0x00000010b7897824 */ /* 0x000fe200078e0288 */
[----:B------:R-:W-:Y:S01]  /*ae50*/  ULEA UR6, UR6, UR19, 0x4 ;  /* 0x0000001306067291 */ /* 0x000fe2000f8e20ff */
[----:B------:R-:W-:Y:S01]  /*ae60*/  IADD3 R136, PT, PT, R186, UR14, R190 ;  /* 0x0000000eba887c10 */ /* 0x000fe2000fffe0be */
[----:B------:R-:W-:Y:S01]  /*ae70*/  LDGSTS.E [R252+0x7400], desc[UR24][R8.64], P4 ;  /* 0x0740000008fc7fae */ /* 0x000fe2000a1a1018 */
[----:B------:R-:W-:Y:S01]  /*ae80*/  LEA R182, R199, R182, 0xc ;  /* 0x000000b6c7b67211 */ /* 0x000fe200078e60ff */
[----:B------:R-:W-:Y:S01]  /*ae90*/  ULOP3.LUT UR6, UR6, 0xff, URZ, 0xc0, !UPT ;  /* 0x000000ff06067892 */ /* 0x000fe2000f8ec0ff */
[----:B------:R-:W-:Y:S01]  /*aea0*/  LOP3.LUT R137, R137, 0xff, RZ, 0xc0, !PT ;  /* 0x000000ff89897812 */ /* 0x000fe200078ec0ff */
[----:B------:R-:W-:Y:S01]  /*aeb0*/  LDGSTS.E [R252+0x7600], desc[UR24][R12.64], P4 ;  /* 0x076000000cfc7fae */ /* 0x000fe2000a1a1018 */
[----:B------:R-:W-:-:S03]  /*aec0*/  LEA R136, R136, UR4, 0xc ;  /* 0x0000000488887c11 */ /* 0x000fc6000f8e60ff */
[----:B------:R-:W-:Y:S01]  /*aed0*/  IMAD.IADD R137, R182, 0x1, R137 ;  /* 0x00000001b6897824 */ /* 0x000fe200078e0289 */
[----:B------:R-:W5:Y:S01]  /*aee0*/  LDL.64 R192, [R1+0x158] ;  /* 0x0001580001c07983 */ /* 0x000f620000100a00 */
[----:B------:R-:W-:Y:S01]  /*aef0*/  VIADD R136, R136, UR6 ;  /* 0x0000000688887c36 */ /* 0x000fe20008000000 */
[----:B------:R-:W-:-:S04]  /*af00*/  LOP3.LUT P5, RZ, R135, 0x1, RZ, 0xc0, !PT ;  /* 0x0000000187ff7812 */ /* 0x000fc800078ac0ff */
[----:B------:R-:W-:-:S04]  /*af10*/  PRMT R135, R137, 0x5410, R136 ;  /* 0x0000541089877816 */ /* 0x000fc80000000088 */
[----:B------:R-:W-:-:S04]  /*af20*/  SHF.R.U64 R136, R135, 0x1f, RZ ;  /* 0x0000001f87887819 */ /* 0x000fc800000012ff */
[----:B------:R-:W-:Y:S01]  /*af30*/  LOP3.LUT P4, RZ, R136, 0x1, RZ, 0xc0, !PT ;  /* 0x0000000188ff7812 */ /* 0x000fe2000788c0ff */
[----:B------:R-:W-:Y:S01]  /*af40*/  LDGSTS.E [R252+0x7800], desc[UR24][R16.64], P5 ;  /* 0x0780000010fc7fae */ /* 0x000fe2000a9a1018 */
[----:B------:R-:W-:-:S03]  /*af50*/  SHF.R.U64 R136, R135, 0x1e, RZ ;  /* 0x0000001e87887819 */ /* 0x000fc600000012ff */
[----:B------:R-:W-:Y:S01]  /*af60*/  LDGSTS.E [R252+0x7a00], desc[UR24][R20.64], P5 ;  /* 0x07a0000014fc7fae */ /* 0x000fe2000a9a1018 */
[----:B------:R-:W-:Y:S02]  /*af70*/  LOP3.LUT P5, RZ, R136, 0x1, RZ, 0xc0, !PT ;  /* 0x0000000188ff7812 */ /* 0x000fe400078ac0ff */
[C---:B------:R-:W-:Y:S01]  /*af80*/  SHF.R.U64 R136, R135.reuse, 0x1d, RZ ;  /* 0x0000001d87887819 */ /* 0x040fe200000012ff */
[----:B------:R-:W-:Y:S04]  /*af90*/  LDGSTS.E [R252+0x7c00], desc[UR24][R24.64], !P1 ;  /* 0x07c0000018fc7fae */ /* 0x000fe8000c9a1018 */
[----:B------:R-:W-:Y:S01]  /*afa0*/  LDGSTS.E [R252+0x7e00], desc[UR24][R28.64], !P1 ;  /* 0x07e000001cfc7fae */ /* 0x000fe2000c9a1018 */
[----:B------:R-:W-:Y:S02]  /*afb0*/  LOP3.LUT P1, RZ, R136, 0x1, RZ, 0xc0, !PT ;  /* 0x0000000188ff7812 */ /* 0x000fe4000782c0ff */
[----:B------:R-:W-:Y:S01]  /*afc0*/  SHF.R.U64 R136, R135, 0x1c, RZ ;  /* 0x0000001c87887819 */ /* 0x000fe200000012ff */
[----:B------:R-:W-:Y:S04]  /*afd0*/  LDGSTS.E [R252+0x8000], desc[UR24][R32.64], P4 ;  /* 0x0800000020fc7fae */ /* 0x000fe8000a1a1018 */
[----:B------:R-:W-:Y:S01]  /*afe0*/  LDGSTS.E [R252+0x8200], desc[UR24][R36.64], P4 ;  /* 0x0820000024fc7fae */ /* 0x000fe2000a1a1018 */
[----:B------:R-:W-:-:S02]  /*aff0*/  LOP3.LUT P4, RZ, R136, 0x1, RZ, 0xc0, !PT ;  /* 0x0000000188ff7812 */ /* 0x000fc4000788c0ff */
[C---:B------:R-:W-:Y:S01]  /*b000*/  SHF.R.U64 R136, R135.reuse, 0x1b, RZ ;  /* 0x0000001b87887819 */ /* 0x040fe200000012ff */
[----:B------:R-:W-:Y:S04]  /*b010*/  LDGSTS.E [R252+0x8400], desc[UR24][R40.64], P5 ;  /* 0x0840000028fc7fae */ /* 0x000fe8000a9a1018 */
[----:B------:R-:W-:Y:S01]  /*b020*/  LDGSTS.E [R252+0x8600], desc[UR24][R44.64], P5 ;  /* 0x086000002cfc7fae */ /* 0x000fe2000a9a1018 */
[----:B------:R-:W-:Y:S02]  /*b030*/  LOP3.LUT P5, RZ, R136, 0x1, RZ, 0xc0, !PT ;  /* 0x0000000188ff7812 */ /* 0x000fe400078ac0ff */
[----:B------:R-:W-:Y:S01]  /*b040*/  SHF.R.U64 R136, R135, 0x1a, RZ ;  /* 0x0000001a87887819 */ /* 0x000fe200000012ff */
[----:B------:R-:W-:Y:S04]  /*b050*/  LDGSTS.E [R252+0x8800], desc[UR24][R48.64], P1 ;  /* 0x0880000030fc7fae */ /* 0x000fe800089a1018 */
[----:B------:R-:W-:Y:S01]  /*b060*/  LDGSTS.E [R252+0x8a00], desc[UR24][R52.64], P1 ;  /* 0x08a0000034fc7fae */ /* 0x000fe200089a1018 */
[----:B------:R-:W-:-:S02]  /*b070*/  LOP3.LUT P1, RZ, R136, 0x1, RZ, 0xc0, !PT ;  /* 0x0000000188ff7812 */ /* 0x000fc4000782c0ff */
[C---:B------:R-:W-:Y:S01]  /*b080*/  SHF.R.U64 R136, R135.reuse, 0x19, RZ ;  /* 0x0000001987887819 */ /* 0x040fe200000012ff */
[----:B------:R-:W-:Y:S03]  /*b090*/  LDGSTS.E [R252+0x8c00], desc[UR24][R56.64], P4 ;  /* 0x08c0000038fc7fae */ /* 0x000fe6000a1a1018 */
[----:B------:R-:W-:Y:S01]  /*b0a0*/  LOP3.LUT P6, RZ, R136, 0x1, RZ, 0xc0, !PT ;  /* 0x0000000188ff7812 */ /* 0x000fe200078cc0ff */
[----:B------:R-:W-:Y:S01]  /*b0b0*/  LDGSTS.E [R252+0x8e00], desc[UR24][R60.64], P4 ;  /* 0x08e000003cfc7fae */ /* 0x000fe2000a1a1018 */
[----:B------:R-:W-:-:S03]  /*b0c0*/  SHF.R.U64 R136, R135, 0x18, RZ ;  /* 0x0000001887887819 */ /* 0x000fc600000012ff */
[----:B------:R-:W-:Y:S01]  /*b0d0*/  LDGSTS.E [R252+0x9000], desc[UR24][R64.64], P5 ;  /* 0x0900000040fc7fae */ /* 0x000fe2000a9a1018 */
[----:B------:R-:W-:Y:S02]  /*b0e0*/  LOP3.LUT P4, RZ, R136, 0x1, RZ, 0xc0, !PT ;  /* 0x0000000188ff7812 */ /* 0x000fe4000788c0ff */
        /* <DEDUP_REMOVED lines=23> */
[----:B------:R-:W-:Y:S01]  /*b260*/  SHF.R.U64 R136, R135, 0x11, RZ ;  /* 0x0000001187887819 */ /* 0x000fe200000012ff */
[----:B------:R-:W-:Y:S04]  /*b270*/  LDGSTS.E [R252+0xa800], desc[UR24][R120.64], P6 ;  /* 0x0a80000078fc7fae */ /* 0x000fe8000b1a1018 */
[----:B------:R-:W-:Y:S01]  /*b280*/  LDGSTS.E [R252+0xaa00], desc[UR24][R116.64], P6 ;  /* 0x0aa0000074fc7fae */ /* 0x000fe2000b1a1018 */
[----:B------:R-:W-:-:S03]  /*b290*/  LOP3.LUT P6, RZ, R136, 0x1, RZ, 0xc0, !PT ;  /* 0x0000000188ff7812 */ /* 0x000fc600078cc0ff */
[----:B------:R1:W-:Y:S04]  /*b2a0*/  STL.64 [R1+0x260], R200 ;  /* 0x000260c801007387 */ /* 0x0003e80000100a00 */
[----:B------:R-:W-:Y:S04]  /*b2b0*/  LDGSTS.E [R252+0xac00], desc[UR24][R194.64], P4 ;  /* 0x0ac00000c2fc7fae */ /* 0x000fe8000a1a1018 */
[----:B------:R-:W-:Y:S04]  /*b2c0*/  LDGSTS.E [R252+0xae00], desc[UR24][R124.64], P4 ;  /* 0x0ae000007cfc7fae */ /* 0x000fe8000a1a1018 */
[----:B------:R-:W-:Y:S04]  /*b2d0*/  LDGSTS.E [R252+0xb000], desc[UR24][R240.64], P5 ;  /* 0x0b000000f0fc7fae */ /* 0x000fe8000a9a1018 */
[----:B------:R-:W5:Y:S04]  /*b2e0*/  LDL.64 R194, [R1+0x160] ;  /* 0x0001600001c27983 */ /* 0x000f680000100a00 */
[----:B------:R-:W-:Y:S04]  /*b2f0*/  LDGSTS.E [R252+0xb200], desc[UR24][R160.64], P5 ;  /* 0x0b200000a0fc7fae */ /* 0x000fe8000a9a1018 */
[----:B------:R-:W-:Y:S04]  /*b300*/  LDGSTS.E [R252+0xb400], desc[UR24][R234.64], P1 ;  /* 0x0b400000eafc7fae */ /* 0x000fe800089a1018 */
[----:B------:R-:W5:Y:S04]  /*b310*/  LDL.64 R240, [R1+0x168] ;  /* 0x0001680001f07983 */ /* 0x000f680000100a00 */
[----:B------:R-:W-:Y:S04]  /*b320*/  LDGSTS.E [R252+0xb600], desc[UR24][R230.64], P1 ;  /* 0x0b600000e6fc7fae */ /* 0x000fe800089a1018 */
[----:B------:R-:W5:Y:S04]  /*b330*/  LDL.64 R234, [R1+0x170] ;  /* 0x0001700001ea7983 */ /* 0x000f680000100a00 */
[----:B------:R-:W-:Y:S04]  /*b340*/  LDGSTS.E [R252+0xb800], desc[UR24][R208.64], P6 ;  /* 0x0b800000d0fc7fae */ /* 0x000fe8000b1a1018 */
[----:B------:R-:W5:Y:S04]  /*b350*/  LDL.64 R230, [R1+0x178] ;  /* 0x0001780001e67983 */ /* 0x000f680000100a00 */
[----:B------:R-:W-:Y:S01]  /*b360*/  LDGSTS.E [R252+0xba00], desc[UR24][R226.64], P6 ;  /* 0x0ba00000e2fc7fae */ /* 0x000fe2000b1a1018 */
[----:B------:R-:W-:-:S03]  /*b370*/  SHF.R.U64 R136, R135, 0x10, RZ ;  /* 0x0000001087887819 */ /* 0x000fc600000012ff */
[----:B------:R-:W5:Y:S04]  /*b380*/  LDL.64 R208, [R1+0x188] ;  /* 0x0001880001d07983 */ /* 0x000f680000100a00 */
[----:B------:R-:W5:Y:S04]  /*b390*/  LDL.64 R182, [R1+0x190] ;  /* 0x0001900001b67983 */ /* 0x000f680000100a00 */
[----:B------:R-:W5:Y:S01]  /*b3a0*/  LDL.64 R226, [R1+0x180] ;  /* 0x0001800001e27983 */ /* 0x000f620000100a00 */
[----:B------:R-:W-:Y:S02]  /*b3b0*/  LOP3.LUT P4, RZ, R136, 0x1, RZ, 0xc0, !PT ;  /* 0x0000000188ff7812 */ /* 0x000fe4000788c0ff */
[C---:B------:R-:W-:Y:S01]  /*b3c0*/  SHF.R.U64 R136, R135.reuse, 0xf, RZ ;  /* 0x0000000f87887819 */ /* 0x040fe200000012ff */
[----:B------:R-:W5:Y:S03]  /*b3d0*/  LDL.64 R198, [R1+0x1a8] ;  /* 0x0001a80001c67983 */ /* 0x000f660000100a00 */
[----:B------:R-:W-:Y:S01]  /*b3e0*/  LOP3.LUT P5, RZ, R136, 0x1, RZ, 0xc0, !PT ;  /* 0x0000000188ff7812 */ /* 0x000fe200078ac0ff */
[----:B------:R-:W5:Y:S04]  /*b3f0*/  LDL.64 R186, [R1+0x1b0] ;  /* 0x0001b00001ba7983 */ /* 0x000f680000100a00 */
[----:B------:R-:W5:Y:S04]  /*b400*/  LDL.64 R190, [R1+0x1b8] ;  /* 0x0001b80001be7983 */ /* 0x000f680000100a00 */
[----:B--2---:R-:W-:Y:S04]  /*b410*/  LDGSTS.E [R252+0xbc00], desc[UR24][R196.64], P4 ;  /* 0x0bc00000c4fc7fae */ /* 0x004fe8000a1a1018 */
[----:B---3--:R-:W-:Y:S04]  /*b420*/  LDGSTS.E [R252+0xbe00], desc[UR24][R222.64], P4 ;  /* 0x0be00000defc7fae */ /* 0x008fe8000a1a1018 */
[----:B----4-:R-:W-:Y:S01]  /*b430*/  LDGSTS.E [R252+0xc000], desc[UR24][R218.64], P5 ;  /* 0x0c000000dafc7fae */ /* 0x010fe2000a9a1018 */
[----:B------:R-:W-:-:S03]  /*b440*/  SHF.R.U64 R136, R135, 0xe, RZ ;  /* 0x0000000e87887819 */ /* 0x000fc600000012ff */
[----:B------:R-:W2:Y:S04]  /*b450*/  LDL.64 R196, [R1+0x1c0] ;  /* 0x0001c00001c47983 */ /* 0x000ea80000100a00 */
[----:B------:R-:W3:Y:S04]  /*b460*/  LDL.64 R222, [R1+0x198] ;  /* 0x0001980001de7983 */ /* 0x000ee80000100a00 */
[----:B------:R-:W4:Y:S01]  /*b470*/  LDL.64 R218, [R1+0x1a0] ;  /* 0x0001a00001da7983 */ /* 0x000f220000100a00 */
[----:B------:R-:W-:Y:S02]  /*b480*/  LOP3.LUT P1, RZ, R136, 0x1, RZ, 0xc0, !PT ;  /* 0x0000000188ff7812 */ /* 0x000fe4000782c0ff */
[----:B------:R-:W-:-:S04]  /*b490*/  SHF.R.U64 R136, R135, 0xd, RZ ;  /* 0x0000000d87887819 */ /* 0x000fc800000012ff */
[----:B------:R-:W-:Y:S02]  /*b4a0*/  LOP3.LUT P6, RZ, R136, 0x1, RZ, 0xc0, !PT ;  /* 0x0000000188ff7812 */ /* 0x000fe400078cc0ff */
[C---:B------:R-:W-:Y:S01]  /*b4b0*/  SHF.R.U64 R136, R135.reuse, 0xc, RZ ;  /* 0x0000000c87887819 */ /* 0x040fe200000012ff */
[----:B-----5:R-:W-:Y:S03]  /*b4c0*/  LDGSTS.E [R252+0xc200], desc[UR24][R192.64], P5 ;  /* 0x0c200000c0fc7fae */ /* 0x020fe6000a9a1018 */
[----:B------:R-:W-:Y:S01]  /*b4d0*/  LOP3.LUT P4, RZ, R136, 0x1, RZ, 0xc0, !PT ;  /* 0x0000000188ff7812 */ /* 0x000fe2000788c0ff */
[----:B------:R-:W5:Y:S01]  /*b4e0*/  LDL.64 R192, [R1+0x1c8] ;  /* 0x0001c80001c07983 */ /* 0x000f620000100a00 */
[----:B------:R-:W-:-:S04]  /*b4f0*/  SHF.R.U64 R136, R135, 0xb, RZ ;  /* 0x0000000b87887819 */ /* 0x000fc800000012ff */
[----:B------:R-:W-:Y:S02]  /*b500*/  LOP3.LUT P5, RZ, R136, 0x1, RZ, 0xc0, !PT ;  /* 0x0000000188ff7812 */ /* 0x000fe400078ac0ff */
[----:B------:R-:W-:Y:S01]  /*b510*/  SHF.R.U64 R136, R135, 0xa, RZ ;  /* 0x0000000a87887819 */ /* 0x000fe200000012ff */
[----:B------:R-:W-:Y:S04]  /*b520*/  LDGSTS.E [R252+0xc400], desc[UR24][R194.64], P1 ;  /* 0x0c400000c2fc7fae */ /* 0x000fe800089a1018 */
[----:B------:R-:W5:Y:S04]  /*b530*/  LDL.LU.64 R194, [R1+0x280] ;  /* 0x0002800001c27983 */ /* 0x000f680000300a00 */
[----:B------:R-:W-:Y:S04]  /*b540*/  LDGSTS.E [R252+0xc600], desc[UR24][R240.64], P1 ;  /* 0x0c600000f0fc7fae */ /* 0x000fe800089a1018 */
[----:B------:R-:W-:Y:S04]  /*b550*/  LDGSTS.E [R252+0xc800], desc[UR24][R234.64], P6 ;  /* 0x0c800000eafc7fae */ /* 0x000fe8000b1a1018 */
[----:B------:R-:W5:Y:S04]  /*b560*/  LDL.LU.64 R240, [R1+0x268] ;  /* 0x0002680001f07983 */ /* 0x000f680000300a00 */
[----:B------:R-:W-:Y:S04]  /*b570*/  LDGSTS.E [R252+0xca00], desc[UR24][R230.64], P6 ;  /* 0x0ca00000e6fc7fae */ /* 0x000fe8000b1a1018 */
[----:B------:R-:W5:Y:S04]  /*b580*/  LDL.64 R234, [R1+0x1d0] ;  /* 0x0001d00001ea7983 */ /* 0x000f680000100a00 */
[----:B------:R-:W5:Y:S04]  /*b590*/  LDL.64 R230, [R1+0x1d8] ;  /* 0x0001d80001e67983 */ /* 0x000f680000100a00 */
[----:B------:R-:W-:Y:S01]  /*b5a0*/  LDGSTS.E [R252+0xcc00], desc[UR24][R226.64], P4 ;  /* 0x0cc00000e2fc7fae */ /* 0x000fe2000a1a1018 */
[----:B------:R-:W-:-:S03]  /*b5b0*/  LOP3.LUT P1, RZ, R136, 0x1, RZ, 0xc0, !PT ;  /* 0x0000000188ff7812 */ /* 0x000fc6000782c0ff */
[----:B------:R-:W-:Y:S04]  /*b5c0*/  LDGSTS.E [R252+0xce00], desc[UR24][R208.64], P4 ;  /* 0x0ce00000d0fc7fae */ /* 0x000fe8000a1a1018 */
[----:B------:R-:W-:Y:S04]  /*b5d0*/  LDGSTS.E [R252+0xd000], desc[UR24][R182.64], P5 ;  /* 0x0d000000b6fc7fae */ /* 0x000fe8000a9a1018 */
[----:B------:R-:W5:Y:S04]  /*b5e0*/  LDL.64 R226, [R1+0x1e0] ;  /* 0x0001e00001e27983 */ /* 0x000f680000100a00 */
[----:B------:R-:W5:Y:S04]  /*b5f0*/  LDL.LU.64 R208, [R1+0x480] ;  /* 0x0004800001d07983 */ /* 0x000f680000300a00 */
[----:B---3--:R-:W-:Y:S04]  /*b600*/  LDGSTS.E [R252+0xd200], desc[UR24][R222.64], P5 ;  /* 0x0d200000defc7fae */ /* 0x008fe8000a9a1018 */
[----:B----4-:R-:W-:Y:S01]  /*b610*/  LDGSTS.E [R252+0xd400], desc[UR24][R218.64], P1 ;  /* 0x0d400000dafc7fae */ /* 0x010fe200089a1018 */
[----:B------:R-:W-:-:S03]  /*b620*/  SHF.R.U64 R136, R135, 0x9, RZ ;  /* 0x0000000987887819 */ /* 0x000fc600000012ff */
[----:B------:R3:W-:Y:S04]  /*b630*/  LDGSTS.E [R252+0xd600], desc[UR24][R198.64], P1 ;  /* 0x0d600000c6fc7fae */ /* 0x0007e800089a1018 */
[----:B------:R-:W4:Y:S04]  /*b640*/  LDL.LU.64 R222, [R1+0x258] ;  /* 0x0002580001de7983 */ /* 0x000f280000300a00 */
[----:B------:R-:W4:Y:S01]  /*b650*/  LDL.LU.64 R218, [R1+0x288] ;  /* 0x0002880001da7983 */ /* 0x000f220000300a00 */
[----:B------:R-:W-:Y:S02]  /*b660*/  LOP3.LUT P6, RZ, R136, 0x1, RZ, 0xc0, !PT ;  /* 0x0000000188ff7812 */ /* 0x000fe400078cc0ff */
[----:B------:R-:W-:-:S04]  /*b670*/  SHF.R.U64 R136, R135, 0x8, RZ ;  /* 0x0000000887887819 */ /* 0x000fc800000012ff */
[----:B------:R-:W-:Y:S02]  /*b680*/  LOP3.LUT P4, RZ, R136, 0x1, RZ, 0xc0, !PT ;  /* 0x0000000188ff7812 */ /* 0x000fe4000788c0ff */
[----:B------:R-:W-:-:S04]  /*b690*/  SHF.R.U64 R136, R135, 0x7, RZ ;  /* 0x0000000787887819 */ /* 0x000fc800000012ff */
[----:B------:R-:W-:Y:S01]  /*b6a0*/  LOP3.LUT P5, RZ, R136, 0x1, RZ, 0xc0, !PT ;  /* 0x0000000188ff7812 */ /* 0x000fe200078ac0ff */
[----:B------:R-:W-:Y:S01]  /*b6b0*/  LDGSTS.E [R252+0xd800], desc[UR24][R186.64], P6 ;  /* 0x0d800000bafc7fae */ /* 0x000fe2000b1a1018 */
[----:B------:R-:W-:-:S03]  /*b6c0*/  SHF.R.U64 R136, R135, 0x6, RZ ;  /* 0x0000000687887819 */ /* 0x000fc600000012ff */
[----:B------:R-:W-:Y:S01]  /*b6d0*/  LDGSTS.E [R252+0xda00], desc[UR24][R190.64], P6 ;  /* 0x0da00000befc7fae */ /* 0x000fe2000b1a1018 */
[----:B------:R-:W-:Y:S02]  /*b6e0*/  LOP3.LUT P1, RZ, R136, 0x1, RZ, 0xc0, !PT ;  /* 0x0000000188ff7812 */ /* 0x000fe4000782c0ff */
[----:B------:R-:W-:Y:S01]  /*b6f0*/  SHF.R.U64 R136, R135, 0x5, RZ ;  /* 0x0000000587887819 */ /* 0x000fe200000012ff */
[----:B--2---:R2:W-:Y:S04]  /*b700*/  LDGSTS.E [R252+0xdc00], desc[UR24][R196.64], P4 ;  /* 0x0dc00000c4fc7fae */ /* 0x0045e8000a1a1018 */
[----:B-----5:R-:W-:Y:S01]  /*b710*/  LDGSTS.E [R252+0xde00], desc[UR24][R192.64], P4 ;  /* 0x0de00000c0fc7fae */ /* 0x020fe2000a1a1018 */
[----:B---3--:R-:W-:-:S05]  /*b720*/  IADD3 R198, P6, PT, R194, R3, RZ ;  /* 0x00000003c2c67210 */ /* 0x008fca0007fde0ff */
[----:B------:R-:W-:Y:S01]  /*b730*/  IMAD.X R199, R195, 0x1, R132, P6 ;  /* 0x00000001c3c77824 */ /* 0x000fe200030e0684 */
[----:B------:R-:W-:Y:S01]  /*b740*/  LOP3.LUT P6, RZ, R136, 0x1, RZ, 0xc0, !PT ;  /* 0x0000000188ff7812 */ /* 0x000fe200078cc0ff */
[----:B------:R-:W-:Y:S04]  /*b750*/  LDGSTS.E [R252+0xe000], desc[UR24][R234.64], P5 ;  /* 0x0e000000eafc7fae */ /* 0x000fe8000a9a1018 */
[----:B------:R-:W-:Y:S01]  /*b760*/  LDGSTS.E [R252+0xe200], desc[UR24][R230.64], P5 ;  /* 0x0e200000e6fc7fae */ /* 0x000fe2000a9a1018 */
[----:B--2---:R-:W-:-:S03]  /*b770*/  IADD3 R196, P4, PT, R240, R3, RZ ;  /* 0x00000003f0c47210 */ /* 0x004fc60007f9e0ff */
[----:B------:R-:W-:Y:S04]  /*b780*/  LDGSTS.E [R252+0xe400], desc[UR24][R226.64], P1 ;  /* 0x0e400000e2fc7fae */ /* 0x000fe800089a1018 */
[----:B------:R-:W-:Y:S04]  /*b790*/  LDGSTS.E [R252+0xe600], desc[UR24][R238.64], P1 ;  /* 0x0e600000eefc7fae */ /* 0x000fe800089a1018 */
[----:B------:R2:W-:Y:S01]  /*b7a0*/  LDGSTS.E [R252+0xe800], desc[UR24][R220.64], P6 ;  /* 0x0e800000dcfc7fae */ /* 0x0005e2000b1a1018 */
[----:B------:R-:W-:Y:S01]  /*b7b0*/  IMAD.X R197, R241, 0x1, R132, P4 ;  /* 0x00000001f1c57824 */ /* 0x000fe200020e0684 */
[----:B------:R-:W-:-:S02]  /*b7c0*/  SHF.R.U64 R136, R135, 0x4, RZ ;  /* 0x0000000487887819 */ /* 0x000fc400000012ff */
[----:B------:R1:W-:Y:S01]  /*b7d0*/  STL.64 [R1+0x280], R198 ;  /* 0x000280c601007387 */ /* 0x0003e20000100a00 */
[----:B--2---:R-:W2:Y:S03]  /*b7e0*/  S2R R220, SR_TID.X ;  /* 0x0000000000dc7919 */ /* 0x004ea60000002100 */
[----:B------:R1:W-:Y:S04]  /*b7f0*/  STL.64 [R1+0x2a0], R196 ;  /* 0x0002a0c401007387 */ /* 0x0003e80000100a00 */
[----:B------:R-:W3:Y:S01]  /*b800*/  LDL.LU.64 R234, [R1+0x278] ;  /* 0x0002780001ea7983 */ /* 0x000ee20000300a00 */
[----:B------:R-:W-:-:S03]  /*b810*/  LOP3.LUT P4, RZ, R136, 0x1, RZ, 0xc0, !PT ;  /* 0x0000000188ff7812 */ /* 0x000fc6000788c0ff */
[----:B------:R-:W5:Y:S01]  /*b820*/  LDL.LU.64 R230, [R1+0x270] ;  /* 0x0002700001e67983 */ /* 0x000f620000300a00 */
[----:B------:R-:W-:-:S03]  /*b830*/  SHF.R.U64 R136, R135, 0x3, RZ ;  /* 0x0000000387887819 */ /* 0x000fc600000012ff */
[----:B------:R1:W-:Y:S04]  /*b840*/  LDGSTS.E [R252+0xea00], desc[UR24][R242.64], P6 ;  /* 0x0ea00000f2fc7fae */ /* 0x0003e8000b1a1018 */
[----:B------:R-:W5:Y:S01]  /*b850*/  LDL.LU.64 R226, [R1+0x250] ;  /* 0x0002500001e27983 */ /* 0x000f620000300a00 */
[----:B------:R-:W-:Y:S02]  /*b860*/  LOP3.LUT P5, RZ, R136, 0x1, RZ, 0xc0, !PT ;  /* 0x0000000188ff7812 */ /* 0x000fe400078ac0ff */
[----:B------:R-:W-:Y:S01]  /*b870*/  IADD3 R221, PT, PT, R245, -0x80, RZ ;  /* 0xffffff80f5dd7810 */ /* 0x000fe20007ffe0ff */
[----:B------:R1:W-:Y:S04]  /*b880*/  LDGSTS.E [R252+0xec00], desc[UR24][R206.64], P4 ;  /* 0x0ec00000cefc7fae */ /* 0x0003e8000a1a1018 */
[----:B------:R1:W-:Y:S01]  /*b890*/  LDGSTS.E [R252+0xee00], desc[UR24][R216.64], P4 ;  /* 0x0ee00000d8fc7fae */ /* 0x0003e2000a1a1018 */
[----:B--2---:R-:W-:-:S05]  /*b8a0*/  LOP3.LUT R220, R220, 0x3f, RZ, 0xc0, !PT ;  /* 0x0000003fdcdc7812 */ /* 0x004fca00078ec0ff */
[----:B------:R1:W-:Y:S01]  /*b8b0*/  LDGSTS.E [R252+0xf000], desc[UR24][R204.64], P5 ;  /* 0x0f000000ccfc7fae */ /* 0x0003e2000a9a1018 */
[----:B----4-:R-:W-:-:S03]  /*b8c0*/  IADD3 R194, P6, PT, R222, R3, RZ ;  /* 0x00000003dec27210 */ /* 0x010fc60007fde0ff */
[----:B------:R1:W-:Y:S02]  /*b8d0*/  LDGSTS.E [R252+0xf200], desc[UR24][R236.64], P5 ;  /* 0x0f200000ecfc7fae */ /* 0x0003e4000a9a1018 */
[--C-:B------:R-:W-:Y:S01]  /*b8e0*/  IMAD.X R195, R223, 0x1, R132.reuse, P6 ;  /* 0x00000001dfc37824 */ /* 0x100fe200030e0684 */
[----:B------:R-:W-:Y:S02]  /*b8f0*/  IADD3 R192, P1, PT, R218, R3, RZ ;  /* 0x00000003dac07210 */ /* 0x000fe40007f3e0ff */
[----:B------:R-:W-:Y:S02]  /*b900*/  ISETP.GE.AND P6, PT, R220, R221, PT ;  /* 0x000000dddc00720c */ /* 0x000fe40003fc6270 */
[----:B------:R1:W-:Y:S01]  /*b910*/  STL.64 [R1+0x2c0], R194 ;  /* 0x0002c0c201007387 */ /* 0x0003e20000100a00 */
[----:B------:R-:W-:-:S03]  /*b920*/  IMAD.X R193, R219, 0x1, R132, P1 ;  /* 0x00000001dbc17824 */ /* 0x000fc600008e0684 */
[----:B------:R-:W2:Y:S04]  /*b930*/  LDL.LU R207, [R1+0x2cc] ;  /* 0x0002cc0001cf7983 */ /* 0x000ea80000300800 */
[----:B------:R-:W2:Y:S04]  /*b940*/  LDL.64 R222, [R1+0x2f0] ;  /* 0x0002f00001de7983 */ /* 0x000ea80000100a00 */
[----:B------:R-:W4:Y:S04]  /*b950*/  LDL.64 R220, [R1+0x328] ;  /* 0x0003280001dc7983 */ /* 0x000f280000100a00 */
[----:B------:R-:W4:Y:S04]  /*b960*/  LDL.64 R218, [R1+0x350] ;  /* 0x0003500001da7983 */ /* 0x000f280000100a00 */
[----:B------:R-:W4:Y:S04]  /*b970*/  LDL.64 R216, [R1+0x380] ;  /* 0x0003800001d87983 */ /* 0x000f280000100a00 */
[----:B------:R-:W4:Y:S04]  /*b980*/  LDL.LU R206, [R1+0xb8] ;  /* 0x0000b80001ce7983 */ /* 0x000f280000300800 */
[----:B------:R1:W-:Y:S04]  /*b990*/  STL.64 [R1+0x268], R192 ;  /* 0x000268c001007387 */ /* 0x0003e80000100a00 */
[----:B------:R-:W4:Y:S04]  /*b9a0*/  LDL.LU R205, [R1+0x8] ;  /* 0x0000080001cd7983 */ /* 0x000f280000300800 */
[----:B------:R-:W4:Y:S01]  /*b9b0*/  LDL.LU R204, [R1] ;  /* 0x0000000001cc7983 */ /* 0x000f220000300800 */
[----:B------:R-:W-:-:S02]  /*b9c0*/  SHF.R.U64 R136, R135, 0x2, RZ ;  /* 0x0000000287887819 */ /* 0x000fc400000012ff */
[----:B------:R-:W-:Y:S02]  /*b9d0*/  ISETP.GT.AND P4, PT, R203, 0xbf, PT ;  /* 0x000000bfcb00780c */ /* 0x000fe40003f84270 */
[----:B------:R-:W-:Y:S02]  /*b9e0*/  LOP3.LUT P1, RZ, R136, 0x1, RZ, 0xc0, !PT ;  /* 0x0000000188ff7812 */ /* 0x000fe4000782c0ff */
[----:B------:R-:W-:Y:S02]  /*b9f0*/  SEL R136, RZ, 0x4, P6 ;  /* 0x00000004ff887807 */ /* 0x000fe40003000000 */
[----:B------:R-:W-:Y:S02]  /*ba00*/  SHF.R.U64 R135, R135, 0x1, RZ ;  /* 0x0000000187877819 */ /* 0x000fe400000012ff */
[----:B------:R-:W-:Y:S02]  /*ba10*/  SEL R136, R136, RZ, P4 ;  /* 0x000000ff88887207 */ /* 0x000fe40002000000 */
[----:B------:R-:W-:-:S05]  /*ba20*/  LOP3.LUT P4, RZ, R135, 0x1, RZ, 0xc0, !PT ;  /* 0x0000000187ff7812 */ /* 0x000fca000788c0ff */
[----:B------:R1:W-:Y:S04]  /*ba30*/  LDGSTS.E [R252+0xf400], desc[UR24][R246.64], P1 ;  /* 0x0f400000f6fc7fae */ /* 0x0003e800089a1018 */
[----:B------:R1:W-:Y:S04]  /*ba40*/  LDGSTS.E [R252+0xf600], desc[UR24][R232.64], P1 ;  /* 0x0f600000e8fc7fae */ /* 0x0003e800089a1018 */
[----:B------:R1:W-:Y:S04]  /*ba50*/  LDGSTS.E [R252+0xf800], desc[UR24][R248.64], P4 ;  /* 0x0f800000f8fc7fae */ /* 0x0003e8000a1a1018 */
[----:B------:R1:W-:Y:S04]  /*ba60*/  LDGSTS.E [R252+0xfa00], desc[UR24][R228.64], P4 ;  /* 0x0fa00000e4fc7fae */ /* 0x0003e8000a1a1018 */
[----:B------:R1:W-:Y:S04]  /*ba70*/  LDGSTS.E [R252+0xfc00], desc[UR24][R250.64], !P2 ;  /* 0x0fc00000fafc7fae */ /* 0x0003e8000d1a1018 */
[----:B------:R1:W-:Y:S04]  /*ba80*/  LDGSTS.E [R252+0xfe00], desc[UR24][R224.64], !P2 ;  /* 0x0fe00000e0fc7fae */ /* 0x0003e8000d1a1018 */
[----:B------:R-:W0:Y:S01]  /*ba90*/  LDGDEPBAR ;  /* 0x00000000000079af */ /* 0x000e220000000000 */
[C---:B------:R-:W-:Y:S01]  /*baa0*/  ISETP.GE.AND P2, PT, R203.reuse, 0x80, PT ;  /* 0x00000080cb00780c */ /* 0x040fe20003f46270 */
[----:B------:R-:W-:Y:S01]  /*bab0*/  UMOV UR4, URZ ;  /* 0x000000ff00047c82 */ /* 0x000fe20008000000 */
[----:B------:R-:W-:-:S02]  /*bac0*/  ISETP.GE.AND P1, PT, R203, 0x40, PT ;  /* 0x00000040cb00780c */ /* 0x000fc40003f26270 */
[-C--:B---3--:R-:W-:Y:S02]  /*bad0*/  IADD3 R190, P6, PT, R234, R3.reuse, RZ ;  /* 0x00000003eabe7210 */ /* 0x088fe40007fde0ff */
[----:B-----5:R-:W-:-:S03]  /*bae0*/  IADD3 R186, P5, PT, R230, R3, RZ ;  /* 0x00000003e6ba7210 */ /* 0x020fc60007fbe0ff */
[--C-:B------:R-:W-:Y:S01]  /*baf0*/  IMAD.X R191, R235, 0x1, R132.reuse, P6 ;  /* 0x00000001ebbf7824 */ /* 0x100fe200030e0684 */
[----:B------:R-:W-:Y:S02]  /*bb00*/  IADD3.X R187, PT, PT, R231, R132, RZ, P5, !PT ;  /* 0x00000084e7bb7210 */ /* 0x000fe40002ffe4ff */
[----:B------:R-:W-:Y:S02]  /*bb10*/  ISETP.NE.U32.AND P5, PT, R136, RZ, PT ;  /* 0x000000ff8800720c */ /* 0x000fe40003fa5070 */
[----:B------:R-:W-:Y:S01]  /*bb20*/  IADD3 R182, P6, PT, R226, R3, RZ ;  /* 0x00000003e2b67210 */ /* 0x000fe20007fde0ff */
[----:B------:R1:W-:Y:S04]  /*bb30*/  STL.64 [R1+0x288], R190 ;  /* 0x000288be01007387 */ /* 0x0003e80000100a00 */
[----:B------:R-:W-:Y:S01]  /*bb40*/  IMAD.X R183, R227, 0x1, R132, P6 ;  /* 0x00000001e3b77824 */ /* 0x000fe200030e0684 */
[----:B------:R1:W-:Y:S04]  /*bb50*/  STL.64 [R1+0x2a8], R186 ;  /* 0x0002a8ba01007387 */ /* 0x0003e80000100a00 */
[----:B------:R1:W-:Y:S04]  /*bb60*/  STL.64 [R1+0x2d0], R182 ;  /* 0x0002d0b601007387 */ /* 0x0003e80000100a00 */
[----:B--2---:R1:W-:Y:S04]  /*bb70*/  LDGSTS.E [R207+0x24000], desc[UR24][R222.64], P5 ;  /* 0x24000000decf7fae */ /* 0x0043e8000a9a1018 */
[----:B----4-:R1:W-:Y:S04]  /*bb80*/  LDGSTS.E [R207+0x24400], desc[UR24][R220.64], P5 ;  /* 0x24400000dccf7fae */ /* 0x0103e8000a9a1018 */
[----:B------:R1:W-:Y:S04]  /*bb90*/  LDGSTS.E [R207+0x24800], desc[UR24][R218.64], P5 ;  /* 0x24800000dacf7fae */ /* 0x0003e8000a9a1018 */
        /* <DEDUP_REMOVED lines=13> */
[----:B------:R-:W0:Y:S01]  /*bc70*/  LDGDEPBAR ;  /* 0x00000000000079af */ /* 0x000e220000000000 */
[----:B------:R-:W-:Y:S05]  /*bc80*/  @!P2 BRA `(.L_x_14) ;  /* 0x0000008400a4a947 */ /* 0x000fea0003800000 */
[----:B------:R-:W-:Y:S01]  /*bc90*/  STL [R1], R6 ;  /* 0x0000000601007387 */ /* 0x000fe20000100800 */
[----:B------:R-:W-:Y:S01]  /*bca0*/  SHF.R.S32.HI R135, RZ, 0x1f, R203 ;  /* 0x0000001fff877819 */ /* 0x000fe200000114cb */
[----:B-1----:R-:W-:Y:S01]  /*bcb0*/  IMAD.MOV.U32 R221, RZ, RZ, R70 ;  /* 0x000000ffffdd7224 */ /* 0x002fe200078e0046 */
[----:B------:R-:W-:Y:S01]  /*bcc0*/  MOV R219, R74 ;  /* 0x0000004a00db7202 */ /* 0x000fe20000000f00 */
[----:B------:R1:W-:Y:S01]  /*bcd0*/  STL [R1+0x10], R4 ;  /* 0x0000100401007387 */ /* 0x0003e20000100800 */
[----:B------:R-:W-:Y:S01]  /*bce0*/  IMAD.MOV.U32 R220, RZ, RZ, R71 ;  /* 0x000000ffffdc7224 */ /* 0x000fe200078e0047 */
[----:B------:R-:W-:Y:S01]  /*bcf0*/  LEA.HI R137, R135, R203, RZ, 0x6 ;  /* 0x000000cb87897211 */ /* 0x000fe200078f30ff */
[----:B------:R-:W-:Y:S01]  /*bd00*/  IMAD.MOV.U32 R218, RZ, RZ, R75 ;  /* 0x000000ffffda7224 */ /* 0x000fe200078e004b */
[----:B------:R-:W-:Y:S01]  /*bd10*/  STL [R1+0x8], R5 ;  /* 0x0000080501007387 */ /* 0x000fe20000100800 */
[----:B------:R-:W-:Y:S01]  /*bd20*/  MOV R203, R106 ;  /* 0x0000006a00cb7202 */ /* 0x000fe20000000f00 */
[----:B------:R-:W-:Y:S01]  /*bd30*/  IMAD.MOV.U32 R202, RZ, RZ, R107 ;  /* 0x000000ffffca7224 */ /* 0x000fe200078e006b */
[----:B------:R-:W-:Y:S01]  /*bd40*/  MOV R215, R82 ;  /* 0x0000005200d77202 */ /* 0x000fe20000000f00 */
[----:B------:R-:W-:Y:S01]  /*bd50*/  STL [R1+0x18], R8 ;  /* 0x0000180801007387 */ /* 0x000fe20000100800 */
[----:B------:R-:W-:Y:S01]  /*bd60*/  IMAD.MOV.U32 R217, RZ, RZ, R78 ;  /* 0x000000ffffd97224 */ /* 0x000fe200078e004e */
[----:B------:R-:W-:Y:S01]  /*bd70*/  MOV R191, R128 ;  /* 0x0000008000bf7202 */ /* 0x000fe20000000f00 */
[----:B------:R-:W-:Y:S01]  /*bd80*/  IMAD.MOV.U32 R216, RZ, RZ, R79 ;  /* 0x000000ffffd87224 */ /* 0x000fe200078e004f */
        /* <DEDUP_REMOVED lines=77> */
[----:B------:R-:W-:-:S02]  /*c260*/  IMAD.MOV.U32 R222, RZ, RZ, R67 ;  /* 0x000000ffffde7224 */ /* 0x000fc400078e0043 */
[----:B------:R-:W-:Y:S01]  /*c270*/  IMAD.MOV.U32 R225, RZ, RZ, R62 ;  /* 0x000000ffffe17224 */ /* 0x000fe200078e003e */
[----:B------:R-:W-:Y:S01]  /*c280*/  STL [R1+0x64], R49 ;  /* 0x0000643101007387 */ /* 0x000fe20000100800 */
[----:B------:R-:W-:Y:S02]  /*c290*/  IMAD.MOV.U32 R224, RZ, RZ, R63 ;  /* 0x000000ffffe07224 */ /* 0x000fe400078e003f */
[----:B------:R-:W-:Y:S01]  /*c2a0*/  IMAD.MOV.U32 R226, RZ, RZ, R59 ;  /* 0x000000ffffe27224 */ /* 0x000fe200078e003b */
[----:B------:R-:W-:Y:S01]  /*c2b0*/  STL [R1+0x70], R52 ;  /* 0x0000703401007387 */ /* 0x000fe20000100800 */
[----:B------:R-:W-:Y:S02]  /*c2c0*/  IMAD.MOV.U32 R230, RZ, RZ, R51 ;  /* 0x000000ffffe67224 */ /* 0x000fe400078e0033 */
        /* <DEDUP_REMOVED lines=14> */
[----:B------:R-:W-:Y:S01]  /*c3b0*/  IMAD.MOV.U32 R144, RZ, RZ, R145 ;  /* 0x000000ffff907224 */ /* 0x000fe200078e0091 */
[----:B------:R-:W-:Y:S01]  /*c3c0*/  MOV R145, R146 ;  /* 0x0000009200917202 */ /* 0x000fe20000000f00 */
[----:B------:R-:W-:Y:S01]  /*c3d0*/  IMAD.MOV.U32 R146, RZ, RZ, R147 ;  /* 0x000000ffff927224 */ /* 0x000fe200078e0093 */
[----:B------:R-:W-:Y:S01]  /*c3e0*/  STL [R1+0x88], R64 ;  /* 0x0000884001007387 */ /* 0x000fe20000100800 */
[----:B------:R-:W-:Y:S02]  /*c3f0*/  IMAD.MOV.U32 R147, RZ, RZ, R148 ;  /* 0x000000ffff937224 */ /* 0x000fe400078e0094 */
[----:B------:R-:W-:Y:S01]  /*c400*/  IMAD.MOV.U32 R148, RZ, RZ, R149 ;  /* 0x000000ffff947224 */ /* 0x000fe200078e0095 */
[----:B------:R-:W-:Y:S01]  /*c410*/  STL [R1+0x84], R65 ;  /* 0x0000844101007387 */ /* 0x000fe20000100800 */
[----:B------:R-:W-:Y:S01]  /*c420*/  MOV R149, R150 ;  /* 0x0000009600957202 */ /* 0x000fe20000000f00 */
[----:B------:R-:W-:-:S02]  /*c430*/  IMAD.MOV.U32 R150, RZ, RZ, R151 ;  /* 0x000000ffff967224 */ /* 0x000fc400078e0097 */
[----:B------:R-:W-:Y:S01]  /*c440*/  STL [R1+0x90], R68 ;  /* 0x0000904401007387 */ /* 0x000fe20000100800 */
[----:B------:R-:W-:Y:S02]  /*c450*/  IMAD.MOV.U32 R151, RZ, RZ, R152 ;  /* 0x000000ffff977224 */ /* 0x000fe400078e0098 */
[----:B------:R-:W-:Y:S01]  /*c460*/  IMAD.MOV.U32 R152, RZ, RZ, R153 ;  /* 0x000000ffff987224 */ /* 0x000fe200078e0099 */
[----:B------:R-:W-:Y:S01]  /*c470*/  STL [R1+0x8c], R69 ;  /* 0x00008c4501007387 */ /* 0x000fe20000100800 */
[----:B------:R-:W-:Y:S01]  /*c480*/  MOV R153, R154 ;  /* 0x0000009a00997202 */ /* 0x000fe20000000f00 */
[----:B------:R-:W-:Y:S02]  /*c490*/  IMAD.MOV.U32 R154, RZ, RZ, R155 ;  /* 0x000000ffff9a7224 */ /* 0x000fe400078e009b */
        /* <DEDUP_REMOVED lines=16> */
[----:B------:R-:W2:Y:S01]  /*c5a0*/  LDC R169, c[0x0][0x3a0] ;  /* 0x0000e800ffa97b82 */ /* 0x000ea20000000800 */
[----:B------:R-:W-:-:S02]  /*c5b0*/  IMAD.MOV.U32 R238, RZ, RZ, R35 ;  /* 0x000000ffffee7224 */ /* 0x000fc400078e0023 */
[----:B------:R-:W-:Y:S01]  /*c5c0*/  STL [R1+0xb0], R84 ;  /* 0x0000b05401007387 */ /* 0x000fe20000100800 */
[----:B------:R-:W-:Y:S02]  /*c5d0*/  IMAD.MOV.U32 R241, RZ, RZ, R30 ;  /* 0x000000fffff17224 */ /* 0x000fe400078e001e */
        /* <DEDUP_REMOVED lines=13> */
[----:B------:R-:W-:Y:S04]  /*c6b0*/  STL [R1+0xbc], R93 ;  /* 0x0000bc5d01007387 */ /* 0x000fe80000100800 */
[----:B------:R-:W1:Y:S04]  /*c6c0*/  LDL.LU.64 R70, [R1+0xf8] ;  /* 0x0000f80001467983 */ /* 0x000e680000300a00 */
[----:B------:R-:W-:Y:S04]  /*c6d0*/  STL [R1+0xc8], R104 ;  /* 0x0000c86801007387 */ /* 0x000fe80000100800 */
[----:B------:R-:W-:Y:S04]  /*c6e0*/  STL [R1+0xc4], R105 ;  /* 0x0000c46901007387 */ /* 0x000fe80000100800 */
[----:B------:R-:W3:Y:S04]  /*c6f0*/  LDL.LU.64 R74, [R1+0x130] ;  /* 0x00013000014a7983 */ /* 0x000ee80000300a00 */
[----:B------:R-:W4:Y:S04]  /*c700*/  LDL.LU.64 R106, [R1+0x118] ;  /* 0x00011800016a7983 */ /* 0x000f280000300a00 */
[----:B------:R-:W5:Y:S04]  /*c710*/  LDL.LU.64 R78, [R1+0x108] ;  /* 0x00010800014e7983 */ /* 0x000f680000300a00 */
[----:B------:R-:W-:Y:S04]  /*c720*/  STL [R1+0xd0], R100 ;  /* 0x0000d06401007387 */ /* 0x000fe80000100800 */
[----:B------:R-:W2:Y:S04]  /*c730*/  LDL.LU.64 R82, [R1+0x138] ;  /* 0x0001380001527983 */ /* 0x000ea80000300a00 */
[----:B------:R-:W4:Y:S04]  /*c740*/  LDL.LU.64 R128, [R1+0x120] ;  /* 0x0001200001807983 */ /* 0x000f280000300a00 */
[----:B------:R-:W4:Y:S04]  /*c750*/  LDL.LU.64 R86, [R1+0x148] ;  /* 0x0001480001567983 */ /* 0x000f280000300a00 */
[----:B------:R-:W-:Y:S04]  /*c760*/  STL [R1+0xcc], R101 ;  /* 0x0000cc6501007387 */ /* 0x000fe80000100800 */
[----:B------:R-:W4:Y:S04]  /*c770*/  LDL.LU.64 R90, [R1+0x150] ;  /* 0x00015000015a7983 */ /* 0x000f280000300a00 */
[----:B------:R-:W-:Y:S04]  /*c780*/  STL [R1+0xd8], R112 ;  /* 0x0000d87001007387 */ /* 0x000fe80000100800 */
[----:B------:R-:W4:Y:S04]  /*c790*/  LDL.LU.64 R88, [R1+0x158] ;  /* 0x0001580001587983 */ /* 0x000f280000300a00 */
[----:B------:R-:W4:Y:S04]  /*c7a0*/  LDL.LU.64 R126, [R1+0x180] ;  /* 0x00018000017e7983 */ /* 0x000f280000300a00 */
        /* <DEDUP_REMOVED lines=11> */
[----:B------:R-:W4:Y:S04]  /*c860*/  LDL.LU.64 R162, [R1+0x128] ;  /* 0x0001280001a27983 */ /* 0x000f280000300a00 */
[----:B------:R-:W-:Y:S04]  /*c870*/  STL [R1+0xe8], R120 ;  /* 0x0000e87801007387 */ /* 0x000fe80000100800 */
[----:B------:R-:W-:Y:S04]  /*c880*/  STL [R1+0xe4], R121 ;  /* 0x0000e47901007387 */ /* 0x000fe80000100800 */
[----:B------:R-:W-:Y:S04]  /*c890*/  STL [R1+0xf0], R116 ;  /* 0x0000f07401007387 */ /* 0x000fe80000100800 */
[----:B------:R-:W-:Y:S01]  /*c8a0*/  STL [R1+0xec], R117 ;  /* 0x0000ec7501007387 */ /* 0x000fe20000100800 */
[----:B-1----:R-:W-:-:S03]  /*c8b0*/  IMAD.MOV.U32 R4, RZ, RZ, R71 ;  /* 0x000000ffff047224 */ /* 0x002fc600078e0047 */
[----:B------:R-:W-:Y:S04]  /*c8c0*/  STL [R1+0xf8], R70 ;  /* 0x0000f84601007387 */ /* 0x000fe80000100800 */
[----:B------:R-:W-:Y:S04]  /*c8d0*/  STL [R1+0x100], R124 ;  /* 0x0001007c01007387 */ /* 0x000fe80000100800 */
[----:B------:R5:W-:Y:S01]  /*c8e0*/  STL [R1+0xf4], R4 ;  /* 0x0000f40401007387 */ /* 0x000be20000100800 */
[----:B---3--:R-:W-:-:S03]  /*c8f0*/  MOV R58, R74 ;  /* 0x0000004a003a7202 */ /* 0x008fc60000000f00 */
[----:B------:R-:W-:Y:S01]  /*c900*/  STL [R1+0xfc], R125 ;  /* 0x0000fc7d01007387 */ /* 0x000fe20000100800 */
[----:B------:R-:W-:Y:S02]  /*c910*/  IMAD.MOV.U32 R59, RZ, RZ, R75 ;  /* 0x000000ffff3b7224 */ /* 0x000fe400078e004b */
[----:B-----5:R-:W-:Y:S01]  /*c920*/  IMAD.MOV.U32 R4, RZ, RZ, R79 ;  /* 0x000000ffff047224 */ /* 0x020fe200078e004f */
[----:B------:R-:W-:Y:S04]  /*c930*/  STL [R1+0x108], R78 ;  /* 0x0001084e01007387 */ /* 0x000fe80000100800 */
[----:B------:R4:W-:Y:S01]  /*c940*/  STL [R1+0x104], R4 ;  /* 0x0001040401007387 */ /* 0x0009e20000100800 */
[----:B--2---:R-:W-:-:S03]  /*c950*/  IMAD.MOV.U32 R62, RZ, RZ, R82 ;  /* 0x000000ffff3e7224 */ /* 0x004fc600078e0052 */
[----:B------:R-:W-:Y:S01]  /*c960*/  STL [R1+0x110], R160 ;  /* 0x000110a001007387 */ /* 0x000fe20000100800 */
[----:B------:R-:W-:-:S03]  /*c970*/  MOV R63, R83 ;  /* 0x00000053003f7202 */ /* 0x000fc60000000f00 */
[----:B------:R-:W-:Y:S01]  /*c980*/  STL [R1+0x10c], R161 ;  /* 0x00010ca101007387 */ /* 0x000fe20000100800 */
[----:B----4-:R-:W-:-:S03]  /*c990*/  IMAD.MOV.U32 R4, RZ, RZ, R107 ;  /* 0x000000ffff047224 */ /* 0x010fc600078e006b */
[----:B------:R-:W-:Y:S01]  /*c9a0*/  STL [R1+0x118], R106 ;  /* 0x0001186a01007387 */ /* 0x000fe20000100800 */
[----:B------:R-:W-:Y:S02]  /*c9b0*/  IMAD.MOV.U32 R66, RZ, RZ, R86 ;  /* 0x000000ffff427224 */ /* 0x000fe400078e0056 */
[----:B------:R-:W-:Y:S01]  /*c9c0*/  IMAD.MOV.U32 R67, RZ, RZ, R87 ;  /* 0x000000ffff437224 */ /* 0x000fe200078e0057 */
[----:B------:R1:W-:Y:S01]  /*c9d0*/  STL [R1+0x114], R4 ;  /* 0x0001140401007387 */ /* 0x0003e20000100800 */
[----:B------:R-:W-:-:S03]  /*c9e0*/  IMAD.MOV.U32 R70, RZ, RZ, R90 ;  /* 0x000000ffff467224 */ /* 0x000fc600078e005a */
[----:B------:R-:W-:Y:S01]  /*c9f0*/  STL [R1+0x120], R128 ;  /* 0x0001208001007387 */ /* 0x000fe20000100800 */
[----:B------:R-:W-:Y:S01]  /*ca00*/  MOV R71, R91 ;  /* 0x0000005b00477202 */ /* 0x000fe20000000f00 */
[----:B-1----:R-:W-:Y:S02]  /*ca10*/  IMAD.MOV.U32 R4, RZ, RZ, R129 ;  /* 0x000000ffff047224 */ /* 0x002fe400078e0081 */
[----:B------:R-:W-:Y:S02]  /*ca20*/  IMAD.MOV.U32 R74, RZ, RZ, R88 ;  /* 0x000000ffff4a7224 */ /* 0x000fe400078e0058 */
[----:B------:R-:W-:Y:S01]  /*ca30*/  IMAD.MOV.U32 R75, RZ, RZ, R89 ;  /* 0x000000ffff4b7224 */ /* 0x000fe200078e0059 */
[----:B------:R1:W-:Y:S01]  /*ca40*/  STL [R1+0x11c], R4 ;  /* 0x00011c0401007387 */ /* 0x0003e20000100800 */
[----:B------:R-:W-:Y:S01]  /*ca50*/  IMAD.MOV.U32 R78, RZ, RZ, R98 ;  /* 0x000000ffff4e7224 */ /* 0x000fe200078e0062 */
[----:B------:R-:W-:Y:S01]  /*ca60*/  MOV R79, R99 ;  /* 0x00000063004f7202 */ /* 0x000fe20000000f00 */
[----:B------:R-:W-:-:S02]  /*ca70*/  IMAD.MOV.U32 R82, RZ, RZ, R94 ;  /* 0x000000ffff527224 */ /* 0x000fc400078e005e */
[----:B------:R-:W-:Y:S01]  /*ca80*/  IMAD.MOV.U32 R83, RZ, RZ, R95 ;  /* 0x000000ffff537224 */ /* 0x000fe200078e005f */
[----:B------:R-:W-:Y:S01]  /*ca90*/  MOV R86, R102 ;  /* 0x0000006600567202 */ /* 0x000fe20000000f00 */
[----:B------:R-:W-:Y:S02]  /*caa0*/  IMAD.MOV.U32 R87, RZ, RZ, R103 ;  /* 0x000000ffff577224 */ /* 0x000fe400078e0067 */
[----:B------:R-:W-:Y:S02]  /*cab0*/  IMAD.MOV.U32 R106, RZ, RZ, R114 ;  /* 0x000000ffff6a7224 */ /* 0x000fe400078e0072 */
[----:B------:R-:W-:Y:S01]  /*cac0*/  IMAD.MOV.U32 R107, RZ, RZ, R115 ;  /* 0x000000ffff6b7224 */ /* 0x000fe200078e0073 */
[----:B------:R-:W-:Y:S01]  /*cad0*/  MOV R90, R110 ;  /* 0x0000006e005a7202 */ /* 0x000fe20000000f00 */
[----:B------:R-:W-:Y:S02]  /*cae0*/  IMAD.MOV.U32 R91, RZ, RZ, R111 ;  /* 0x000000ffff5b7224 */ /* 0x000fe400078e006f */
[----:B------:R-:W-:-:S02]  /*caf0*/  IMAD.MOV.U32 R94, RZ, RZ, R122 ;  /* 0x000000ffff5e7224 */ /* 0x000fc400078e007a */
[----:B------:R-:W-:Y:S01]  /*cb00*/  IMAD.MOV.U32 R95, RZ, RZ, R123 ;  /* 0x000000ffff5f7224 */ /* 0x000fe200078e007b */
[----:B------:R-:W-:Y:S01]  /*cb10*/  MOV R88, R118 ;  /* 0x0000007600587202 */ /* 0x000fe20000000f00 */
[----:B------:R-:W-:Y:S02]  /*cb20*/  IMAD.MOV.U32 R89, RZ, RZ, R119 ;  /* 0x000000ffff597224 */ /* 0x000fe400078e0077 */
[----:B------:R-:W-:Y:S01]  /*cb30*/  IMAD.MOV.U32 R98, RZ, RZ, R130 ;  /* 0x000000ffff627224 */ /* 0x000fe200078e0082 */
[----:B------:R-:W-:Y:S01]  /*cb40*/  MOV R99, R131 ;  /* 0x0000008300637202 */ /* 0x000fe20000000f00 */
[----:B-1----:R-:W-:Y:S01]  /*cb50*/  IMAD.MOV.U32 R4, RZ, RZ, R163 ;  /* 0x000000ffff047224 */ /* 0x002fe200078e00a3 */
[----:B------:R1:W-:Y:S04]  /*cb60*/  STL [R1+0x128], R162 ;  /* 0x000128a201007387 */ /* 0x0003e80000100800 */
[----:B------:R-:W2:Y:S04]  /*cb70*/  LDL.LU.64 R102, [R1+0x1a8] ;  /* 0x0001a80001667983 */ /* 0x000ea80000300a00 */
[----:B------:R-:W3:Y:S04]  /*cb80*/  LDL.LU.64 R114, [R1+0x1d0] ;  /* 0x0001d00001727983 */ /* 0x000ee80000300a00 */
[----:B------:R4:W-:Y:S04]  /*cb90*/  STL [R1+0x124], R4 ;  /* 0x0001240401007387 */ /* 0x0009e80000100800 */
[----:B------:R-:W5:Y:S04]  /*cba0*/  LDL.LU.64 R110, [R1+0x1b0] ;  /* 0x0001b000016e7983 */ /* 0x000f680000300a00 */
[----:B------:R-:W5:Y:S04]  /*cbb0*/  LDL.LU.64 R122, [R1+0x1b8] ;  /* 0x0001b800017a7983 */ /* 0x000f680000300a00 */
[----:B------:R-:W5:Y:S04]  /*cbc0*/  LDL.LU.64 R118, [R1+0x1e0] ;  /* 0x0001e00001767983 */ /* 0x000f680000300a00 */
[----:B------:R-:W5:Y:S04]  /*cbd0*/  LDL.LU.64 R128, [R1+0x1e8] ;  /* 0x0001e80001807983 */ /* 0x000f680000300a00 */
[----:B------:R-:W-:Y:S04]  /*cbe0*/  STL [R1+0x130], R58 ;  /* 0x0001303a01007387 */ /* 0x000fe80000100800 */
[----:B------:R-:W5:Y:S04]  /*cbf0*/  LDL.LU.64 R130, [R1+0x1d8] ;  /* 0x0001d80001827983 */ /* 0x000f680000300a00 */
[----:B-1----:R-:W5:Y:S01]  /*cc00*/  LDL.LU.64 R162, [R1+0x188] ;  /* 0x0001880001a27983 */ /* 0x002f620000300a00 */
[----:B----4-:R-:W-:Y:S01]  /*cc10*/  IMAD.MOV.U32 R4, RZ, RZ, R59 ;  /* 0x000000ffff047224 */ /* 0x010fe200078e003b */
[----:B------:R-:W-:Y:S01]  /*cc20*/  MOV R50, R88 ;  /* 0x0000005800327202 */ /* 0x000fe20000000f00 */
[----:B------:R-:W-:Y:S01]  /*cc30*/  IMAD.MOV.U32 R51, RZ, RZ, R89 ;  /* 0x000000ffff337224 */ /* 0x000fe200078e0059 */
[----:B------:R-:W-:Y:S01]  /*cc40*/  STL [R1+0x138], R62 ;  /* 0x0001383e01007387 */ /* 0x000fe20000100800 */
[----:B------:R-:W-:Y:S01]  /*cc50*/  IMAD.MOV.U32 R54, RZ, RZ, R98 ;  /* 0x000000ffff367224 */ /* 0x000fe200078e0062 */
[----:B------:R-:W-:Y:S01]  /*cc60*/  MOV R47, R79 ;  /* 0x0000004f002f7202 */ /* 0x000fe20000000f00 */
[----:B------:R-:W-:Y:S01]  /*cc70*/  IMAD.MOV.U32 R55, RZ, RZ, R99 ;  /* 0x000000ffff377224 */ /* 0x000fe200078e0063 */
[----:B------:R1:W-:Y:S01]  /*cc80*/  STL [R1+0x12c], R4 ;  /* 0x00012c0401007387 */ /* 0x0003e20000100800 */
[----:B------:R-:W-:-:S03]  /*cc90*/  IMAD.MOV.U32 R46, RZ, RZ, R78 ;  /* 0x000000ffff2e7224 */ /* 0x000fc600078e004e */
[----:B------:R-:W-:Y:S01]  /*cca0*/  STL [R1+0x140], R66 ;  /* 0x0001404201007387 */ /* 0x000fe20000100800 */
[----:B-1----:R-:W-:-:S05]  /*ccb0*/  IMAD.MOV.U32 R4, RZ, RZ, R63 ;  /* 0x000000ffff047224 */ /* 0x002fca00078e003f */
[----:B------:R1:W-:Y:S04]  /*ccc0*/  STL [R1+0x134], R4 ;  /* 0x0001340401007387 */ /* 0x0003e80000100800 */
[----:B------:R-:W-:Y:S01]  /*ccd0*/  STL [R1+0x14c], R70 ;  /* 0x00014c4601007387 */ /* 0x000fe20000100800 */
[----:B-1----:R-:W-:-:S05]  /*cce0*/  MOV R4, R67 ;  /* 0x0000004300047202 */ /* 0x002fca0000000f00 */
[----:B------:R1:W-:Y:S04]  /*ccf0*/  STL [R1+0x13c], R4 ;  /* 0x00013c0401007387 */ /* 0x0003e80000100800 */
[----:B------:R-:W-:Y:S01]  /*cd00*/  STL [R1+0x154], R74 ;  /* 0x0001544a01007387 */ /* 0x000fe20000100800 */
[----:B-1----:R-:W-:-:S05]  /*cd10*/  IMAD.MOV.U32 R4, RZ, RZ, R71 ;  /* 0x000000ffff047224 */ /* 0x002fca00078e0047 */
[----:B------:R1:W-:Y:S02]  /*cd20*/  STL [R1+0x148], R4 ;  /* 0x0001480401007387 */ /* 0x0003e40000100800 */
[----:B-1----:R-:W-:-:S05]  /*cd30*/  IMAD.MOV.U32 R4, RZ, RZ, R75 ;  /* 0x000000ffff047224 */ /* 0x002fca00078e004b */
[----:B------:R1:W-:Y:S04]  /*cd40*/  STL [R1+0x150], R4 ;  /* 0x0001500401007387 */ /* 0x0003e80000100800 */
[----:B------:R-:W-:Y:S04]  /*cd50*/  STL [R1+0x15c], R82 ;  /* 0x00015c5201007387 */ /* 0x000fe80000100800 */
[----:B------:R-:W-:Y:S01]  /*cd60*/  STL [R1+0x164], R86 ;  /* 0x0001645601007387 */ /* 0x000fe20000100800 */
[----:B-1----:R-:W-:-:S05]  /*cd70*/  IMAD.MOV.U32 R4, RZ, RZ, R83 ;  /* 0x000000ffff047224 */ /* 0x002fca00078e0053 */
[----:B------:R1:W-:Y:S02]  /*cd80*/  STL [R1+0x158], R4 ;  /* 0x0001580401007387 */ /* 0x0003e40000100800 */
[----:B-1----:R-:W-:-:S05]  /*cd90*/  IMAD.MOV.U32 R4, RZ, RZ, R87 ;  /* 0x000000ffff047224 */ /* 0x002fca00078e0057 */
[----:B------:R1:W-:Y:S04]  /*cda0*/  STL [R1+0x160], R4 ;  /* 0x0001600401007387 */ /* 0x0003e80000100800 */
        /* <DEDUP_REMOVED lines=8> */
[----:B------:R1:W-:Y:S01]  /*ce30*/  STL [R1+0x178], R4 ;  /* 0x0001780401007387 */ /* 0x0003e20000100800 */
[----:B--2---:R-:W-:Y:S02]  /*ce40*/  IMAD.MOV.U32 R58, RZ, RZ, R102 ;  /* 0x000000ffff3a7224 */ /* 0x004fe400078e0066 */
[----:B------:R-:W-:Y:S02]  /*ce50*/  IMAD.MOV.U32 R59, RZ, RZ, R103 ;  /* 0x000000ffff3b7224 */ /* 0x000fe400078e0067 */
[----:B---3--:R-:W-:Y:S01]  /*ce60*/  IMAD.MOV.U32 R62, RZ, RZ, R114 ;  /* 0x000000ffff3e7224 */ /* 0x008fe200078e0072 */
[----:B------:R-:W-:Y:S01]  /*ce70*/  MOV R63, R115 ;  /* 0x00000073003f7202 */ /* 0x000fe20000000f00 */
[----:B-----5:R-:W-:Y:S02]  /*ce80*/  IMAD.MOV.U32 R66, RZ, RZ, R110 ;  /* 0x000000ffff427224 */ /* 0x020fe400078e006e */
[----:B------:R-:W-:Y:S02]  /*ce90*/  IMAD.MOV.U32 R67, RZ, RZ, R111 ;  /* 0x000000ffff437224 */ /* 0x000fe400078e006f */
[----:B------:R-:W-:Y:S01]  /*cea0*/  IMAD.MOV.U32 R82, RZ, RZ, R122 ;  /* 0x000000ffff527224 */ /* 0x000fe200078e007a */
[----:B------:R-:W-:Y:S01]  /*ceb0*/  MOV R83, R123 ;  /* 0x0000007b00537202 */ /* 0x000fe20000000f00 */
[----:B------:R-:W-:-:S02]  /*cec0*/  IMAD.MOV.U32 R70, RZ, RZ, R118 ;  /* 0x000000ffff467224 */ /* 0x000fc400078e0076 */
[----:B------:R-:W-:Y:S02]  /*ced0*/  IMAD.MOV.U32 R71, RZ, RZ, R119 ;  /* 0x000000ffff477224 */ /* 0x000fe400078e0077 */
[----:B------:R-:W-:Y:S01]  /*cee0*/  IMAD.MOV.U32 R74, RZ, RZ, R128 ;  /* 0x000000ffff4a7224 */ /* 0x000fe200078e0080 */
[----:B------:R-:W-:Y:S01]  /*cef0*/  MOV R75, R129 ;  /* 0x00000081004b7202 */ /* 0x000fe20000000f00 */
[----:B------:R-:W-:Y:S02]  /*cf00*/  IMAD.MOV.U32 R78, RZ, RZ, R130 ;  /* 0x000000ffff4e7224 */ /* 0x000fe400078e0082 */
[----:B------:R-:W-:Y:S01]  /*cf10*/  IMAD.MOV.U32 R79, RZ, RZ, R131 ;  /* 0x000000ffff4f7224 */ /* 0x000fe200078e0083 */
[----:B-1----:R-:W-:Y:S01]  /*cf20*/  MOV R4, R163 ;  /* 0x000000a300047202 */ /* 0x002fe20000000f00 */
[----:B------:R1:W-:Y:S04]  /*cf30*/  STL [R1+0x184], R162 ;  /* 0x000184a201007387 */ /* 0x0003e80000100800 */
[----:B------:R-:W2:Y:S04]  /*cf40*/  LDL.LU.64 R86, [R1+0x200] ;  /* 0x0002000001567983 */ /* 0x000ea80000300a00 */
[----:B------:R3:W-:Y:S04]  /*cf50*/  STL [R1+0x180], R4 ;  /* 0x0001800401007387 */ /* 0x0007e80000100800 */
[----:B------:R-:W4:Y:S04]  /*cf60*/  LDL.LU.64 R90, [R1+0x208] ;  /* 0x00020800015a7983 */ /* 0x000f280000300a00 */
[----:B------:R-:W5:Y:S04]  /*cf70*/  LDL.LU.64 R88, [R1+0x210] ;  /* 0x0002100001587983 */ /* 0x000f680000300a00 */
[----:B------:R-:W5:Y:S04]  /*cf80*/  LDL.LU.64 R98, [R1+0x240] ;  /* 0x0002400001627983 */ /* 0x000f680000300a00 */
[----:B------:R-:W5:Y:S04]  /*cf90*/  LDL.LU.64 R102, [R1+0x1f0] ;  /* 0x0001f00001667983 */ /* 0x000f680000300a00 */
[----:B------:R-:W5:Y:S04]  /*cfa0*/  LDL.LU.64 R130, [R1+0x380] ;  /* 0x0003800001827983 */ /* 0x000f680000300a00 */
[----:B------:R-:W5:Y:S04]  /*cfb0*/  LDL.LU.64 R128, [R1+0x2b8] ;  /* 0x0002b80001807983 */ /* 0x000f680000300a00 */
[----:B------:R-:W5:Y:S04]  /*cfc0*/  LDL.LU.64 R94, [R1+0x248] ;  /* 0x00024800015e7983 */ /* 0x000f680000300a00 */
[----:B------:R1:W-:Y:S04]  /*cfd0*/  STL [R1+0x18c], R46 ;  /* 0x00018c2e01007387 */ /* 0x0003e80000100800 */
[----:B------:R-:W5:Y:S04]  /*cfe0*/  LDL.LU.64 R126, [R1+0x2c0] ;  /* 0x0002c000017e7983 */ /* 0x000f680000300a00 */
[----:B------:R-:W5:Y:S04]  /*cff0*/  LDL.LU.64 R114, [R1+0x2f0] ;  /* 0x0002f00001727983 */ /* 0x000f680000300a00 */
[----:B------:R-:W5:Y:S04]  /*d000*/  LDL.LU.64 R110, [R1+0x218] ;  /* 0x00021800016e7983 */ /* 0x000f680000300a00 */
[----:B-1----:R-:W5:Y:S04]  /*d010*/  LDL.64 R162, [R1+0x2d0] ;  /* 0x0002d00001a27983 */ /* 0x002f680000100a00 */
[----:B------:R-:W5:Y:S04]  /*d020*/  LDL.LU.64 R122, [R1+0x2e0] ;  /* 0x0002e000017a7983 */ /* 0x000f680000300a00 */
[----:B------:R-:W5:Y:S01]  /*d030*/  LDL.LU.64 R118, [R1+0x1c8] ;  /* 0x0001c80001767983 */ /* 0x000f620000300a00 */
[----:B---3--:R-:W-:Y:S01]  /*d040*/  IMAD.MOV.U32 R4, RZ, RZ, R47 ;  /* 0x000000ffff047224 */ /* 0x008fe200078e002f */
        /* <DEDUP_REMOVED lines=12> */
[----:B-1----:R-:W-:-:S05]  /*d110*/  IMAD.MOV.U32 R4, RZ, RZ, R55 ;  /* 0x000000ffff047224 */ /* 0x002fca00078e0037 */
[----:B------:R1:W-:Y:S02]  /*d120*/  STL [R1+0x198], R4 ;  /* 0x0001980401007387 */ /* 0x0003e40000100800 */
[----:B-1----:R-:W-:-:S05]  /*d130*/  MOV R4, R59 ;  /* 0x0000003b00047202 */ /* 0x002fca0000000f00 */
[----:B------:R1:W-:Y:S04]  /*d140*/  STL [R1+0x1a0], R4 ;  /* 0x0001a00401007387 */ /* 0x0003e80000100800 */
[----:B------:R3:W-:Y:S01]  /*d150*/  STL [R1+0x1ac], R66 ;  /* 0x0001ac4201007387 */ /* 0x0007e20000100800 */
[----:B-1----:R-:W-:-:S05]  /*d160*/  IMAD.MOV.U32 R4, RZ, RZ, R67 ;  /* 0x000000ffff047224 */ /* 0x002fca00078e0043 */
[----:B------:R1:W-:Y:S01]  /*d170*/  STL [R1+0x1a8], R4 ;  /* 0x0001a80401007387 */ /* 0x0003e20000100800 */
[----:B---3--:R-:W-:Y:S02]  /*d180*/  IMAD.MOV.U32 R66, RZ, RZ, R74 ;  /* 0x000000ffff427224 */ /* 0x008fe400078e004a */
[----:B------:R-:W-:Y:S01]  /*d190*/  IMAD.MOV.U32 R67, RZ, RZ, R75 ;  /* 0x000000ffff437224 */ /* 0x000fe200078e004b */
[----:B------:R-:W-:Y:S04]  /*d1a0*/  STL [R1+0x1b4], R82 ;  /* 0x0001b45201007387 */ /* 0x000fe80000100800 */
[----:B------:R-:W-:Y:S01]  /*d1b0*/  STL [R1+0x1bc], R106 ;  /* 0x0001bc6a01007387 */ /* 0x000fe20000100800 */
[----:B-1----:R-:W-:-:S05]  /*d1c0*/  IMAD.MOV.U32 R4, RZ, RZ, R83 ;  /* 0x000000ffff047224 */ /* 0x002fca00078e0053 */
[----:B------:R1:W-:Y:S02]  /*d1d0*/  STL [R1+0x1b0], R4 ;  /* 0x0001b00401007387 */ /* 0x0003e40000100800 */
[----:B-1----:R-:W-:-:S05]  /*d1e0*/  IMAD.MOV.U32 R4, RZ, RZ, R107 ;  /* 0x000000ffff047224 */ /* 0x002fca00078e006b */
[----:B------:R1:W-:Y:S01]  /*d1f0*/  STL [R1+0x1b8], R4 ;  /* 0x0001b80401007387 */ /* 0x0003e20000100800 */
[----:B--2---:R-:W-:Y:S01]  /*d200*/  IMAD.MOV.U32 R50, RZ, RZ, R86 ;  /* 0x000000ffff327224 */ /* 0x004fe200078e0056 */
[----:B------:R-:W-:Y:S01]  /*d210*/  MOV R51, R87 ;  /* 0x0000005700337202 */ /* 0x000fe20000000f00 */
[----:B----4-:R-:W-:Y:S02]  /*d220*/  IMAD.MOV.U32 R54, RZ, RZ, R90 ;  /* 0x000000ffff367224 */ /* 0x010fe400078e005a */
[----:B------:R-:W-:Y:S02]  /*d230*/  IMAD.MOV.U32 R55, RZ, RZ, R91 ;  /* 0x000000ffff377224 */ /* 0x000fe400078e005b */
[----:B-----5:R-:W-:Y:S01]  /*d240*/  IMAD.MOV.U32 R58, RZ, RZ, R88 ;  /* 0x000000ffff3a7224 */ /* 0x020fe200078e0058 */
        /* <DEDUP_REMOVED lines=8> */
[----:B------:R-:W-:Y:S02]  /*d2d0*/  IMAD.MOV.U32 R63, RZ, RZ, R111 ;  /* 0x000000ffff3f7224 */ /* 0x000fe400078e006f */
[----:B------:R-:W-:Y:S02]  /*d2e0*/  IMAD.MOV.U32 R86, RZ, RZ, R122 ;  /* 0x000000ffff567224 */ /* 0x000fe400078e007a */
[----:B------:R-:W-:Y:S01]  /*d2f0*/  IMAD.MOV.U32 R87, RZ, RZ, R123 ;  /* 0x000000ffff577224 */ /* 0x000fe200078e007b */
[----:B------:R2:W-:Y:S01]  /*d300*/  STL [R1+0x1c4], R118 ;  /* 0x0001c47601007387 */ /* 0x0005e20000100800 */
[----:B-1----:R-:W-:-:S03]  /*d310*/  MOV R4, R119 ;  /* 0x0000007700047202 */ /* 0x002fc60000000f00 */
[----:B------:R-:W3:Y:S04]  /*d320*/  LDL.LU.64 R90, [R1+0x260] ;  /* 0x00026000015a7983 */ /* 0x000ee80000300a00 */
[----:B------:R-:W4:Y:S04]  /*d330*/  LDL.LU.64 R70, [R1+0x220] ;  /* 0x0002200001467983 */ /* 0x000f280000300a00 */
[----:B------:R-:W5:Y:S04]  /*d340*/  LDL.LU.64 R88, [R1+0x268] ;  /* 0x0002680001587983 */ /* 0x000f680000300a00 */
[----:B------:R-:W3:Y:S04]  /*d350*/  LDL.LU.64 R98, [R1+0x328] ;  /* 0x0003280001627983 */ /* 0x000ee80000300a00 */
[----:B------:R1:W-:Y:S04]  /*d360*/  STL [R1+0x1c0], R4 ;  /* 0x0001c00401007387 */ /* 0x0003e80000100800 */
[----:B------:R-:W3:Y:S04]  /*d370*/  LDL.LU.64 R94, [R1+0x228] ;  /* 0x00022800015e7983 */ /* 0x000ee80000300a00 */
[----:B------:R-:W5:Y:S04]  /*d380*/  LDL.LU.64 R106, [R1+0x310] ;  /* 0x00031000016a7983 */ /* 0x000f680000300a00 */
[----:B------:R-:W-:Y:S04]  /*d390*/  STL [R1+0x1cc], R38 ;  /* 0x0001cc2601007387 */ /* 0x000fe80000100800 */
[----:B------:R-:W5:Y:S04]  /*d3a0*/  LDL.LU.64 R114, [R1+0x280] ;  /* 0x0002800001727983 */ /* 0x000f680000300a00 */
[----:B------:R-:W5:Y:S04]  /*d3b0*/  LDL.LU.64 R110, [R1+0x230] ;  /* 0x00023000016e7983 */ /* 0x000f680000300a00 */
[----:B------:R-:W5:Y:S04]  /*d3c0*/  LDL.LU.64 R122, [R1+0x288] ;  /* 0x00028800017a7983 */ /* 0x000f680000300a00 */
[----:B--2---:R-:W2:Y:S01]  /*d3d0*/  LDL.LU.64 R118, [R1+0x1f8] ;  /* 0x0001f80001767983 */ /* 0x004ea20000300a00 */
[----:B-1----:R-:W-:-:S03]  /*d3e0*/  IMAD.MOV.U32 R4, RZ, RZ, R39 ;  /* 0x000000ffff047224 */ /* 0x002fc600078e0027 */
[----:B------:R-:W-:Y:S04]  /*d3f0*/  STL [R1+0x1d4], R42 ;  /* 0x0001d42a01007387 */ /* 0x000fe80000100800 */
[----:B------:R1:W-:Y:S04]  /*d400*/  STL [R1+0x1c8], R4 ;  /* 0x0001c80401007387 */ /* 0x0003e80000100800 */
[----:B------:R-:W-:Y:S01]  /*d410*/  STL [R1+0x1dc], R46 ;  /* 0x0001dc2e01007387 */ /* 0x000fe20000100800 */
[----:B-1----:R-:W-:-:S05]  /*d420*/  IMAD.MOV.U32 R4, RZ, RZ, R43 ;  /* 0x000000ffff047224 */ /* 0x002fca00078e002b */
[----:B------:R1:W-:Y:S02]  /*d430*/  STL [R1+0x1d0], R4 ;  /* 0x0001d00401007387 */ /* 0x0003e40000100800 */
[----:B-1----:R-:W-:-:S05]  /*d440*/  IMAD.MOV.U32 R4, RZ, RZ, R47 ;  /* 0x000000ffff047224 */ /* 0x002fca00078e002f */
[----:B------:R1:W-:Y:S04]  /*d450*/  STL [R1+0x1d8], R4 ;  /* 0x0001d80401007387 */ /* 0x0003e80000100800 */
[----:B------:R-:W-:Y:S01]  /*d460*/  STL [R1+0x1e4], R66 ;  /* 0x0001e44201007387 */ /* 0x000fe20000100800 */
[----:B-1----:R-:W-:-:S05]  /*d470*/  MOV R4, R67 ;  /* 0x0000004300047202 */ /* 0x002fca0000000f00 */
[----:B------:R1:W-:Y:S04]  /*d480*/  STL [R1+0x1e0], R4 ;  /* 0x0001e00401007387 */ /* 0x0003e80000100800 */
[----:B------:R3:W-:Y:S01]  /*d490*/  STL [R1+0x1ec], R102 ;  /* 0x0001ec6601007387 */ /* 0x0007e20000100800 */
[----:B-1----:R-:W-:-:S05]  /*d4a0*/  IMAD.MOV.U32 R4, RZ, RZ, R103 ;  /* 0x000000ffff047224 */ /* 0x002fca00078e0067 */
[----:B------:R2:W-:Y:S01]  /*d4b0*/  STL [R1+0x1e8], R4 ;  /* 0x0001e80401007387 */ /* 0x0005e20000100800 */
[----:B----4-:R-:W-:Y:S02]  /*d4c0*/  IMAD.MOV.U32 R66, RZ, RZ, R70 ;  /* 0x000000ffff427224 */ /* 0x010fe400078e0046 */
[----:B------:R-:W-:Y:S02]  /*d4d0*/  IMAD.MOV.U32 R67, RZ, RZ, R71 ;  /* 0x000000ffff437224 */ /* 0x000fe400078e0047 */
[----:B---3--:R-:W-:Y:S01]  /*d4e0*/  IMAD.MOV.U32 R70, RZ, RZ, R94 ;  /* 0x000000ffff467224 */ /* 0x008fe200078e005e */
[----:B------:R-:W-:Y:S01]  /*d4f0*/  MOV R71, R95 ;  /* 0x0000005f00477202 */ /* 0x000fe20000000f00 */
[----:B-----5:R-:W-:Y:S02]  /*d500*/  IMAD.MOV.U32 R94, RZ, RZ, R106 ;  /* 0x000000ffff5e7224 */ /* 0x020fe400078e006a */
[----:B------:R-:W-:Y:S01]  /*d510*/  IMAD.MOV.U32 R95, RZ, RZ, R107 ;  /* 0x000000ffff5f7224 */ /* 0x000fe200078e006b */
[----:B------:R-:W-:Y:S01]  /*d520*/  MOV R106, R114 ;  /* 0x00000072006a7202 */ /* 0x000fe20000000f00 */
[----:B------:R-:W-:-:S02]  /*d530*/  IMAD.MOV.U32 R107, RZ, RZ, R115 ;  /* 0x000000ffff6b7224 */ /* 0x000fc400078e0073 */
[----:B------:R-:W-:Y:S02]  /*d540*/  IMAD.MOV.U32 R102, RZ, RZ, R122 ;  /* 0x000000ffff667224 */ /* 0x000fe400078e007a */
[----:B------:R-:W-:Y:S01]  /*d550*/  IMAD.MOV.U32 R103, RZ, RZ, R123 ;  /* 0x000000ffff677224 */ /* 0x000fe200078e007b */
[----:B--2---:R-:W-:Y:S01]  /*d560*/  MOV R4, R119 ;  /* 0x0000007700047202 */ /* 0x004fe20000000f00 */
[----:B------:R1:W-:Y:S04]  /*d570*/  STL [R1+0x1f4], R118 ;  /* 0x0001f47601007387 */ /* 0x0003e80000100800 */
[----:B------:R-:W2:Y:S04]  /*d580*/  LDL.LU.64 R114, [R1+0x350] ;  /* 0x0003500001727983 */ /* 0x000ea80000300a00 */
[----:B------:R-:W3:Y:S04]  /*d590*/  LDL.LU.64 R122, [R1+0x298] ;  /* 0x00029800017a7983 */ /* 0x000ee80000300a00 */
[----:B------:R4:W-:Y:S04]  /*d5a0*/  STL [R1+0x1f0], R4 ;  /* 0x0001f00401007387 */ /* 0x0009e80000100800 */
[----:B-1----:R-:W5:Y:S04]  /*d5b0*/  LDL.LU.64 R118, [R1+0x238] ;  /* 0x0002380001767983 */ /* 0x002f680000300a00 */
[----:B------:R-:W-:Y:S01]  /*d5c0*/  STL [R1+0x1fc], R50 ;  /* 0x0001fc3201007387 */ /* 0x000fe20000100800 */
[----:B----4-:R-:W-:-:S03]  /*d5d0*/  IMAD.MOV.U32 R4, RZ, RZ, R51 ;  /* 0x000000ffff047224 */ /* 0x010fc600078e0033 */
[----:B------:R-:W-:Y:S04]  /*d5e0*/  STL [R1+0x204], R54 ;  /* 0x0002043601007387 */ /* 0x000fe80000100800 */
        /* <DEDUP_REMOVED lines=11> */
[----:B------:R1:W-:Y:S04]  /*d6a0*/  STL [R1+0x218], R4 ;  /* 0x0002180401007387 */ /* 0x0003e80000100800 */
[----:B------:R-:W-:Y:S01]  /*d6b0*/  STL [R1+0x224], R70 ;  /* 0x0002244601007387 */ /* 0x000fe20000100800 */
[----:B-1----:R-:W-:-:S05]  /*d6c0*/  IMAD.MOV.U32 R4, RZ, RZ, R71 ;  /* 0x000000ffff047224 */ /* 0x002fca00078e0047 */
[----:B------:R1:W-:Y:S04]  /*d6d0*/  STL [R1+0x220], R4 ;  /* 0x0002200401007387 */ /* 0x0003e80000100800 */
[----:B------:R3:W-:Y:S01]  /*d6e0*/  STL [R1+0x22c], R110 ;  /* 0x00022c6e01007387 */ /* 0x0007e20000100800 */
[----:B-1----:R-:W-:-:S05]  /*d6f0*/  IMAD.MOV.U32 R4, RZ, RZ, R111 ;  /* 0x000000ffff047224 */ /* 0x002fca00078e006f */
[----:B------:R1:W-:Y:S01]  /*d700*/  STL [R1+0x228], R4 ;  /* 0x0002280401007387 */ /* 0x0003e20000100800 */
[----:B---3--:R-:W-:Y:S01]  /*d710*/  MOV R110, R122 ;  /* 0x0000007a006e7202 */ /* 0x008fe20000000f00 */
[----:B------:R-:W-:Y:S02]  /*d720*/  IMAD.MOV.U32 R111, RZ, RZ, R123 ;  /* 0x000000ffff6f7224 */ /* 0x000fe400078e007b */
[----:B-----5:R3:W-:Y:S04]  /*d730*/  STL [R1+0x234], R118 ;  /* 0x0002347601007387 */ /* 0x0207e80000100800 */
[----:B------:R-:W4:Y:S01]  /*d740*/  LDL.LU.64 R122, [R1+0x2a0] ;  /* 0x0002a000017a7983 */ /* 0x000f220000300a00 */
[----:B-1----:R-:W-:-:S03]  /*d750*/  IMAD.MOV.U32 R4, RZ, RZ, R119 ;  /* 0x000000ffff047224 */ /* 0x002fc600078e0077 */
[----:B---3--:R-:W3:Y:S01]  /*d760*/  LDL.LU.64 R118, [R1+0x2a8] ;  /* 0x0002a80001767983 */ /* 0x008ee20000300a00 */
[----:B------:R-:W-:Y:S01]  /*d770*/  IMAD.MOV.U32 R5, RZ, RZ, R163 ;  /* 0x000000ffff057224 */ /* 0x000fe200078e00a3 */
[----:B------:R-:W-:Y:S01]  /*d780*/  UMOV UR12, 0x1 ;  /* 0x00000001000c7882 */ /* 0x000fe20000000000 */
[----:B------:R-:W-:Y:S01]  /*d790*/  UMOV UR13, 0x2 ;  /* 0x00000002000d7882 */ /* 0x000fe20000000000 */
[----:B------:R1:W-:Y:S01]  /*d7a0*/  STL [R1+0x230], R4 ;  /* 0x0002300401007387 */ /* 0x0003e20000100800 */
[----:B------:R-:W-:Y:S01]  /*d7b0*/  UMOV UR5, URZ ;  /* 0x000000ff00057c82 */ /* 0x000fe20008000000 */
[----:B------:R-:W-:Y:S01]  /*d7c0*/  UMOV UR6, URZ ;  /* 0x000000ff00067c82 */ /* 0x000fe20008000000 */
[----:B------:R-:W-:Y:S01]  /*d7d0*/  UMOV UR15, URZ ;  /* 0x000000ff000f7c82 */ /* 0x000fe20008000000 */
        /* <DEDUP_REMOVED lines=9> */
[----:B------:R-:W-:Y:S04]  /*d870*/  STL [R1+0x254], R86 ;  /* 0x0002545601007387 */ /* 0x000fe80000100800 */
[----:B------:R-:W-:Y:S01]  /*d880*/  STL [R1+0x25c], R90 ;  /* 0x00025c5a01007387 */ /* 0x000fe20000100800 */
        /* <DEDUP_REMOVED lines=14> */
[----:B------:R-:W-:Y:S01]  /*d970*/  STL [R1+0x284], R102 ;  /* 0x0002846601007387 */ /* 0x000fe20000100800 */
[----:B-1----:R-:W-:-:S05]  /*d980*/  IMAD.MOV.U32 R4, RZ, RZ, R107 ;  /* 0x000000ffff047224 */ /* 0x002fca00078e006b */
[----:B------:R1:W-:Y:S04]  /*d990*/  STL [R1+0x278], R4 ;  /* 0x0002780401007387 */ /* 0x0003e80000100800 */
[----:B--2---:R-:W-:Y:S01]  /*d9a0*/  STL [R1+0x28c], R114 ;  /* 0x00028c7201007387 */ /* 0x004fe20000100800 */
[----:B-1----:R-:W-:-:S05]  /*d9b0*/  MOV R4, R103 ;  /* 0x0000006700047202 */ /* 0x002fca0000000f00 */
[----:B------:R1:W-:Y:S04]  /*d9c0*/  STL [R1+0x280], R4 ;  /* 0x0002800401007387 */ /* 0x0003e80000100800 */
[----:B------:R-:W-:Y:S01]  /*d9d0*/  STL [R1+0x294], R110 ;  /* 0x0002946e01007387 */ /* 0x000fe20000100800 */
[----:B-1----:R-:W-:-:S05]  /*d9e0*/  IMAD.MOV.U32 R4, RZ, RZ, R115 ;  /* 0x000000ffff047224 */ /* 0x002fca00078e0073 */
[----:B------:R1:W-:Y:S02]  /*d9f0*/  STL [R1+0x288], R4 ;  /* 0x0002880401007387 */ /* 0x0003e40000100800 */
[----:B-1----:R-:W-:Y:S02]  /*da00*/  IMAD.MOV.U32 R4, RZ, RZ, R111 ;  /* 0x000000ffff047224 */ /* 0x002fe400078e006f */
[----:B----4-:R-:W-:Y:S04]  /*da10*/  STL [R1+0x29c], R122 ;  /* 0x00029c7a01007387 */ /* 0x010fe80000100800 */
[----:B------:R1:W-:Y:S04]  /*da20*/  STL [R1+0x290], R4 ;  /* 0x0002900401007387 */ /* 0x0003e80000100800 */
[----:B---3--:R-:W-:Y:S01]  /*da30*/  STL [R1+0x2a4], R118 ;  /* 0x0002a47601007387 */ /* 0x008fe20000100800 */
[----:B-1----:R-:W-:-:S05]  /*da40*/  IMAD.MOV.U32 R4, RZ, RZ, R123 ;  /* 0x000000ffff047224 */ /* 0x002fca00078e007b */
[----:B------:R1:W-:Y:S02]  /*da50*/  STL [R1+0x298], R4 ;  /* 0x0002980401007387 */ /* 0x0003e40000100800 */
[----:B-1----:R-:W-:-:S05]  /*da60*/  MOV R4, R119 ;  /* 0x0000007700047202 */ /* 0x002fca0000000f00 */
[----:B------:R1:W-:Y:S04]  /*da70*/  STL [R1+0x2a0], R4 ;  /* 0x0002a00401007387 */ /* 0x0003e80000100800 */
[----:B------:R-:W-:Y:S04]  /*da80*/  STL [R1+0x2ac], R130 ;  /* 0x0002ac8201007387 */ /* 0x000fe80000100800 */
[----:B------:R-:W-:Y:S01]  /*da90*/  STL [R1+0x2b4], R128 ;  /* 0x0002b48001007387 */ /* 0x000fe20000100800 */
[----:B-1----:R-:W-:-:S05]  /*daa0*/  IMAD.MOV.U32 R4, RZ, RZ, R131 ;  /* 0x000000ffff047224 */ /* 0x002fca00078e0083 */
[----:B------:R1:W-:Y:S01]  /*dab0*/  STL [R1+0x2a8], R4 ;  /* 0x0002a80401007387 */ /* 0x0003e20000100800 */
[----:B------:R-:W-:-:S03]  /*dac0*/  VIADD R131, R169, 0x3f ;  /* 0x0000003fa9837836 */ /* 0x000fc60000000000 */
[----:B------:R-:W-:Y:S02]  /*dad0*/  STL [R1+0x2bc], R126 ;  /* 0x0002bc7e01007387 */ /* 0x000fe40000100800 */
[----:B------:R-:W-:Y:S01]  /*dae0*/  SHF.R.S32.HI R169, RZ, 0x1f, R131 ;  /* 0x0000001fffa97819 */ /* 0x000fe20000011483 */
[----:B-1----:R-:W-:-:S03]  /*daf0*/  IMAD.MOV.U32 R4, RZ, RZ, R129 ;  /* 0x000000ffff047224 */ /* 0x002fc600078e0081 */
[----:B------:R-:W-:Y:S02]  /*db00*/  LEA.HI R169, R169, R131, RZ, 0x6 ;  /* 0x00000083a9a97211 */ /* 0x000fe400078f30ff */
[----:B------:R1:W-:Y:S02]  /*db10*/  STL [R1+0x2b0], R4 ;  /* 0x0002b00401007387 */ /* 0x0003e40000100800 */
[----:B-1----:R-:W-:-:S05]  /*db20*/  MOV R4, R127 ;  /* 0x0000007f00047202 */ /* 0x002fca0000000f00 */
[----:B------:R1:W-:Y:S04]  /*db30*/  STL [R1+0x2b8], R4 ;  /* 0x0002b80401007387 */ /* 0x0003e80000100800 */
[----:B------:R-:W-:Y:S04]  /*db40*/  STL [R1+0x2c4], R162 ;  /* 0x0002c4a201007387 */ /* 0x000fe80000100800 */
[----:B------:R2:W-:Y:S01]  /*db50*/  STL [R1+0x2c0], R5 ;  /* 0x0002c00501007387 */ /* 0x0005e20000100800 */
[----:B-1----:R-:W-:Y:S01]  /*db60*/  SHF.R.S32.HI R4, RZ, 0x6, R169 ;  /* 0x00000006ff047819 */ /* 0x002fe200000114a9 */
[----:B------:R-:W-:-:S04]  /*db70*/  IMAD.MOV.U32 R169, RZ, RZ, RZ ;  /* 0x000000ffffa97224 */ /* 0x000fc800078e00ff */
[C---:B------:R-:W-:Y:S01]  /*db80*/  VIADD R6, R4.reuse, 0xfffffffd ;  /* 0xfffffffd04067836 */ /* 0x040fe20000000000 */
[----:B--2---:R-:W-:Y:S01]  /*db90*/  VIMNMX R5, PT, PT, R4, 0x2, !PT ;  /* 0x0000000204057848 */ /* 0x004fe20007fe0100 */
[----:B------:R-:W-:-:S04]  /*dba0*/  HFMA2 R4, -RZ, RZ, 0, 0 ;  /* 0x00000000ff047431 */ /* 0x000fc800000001ff */
[----:B------:R-:W-:-:S05]  /*dbb0*/  VIADD R5, R5, 0xfffffffe ;  /* 0xfffffffe05057836 */ /* 0x000fca0000000000 */
[----:B------:R1:W-:Y:S02]  /*dbc0*/  STL [R1+0x2cc], R5 ;  /* 0x0002cc0501007387 */ /* 0x0003e40000100800 */
.L_x_17:
[----:B------:R-:W-:Y:S01]  /*dbd0*/  IMAD.U32 R4, R4, -0x80000000, RZ ;  /* 0x8000000004047824 */ /* 0x000fe200078e00ff */
[----:B------:R-:W-:-:S03]  /*dbe0*/  UIADD3 UR6, UPT, UPT, UR6, 0x1, URZ ;  /* 0x0000000106067890 */ /* 0x000fc6000fffe0ff */
[----:B------:R-:W2:Y:S01]  /*dbf0*/  SYNCS.PHASECHK.TRANS64.TRYWAIT P2, [UR10], R4 ;  /* 0x00000004ff0075a7 */ /* 0x000ea2000804110a */
[----:B------:R-:W-:-:S04]  /*dc00*/  UISETP.GT.AND UP1, UPT, UR6, 0x1, UPT ;  /* 0x000000010600788c */ /* 0x000fc8000bf24270 */
[----:B------:R-:W-:-:S04]  /*dc10*/  USEL UR6, UR6, URZ, !UP1 ;  /* 0x000000ff06067287 */ /* 0x000fc8000c800000 */
[----:B------:R-:W-:Y:S01]  /*dc20*/  ULEA UR14, UR6, UR7, 0x10 ;  /* 0x00000007060e7291 */ /* 0x000fe2000f8e80ff */
[----:B--2---:R-:W-:Y:S11]  /*dc30*/  @!P2 BRA `(.L_x_15) ;  /* 0x0000008c00f8a947 */ /* 0x004ff60003800000 */
.L_x_25:
[----:B------:R-:W-:-:S04]  /*dc40*/  DEPBAR.LE SB0, 0x2 ;  /* 0x000080800000791a */ /* 0x000fc80000000000 */
[----:B------:R-:W-:Y:S01]  /*dc50*/  BAR.SYNC.DEFER_BLOCKING 0x0 ;  /* 0x0000000000007b1d */ /* 0x000fe20000010000 */
[----:B------:R-:W-:Y:S02]  /*dc60*/  UIADD3 UR5, UPT, UPT, UR5, 0x1, URZ ;  /* 0x0000000105057890 */ /* 0x000fe4000fffe0ff */
[----:B------:R-:W-:Y:S02]  /*dc70*/  ULEA UR10, UR12, UR7, 0x3 ;  /* 0x000000070c0a7291 */ /* 0x000fe4000f8e18ff */
[----:B------:R-:W-:Y:S02]  /*dc80*/  UISETP.GT.AND UP1, UPT, UR5, 0x2, UPT ;  /* 0x000000020500788c */ /* 0x000fe4000bf24270 */
[----:B------:R-:W-:Y:S02]  /*dc90*/  UIADD3 UR10, UPT, UPT, UR10, 0x26000, URZ ;  /* 0x000260000a0a7890 */ /* 0x000fe4000fffe0ff */
[----:B------:R-:W-:Y:S01]  /*dca0*/  USEL UR5, UR5, URZ, !UP1 ;  /* 0x000000ff05057287 */ /* 0x000fe2000c800000 */
[----:B------:R-:W-:Y:S01]  /*dcb0*/  UMOV UR4, UR15 ;  /* 0x0000000f00047c82 */ /* 0x000fe20008000000 */
[----:B------:R-:W2:Y:S04]  /*dcc0*/  LDSM.16.M88.4 R8, [R0+UR14+0x800] ;  /* 0x0008000e0008783b */ /* 0x000ea80008000200 */
[----:B------:R-:W3:Y:S04]  /*dcd0*/  LDSM.16.M88.4 R12, [R0+UR14+0x1800] ;  /* 0x0018000e000c783b */ /* 0x000ee80008000200 */
[----:B------:R-:W4:Y:S04]  /*dce0*/  LDSM.16.M88.4 R76, [R0+UR14+0x2000] ;  /* 0x0020000e004c783b */ /* 0x000f280008000200 */
[----:B------:R-:W5:Y:S04]  /*dcf0*/  LDSM.16.M88.4 R72, [R0+UR14+0x1000] ;  /* 0x0010000e0048783b */ /* 0x000f680008000200 */
[----:B------:R-:W1:Y:S04]  /*dd00*/  LDSM.16.M88.4 R68, [R0+UR14] ;  /* 0x0000000e0044783b */ /* 0x000e680008000200 */
[----:B------:R-:W1:Y:S04]  /*dd10*/  LDSM.16.M88.4 R16, [R0+UR14+0x2800] ;  /* 0x0028000e0010783b */ /* 0x000e680008000200 */
[----:B------:R-:W1:Y:S04]  /*dd20*/  LDSM.16.M88.4 R20, [R0+UR14+0x3800] ;  /* 0x0038000e0014783b */ /* 0x000e680008000200 */
[----:B------:R-:W1:Y:S04]  /*dd30*/  LDSM.16.M88.4 R24, [R0+UR14+0x4800] ;  /* 0x0048000e0018783b */ /* 0x000e680008000200 */
[----:B------:R-:W1:Y:S04]  /*dd40*/  LDSM.16.M88.4 R88, [R0+UR14+0x5000] ;  /* 0x0050000e0058783b */ /* 0x000e680008000200 */
[----:B------:R-:W1:Y:S04]  /*dd50*/  LDSM.16.M88.4 R84, [R0+UR14+0x4000] ;  /* 0x0040000e0054783b */ /* 0x000e680008000200 */
[----:B------:R-:W1:Y:S01]  /*dd60*/  LDSM.16.M88.4 R80, [R0+UR14+0x3000] ;  /* 0x0030000e0050783b */ /* 0x000e620008000200 */
[----:B--2---:R-:W-:Y:S01]  /*dd70*/  MOV R7, R10 ;  /* 0x0000000a00077202 */ /* 0x004fe20000000f00 */
[----:B------:R-:W-:-:S02]  /*dd80*/  IMAD.MOV.U32 R6, RZ, RZ, R8 ;  /* 0x000000ffff067224 */ /* 0x000fc400078e0008 */
[----:B------:R-:W2:Y:S01]  /*dd90*/  LDSM.16.M88.4 R28, [R0+UR14+0x5800] ;  /* 0x0058000e001c783b */ /* 0x000ea20008000200 */
[----:B---3--:R-:W-:-:S03]  /*dda0*/  IMAD.MOV.U32 R10, RZ, RZ, R12 ;  /* 0x000000ffff0a7224 */ /* 0x008fc600078e000c */
[----:B------:R-:W3:Y:S01]  /*ddb0*/  LDSM.16.M88.4 R32, [R0+UR14+0x6800] ;  /* 0x0068000e0020783b */ /* 0x000ee20008000200 */
[----:B----4-:R-:W-:Y:S02]  /*ddc0*/  IMAD.MOV.U32 R12, RZ, RZ, R76 ;  /* 0x000000ffff0c7224 */ /* 0x010fe400078e004c */
[----:B------:R-:W-:Y:S01]  /*ddd0*/  IMAD.MOV.U32 R76, RZ, RZ, R77 ;  /* 0x000000ffff4c7224 */ /* 0x000fe200078e004d */
[----:B------:R-:W4:Y:S01]  /*dde0*/  LDSM.16.M88.4 R36, [R0+UR14+0x7800] ;  /* 0x0078000e0024783b */ /* 0x000f220008000200 */
[----:B-----5:R-:W-:Y:S02]  /*ddf0*/  IMAD.MOV.U32 R8, RZ, RZ, R72 ;  /* 0x000000ffff087224 */ /* 0x020fe400078e0048 */
[----:B------:R-:W-:Y:S01]  /*de00*/  IMAD.MOV.U32 R72, RZ, RZ, R73 ;  /* 0x000000ffff487224 */ /* 0x000fe200078e0049 */
[----:B------:R-:W5:Y:S01]  /*de10*/  LDSM.16.M88.4 R100, [R0+UR14+0x8000] ;  /* 0x0080000e0064783b */ /* 0x000f620008000200 */
[----:B-1----:R-:W-:Y:S01]  /*de20*/  IMAD.MOV.U32 R4, RZ, RZ, R68 ;  /* 0x000000ffff047224 */ /* 0x002fe200078e0044 */
[----:B------:R-:W-:Y:S01]  /*de30*/  MOV R5, R70 ;  /* 0x0000004600057202 */ /* 0x000fe20000000f00 */
[----:B------:R-:W-:Y:S01]  /*de40*/  IMAD.MOV.U32 R77, RZ, RZ, R79 ;  /* 0x000000ffff4d7224 */ /* 0x000fe200078e004f */
[----:B------:R-:W-:Y:S01]  /*de50*/  LDSM.16.M88.4 R96, [R0+UR14+0x7000] ;  /* 0x0070000e0060783b */ /* 0x000fe20008000200 */
[----:B------:R-:W-:-:S02]  /*de60*/  IMAD.MOV.U32 R68, RZ, RZ, R69 ;  /* 0x000000ffff447224 */ /* 0x000fc400078e0045 */
[----:B------:R-:W-:Y:S01]  /*de70*/  IMAD.MOV.U32 R70, RZ, RZ, R9 ;  /* 0x000000ffff467224 */ /* 0x000fe200078e0009 */
[----:B------:R-:W1:Y:S01]  /*de80*/  LDSM.16.M88.4 R92, [R0+UR14+0x6000] ;  /* 0x0060000e005c783b */ /* 0x000e620008000200 */
[----:B------:R-:W-:Y:S01]  /*de90*/  IMAD.MOV.U32 R73, RZ, RZ, R75 ;  /* 0x000000ffff497224 */ /* 0x000fe200078e004b */
[----:B------:R-:W-:Y:S01]  /*dea0*/  MOV R9, R74 ;  /* 0x0000004a00097202 */ /* 0x000fe20000000f00 */
        /* <DEDUP_REMOVED lines=14> */
[----:B------:R-:W-:Y:S01]  /*df90*/  MOV R13, R78 ;  /* 0x0000004e000d7202 */ /* 0x000fe20000000f00 */
[----:B------:R-:W-:-:S02]  /*dfa0*/  IMAD.MOV.U32 R24, RZ, RZ, R88 ;  /* 0x000000ffff187224 */ /* 0x000fc400078e0058 */
[----:B------:R-:W1:Y:S01]  /*dfb0*/  LDSM.16.M88.4 R60, [R0+UR14+0xa000] ;  /* 0x00a0000e003c783b */ /* 0x000e620008000200 */
[----:B------:R-:W-:Y:S02]  /*dfc0*/  IMAD.MOV.U32 R14, RZ, RZ, R16 ;  /* 0x000000ffff0e7224 */ /* 0x000fe400078e0010 */
[----:B------:R-:W-:Y:S01]  /*dfd0*/  IMAD.MOV.U32 R78, RZ, RZ, R17 ;  /* 0x000000ffff4e7224 */ /* 0x000fe200078e0011 */
[----:B------:R-:W1:Y:S01]  /*dfe0*/  LDSM.16.M88.4 R64, [R0+UR14+0x9000] ;  /* 0x0090000e0040783b */ /* 0x000e620008000200 */
[----:B------:R-:W-:Y:S01]  /*dff0*/  IMAD.MOV.U32 R20, RZ, RZ, R84 ;  /* 0x000000ffff147224 */ /* 0x000fe200078e0054 */
[----:B------:R-:W-:Y:S01]  /*e000*/  MOV R17, R82 ;  /* 0x0000005200117202 */ /* 0x000fe20000000f00 */
[----:B------:R-:W-:Y:S01]  /*e010*/  IMAD.MOV.U32 R88, RZ, RZ, R89 ;  /* 0x000000ffff587224 */ /* 0x000fe200078e0059 */
[----:B------:R-:W1:Y:S01]  /*e020*/  LDSM.16.M88.4 R52, [R0+UR14+0xb800] ;  /* 0x00b8000e0034783b */ /* 0x000e620008000200 */
[----:B------:R-:W-:Y:S02]  /*e030*/  IMAD.MOV.U32 R16, RZ, RZ, R80 ;  /* 0x000000ffff107224 */ /* 0x000fe400078e0050 */
[----:B------:R-:W-:Y:S01]  /*e040*/  IMAD.MOV.U32 R84, RZ, RZ, R85 ;  /* 0x000000ffff547224 */ /* 0x000fe200078e0055 */
[----:B------:R-:W1:Y:S01]  /*e050*/  LDSM.16.M88.4 R116, [R0+UR14+0xc000] ;  /* 0x00c0000e0074783b */ /* 0x000e620008000200 */
[----:B------:R-:W-:-:S02]  /*e060*/  IMAD.MOV.U32 R89, RZ, RZ, R91 ;  /* 0x000000ffff597224 */ /* 0x000fc400078e005b */
[----:B------:R-:W-:Y:S01]  /*e070*/  IMAD.MOV.U32 R80, RZ, RZ, R81 ;  /* 0x000000ffff507224 */ /* 0x000fe200078e0051 */
[----:B------:R-:W-:Y:S01]  /*e080*/  LDSM.16.M88.4 R120, [R0+UR14+0xd000] ;  /* 0x00d0000e0078783b */ /* 0x000fe20008000200 */
[----:B------:R-:W-:Y:S01]  /*e090*/  IMAD.MOV.U32 R82, RZ, RZ, R21 ;  /* 0x000000ffff527224 */ /* 0x000fe200078e0015 */
[----:B------:R-:W-:Y:S01]  /*e0a0*/  MOV R21, R86 ;  /* 0x0000005600157202 */ /* 0x000fe20000000f00 */
[----:B------:R-:W-:Y:S01]  /*e0b0*/  IMAD.MOV.U32 R85, RZ, RZ, R87 ;  /* 0x000000ffff557224 */ /* 0x000fe200078e0057 */
[----:B------:R-:W-:Y:S01]  /*e0c0*/  LDSM.16.M88.4 R124, [R0+UR14+0xe000] ;  /* 0x00e0000e007c783b */ /* 0x000fe20008000200 */
[----:B--2---:R-:W-:Y:S01]  /*e0d0*/  IMAD.MOV.U32 R91, RZ, RZ, R31 ;  /* 0x000000ffff5b7224 */ /* 0x004fe200078e001f */
[----:B---3--:R-:W-:Y:S01]  /*e0e0*/  MOV R31, R34 ;  /* 0x00000022001f7202 */ /* 0x008fe20000000f00 */
[----:B------:R-:W-:Y:S01]  /*e0f0*/  IMAD.MOV.U32 R81, RZ, RZ, R83 ;  /* 0x000000ffff517224 */ /* 0x000fe200078e0053 */
[----:B------:R-:W-:Y:S01]  /*e100*/  LDSM.16.M88.4 R128, [R0+UR14+0xf000] ;  /* 0x00f0000e0080783b */ /* 0x000fe20008000200 */
[----:B------:R-:W-:Y:S01]  /*e110*/  IMAD.MOV.U32 R87, RZ, RZ, R27 ;  /* 0x000000ffff577224 */ /* 0x000fe200078e001b */
[----:B------:R-:W-:Y:S01]  /*e120*/  MOV R27, R30 ;  /* 0x0000001e001b7202 */ /* 0x000fe20000000f00 */
[----:B------:R-:W-:Y:S01]  /*e130*/  IMAD.MOV.U32 R83, RZ, RZ, R23 ;  /* 0x000000ffff537224 */ /* 0x000fe200078e0017 */
[----:B------:R-:W-:Y:S01]  /*e140*/  MOV R23, R26 ;  /* 0x0000001a00177202 */ /* 0x000fe20000000f00 */
[----:B------:R-:W-:Y:S01]  /*e150*/  IMAD.MOV.U32 R86, RZ, RZ, R25 ;  /* 0x000000ffff567224 */ /* 0x000fe200078e0019 */
[----:B------:R-:W-:Y:S01]  /*e160*/  MOV R25, R90 ;  /* 0x0000005a00197202 */ /* 0x000fe20000000f00 */
[----:B----4-:R-:W-:Y:S01]  /*e170*/  IMAD.MOV.U32 R34, RZ, RZ, R36 ;  /* 0x000000ffff227224 */ /* 0x010fe200078e0024 */
[----:B------:R-:W-:Y:S01]  /*e180*/  LDSM.16.M88.4 R160, [R0+UR14+0xf800] ;  /* 0x00f8000e00a0783b */ /* 0x000fe20008000200 */
[----:B------:R-:W-:-:S02]  /*e190*/  IMAD.MOV.U32 R30, RZ, RZ, R32 ;  /* 0x000000ffff1e7224 */ /* 0x000fc400078e0020 */
[----:B-----5:R-:W-:Y:S02]  /*e1a0*/  IMAD.MOV.U32 R36, RZ, RZ, R100 ;  /* 0x000000ffff247224 */ /* 0x020fe400078e0064 */
[----:B------:R-:W-:Y:S02]  /*e1b0*/  IMAD.MOV.U32 R26, RZ, RZ, R28 ;  /* 0x000000ffff1a7224 */ /* 0x000fe400078e001c */
[----:B------:R-:W-:Y:S01]  /*e1c0*/  IMAD.MOV.U32 R90, RZ, RZ, R29 ;  /* 0x000000ffff5a7224 */ /* 0x000fe200078e001d */
[----:B-1----:R-:W-:Y:S01]  /*e1d0*/  MOV R29, R94 ;  /* 0x0000005e001d7202 */ /* 0x002fe20000000f00 */
[----:B------:R-:W-:Y:S02]  /*e1e0*/  IMAD.MOV.U32 R32, RZ, RZ, R96 ;  /* 0x000000ffff207224 */ /* 0x000fe400078e0060 */
[----:B------:R-:W-:Y:S02]  /*e1f0*/  IMAD.MOV.U32 R100, RZ, RZ, R101 ;  /* 0x000000ffff647224 */ /* 0x000fe400078e0065 */
[----:B------:R-:W-:-:S02]  /*e200*/  IMAD.MOV.U32 R28, RZ, RZ, R92 ;  /* 0x000000ffff1c7224 */ /* 0x000fc400078e005c */
[----:B------:R-:W-:Y:S02]  /*e210*/  IMAD.MOV.U32 R96, RZ, RZ, R97 ;  /* 0x000000ffff607224 */ /* 0x000fe400078e0061 */
[----:B------:R-:W-:Y:S02]  /*e220*/  IMAD.MOV.U32 R101, RZ, RZ, R103 ;  /* 0x000000ffff657224 */ /* 0x000fe400078e0067 */
[----:B------:R-:W-:Y:S02]  /*e230*/  IMAD.MOV.U32 R92, RZ, RZ, R93 ;  /* 0x000000ffff5c7224 */ /* 0x000fe400078e005d */
[----:B------:R-:W-:Y:S01]  /*e240*/  IMAD.MOV.U32 R94, RZ, RZ, R33 ;  /* 0x000000ffff5e7224 */ /* 0x000fe200078e0021 */
[----:B------:R-:W-:Y:S01]  /*e250*/  MOV R33, R98 ;  /* 0x0000006200217202 */ /* 0x000fe20000000f00 */
[----:B------:R-:W-:Y:S02]  /*e260*/  IMAD.MOV.U32 R97, RZ, RZ, R99 ;  /* 0x000000ffff617224 */ /* 0x000fe400078e0063 */
[----:B------:R-:W-:Y:S01]  /*e270*/  IMAD.MOV.U32 R103, RZ, RZ, R43 ;  /* 0x000000ffff677224 */ /* 0x000fe200078e002b */
[----:B------:R-:W-:Y:S01]  /*e280*/  MOV R43, R46 ;  /* 0x0000002e002b7202 */ /* 0x000fe20000000f00 */
[----:B------:R-:W-:-:S02]  /*e290*/  IMAD.MOV.U32 R93, RZ, RZ, R95 ;  /* 0x000000ffff5d7224 */ /* 0x000fc400078e005f */
[----:B------:R-:W-:Y:S01]  /*e2a0*/  IMAD.MOV.U32 R99, RZ, RZ, R39 ;  /* 0x000000ffff637224 */ /* 0x000fe200078e0027 */
[----:B------:R-:W-:Y:S01]  /*e2b0*/  MOV R39, R42 ;  /* 0x0000002a00277202 */ /* 0x000fe20000000f00 */
[----:B------:R-:W-:Y:S01]  /*e2c0*/  IMAD.MOV.U32 R95, RZ, RZ, R35 ;  /* 0x000000ffff5f7224 */ /* 0x000fe200078e0023 */
[----:B------:R-:W-:Y:S01]  /*e2d0*/  MOV R35, R38 ;  /* 0x0000002600237202 */ /* 0x000fe20000000f00 */
        /* <DEDUP_REMOVED lines=8> */
[----:B------:R-:W-:Y:S02]  /*e360*/  IMAD.MOV.U32 R48, RZ, RZ, R56 ;  /* 0x000000ffff307224 */ /* 0x000fe400078e0038 */
[----:B------:R-:W-:Y:S02]  /*e370*/  IMAD.MOV.U32 R112, RZ, RZ, R57 ;  /* 0x000000ffff707224 */ /* 0x000fe400078e0039 */
[----:B------:R-:W-:Y:S02]  /*e380*/  IMAD.MOV.U32 R113, RZ, RZ, R59 ;  /* 0x000000ffff717224 */ /* 0x000fe400078e003b */
[----:B------:R-:W-:Y:S01]  /*e390*/  IMAD.MOV.U32 R38, RZ, RZ, R40 ;  /* 0x000000ffff267224 */ /* 0x000fe200078e0028 */
[----:B------:R-:W1:Y:S01]  /*e3a0*/  LDSM.16.M88.4 R56, [R0+UR14+0xc800] ;  /* 0x00c8000e0038783b */ /* 0x000e620008000200 */
[----:B------:R-:W-:Y:S01]  /*e3b0*/  IMAD.MOV.U32 R102, RZ, RZ, R41 ;  /* 0x000000ffff667224 */ /* 0x000fe200078e0029 */
[----:B------:R-:W-:Y:S01]  /*e3c0*/  MOV R41, R66 ;  /* 0x0000004200297202 */ /* 0x000fe20000000f00 */
[----:B------:R-:W-:-:S02]  /*e3d0*/  IMAD.MOV.U32 R44, RZ, RZ, R60 ;  /* 0x000000ffff2c7224 */ /* 0x000fc400078e003c */
[----:B------:R-:W-:Y:S02]  /*e3e0*/  IMAD.MOV.U32 R108, RZ, RZ, R61 ;  /* 0x000000ffff6c7224 */ /* 0x000fe400078e003d */
[----:B------:R-:W-:Y:S02]  /*e3f0*/  IMAD.MOV.U32 R109, RZ, RZ, R63 ;  /* 0x000000ffff6d7224 */ /* 0x000fe400078e003f */
[----:B------:R-:W-:Y:S01]  /*e400*/  IMAD.MOV.U32 R40, RZ, RZ, R64 ;  /* 0x000000ffff287224 */ /* 0x000fe200078e0040 */
[----:B------:R-:W2:Y:S01]  /*e410*/  LDSM.16.M88.4 R60, [R0+UR14+0xd800] ;  /* 0x00d8000e003c783b */ /* 0x000ea20008000200 */
[----:B------:R-:W-:Y:S02]  /*e420*/  IMAD.MOV.U32 R104, RZ, RZ, R65 ;  /* 0x000000ffff687224 */ /* 0x000fe400078e0041 */
[----:B------:R-:W-:Y:S02]  /*e430*/  IMAD.MOV.U32 R105, RZ, RZ, R67 ;  /* 0x000000ffff697224 */ /* 0x000fe400078e0043 */
[----:B------:R-:W3:Y:S01]  /*e440*/  LDSM.16.M88.4 R64, [R0+UR14+0xe800] ;  /* 0x00e8000e0040783b */ /* 0x000ee20008000200 */
[----:B------:R-:W-:Y:S01]  /*e450*/  IMAD.MOV.U32 R107, RZ, RZ, R47 ;  /* 0x000000ffff6b7224 */ /* 0x000fe200078e002f */
[----:B------:R-:W-:Y:S01]  /*e460*/  MOV R47, R50 ;  /* 0x00000032002f7202 */ /* 0x000fe20000000f00 */
[----:B------:R-:W-:-:S02]  /*e470*/  IMAD.MOV.U32 R50, RZ, RZ, R52 ;  /* 0x000000ffff327224 */ /* 0x000fc400078e0034 */
[----:B------:R-:W-:Y:S02]  /*e480*/  IMAD.MOV.U32 R52, RZ, RZ, R116 ;  /* 0x000000ffff347224 */ /* 0x000fe400078e0074 */
[----:B------:R-:W-:Y:S01]  /*e490*/  IMAD.MOV.U32 R111, RZ, RZ, R51 ;  /* 0x000000ffff6f7224 */ /* 0x000fe200078e0033 */
[----:B------:R-:W-:Y:S01]  /*e4a0*/  MOV R51, R54 ;  /* 0x0000003600337202 */ /* 0x000fe20000000f00 */
[----:B------:R-:W-:Y:S01]  /*e4b0*/  IMAD.MOV.U32 R114, RZ, RZ, R53 ;  /* 0x000000ffff727224 */ /* 0x000fe200078e0035 */
[----:B------:R-:W-:Y:S01]  /*e4c0*/  MOV R53, R118 ;  /* 0x0000007600357202 */ /* 0x000fe20000000f00 */
[----:B------:R-:W-:Y:S02]  /*e4d0*/  IMAD.MOV.U32 R116, RZ, RZ, R117 ;  /* 0x000000ffff747224 */ /* 0x000fe400078e0075 */
[----:B------:R-:W-:Y:S02]  /*e4e0*/  IMAD.MOV.U32 R115, RZ, RZ, R55 ;  /* 0x000000ffff737224 */ /* 0x000fe400078e0037 */
[----:B------:R-:W-:-:S02]  /*e4f0*/  IMAD.MOV.U32 R117, RZ, RZ, R119 ;  /* 0x000000ffff757224 */ /* 0x000fc400078e0077 */
[----:B-1----:R-:W-:Y:S01]  /*e500*/  IMAD.MOV.U32 R54, RZ, RZ, R56 ;  /* 0x000000ffff367224 */ /* 0x002fe200078e0038 */
[----:B------:R-:W-:Y:S01]  /*e510*/  MOV R55, R58 ;  /* 0x0000003a00377202 */ /* 0x000fe20000000f00 */
[----:B------:R-:W-:Y:S01]  /*e520*/  IMAD.MOV.U32 R118, RZ, RZ, R57 ;  /* 0x000000ffff767224 */ /* 0x000fe200078e0039 */
[----:B------:R-:W-:Y:S01]  /*e530*/  MOV R57, R122 ;  /* 0x0000007a00397202 */ /* 0x000fe20000000f00 */
[----:B------:R-:W-:Y:S02]  /*e540*/  IMAD.MOV.U32 R119, RZ, RZ, R59 ;  /* 0x000000ffff777224 */ /* 0x000fe400078e003b */
[----:B------:R-:W-:Y:S02]  /*e550*/  IMAD.MOV.U32 R56, RZ, RZ, R120 ;  /* 0x000000ffff387224 */ /* 0x000fe400078e0078 */
[----:B------:R-:W-:Y:S02]  /*e560*/  IMAD.MOV.U32 R120, RZ, RZ, R121 ;  /* 0x000000ffff787224 */ /* 0x000fe400078e0079 */
[----:B--2---:R-:W-:Y:S01]  /*e570*/  IMAD.MOV.U32 R58, RZ, RZ, R60 ;  /* 0x000000ffff3a7224 */ /* 0x004fe200078e003c */
[----:B------:R-:W-:Y:S01]  /*e580*/  MOV R59, R62 ;  /* 0x0000003e003b7202 */ /* 0x000fe20000000f00 */
[----:B------:R-:W-:Y:S01]  /*e590*/  IMAD.MOV.U32 R122, RZ, RZ, R61 ;  /* 0x000000ffff7a7224 */ /* 0x000fe200078e003d */
[----:B------:R-:W-:Y:S01]  /*e5a0*/  MOV R61, R126 ;  /* 0x0000007e003d7202 */ /* 0x000fe20000000f00 */
[----:B------:R-:W-:-:S02]  /*e5b0*/  IMAD.MOV.U32 R60, RZ, RZ, R124 ;  /* 0x000000ffff3c7224 */ /* 0x000fc400078e007c */
[----:B---3--:R-:W-:Y:S02]  /*e5c0*/  IMAD.MOV.U32 R62, RZ, RZ, R64 ;  /* 0x000000ffff3e7224 */ /* 0x008fe400078e0040 */
[----:B------:R-:W-:Y:S02]  /*e5d0*/  IMAD.MOV.U32 R121, RZ, RZ, R123 ;  /* 0x000000ffff797224 */ /* 0x000fe400078e007b */
[----:B------:R-:W-:Y:S02]  /*e5e0*/  IMAD.MOV.U32 R124, RZ, RZ, R125 ;  /* 0x000000ffff7c7224 */ /* 0x000fe400078e007d */
[----:B------:R-:W-:Y:S02]  /*e5f0*/  IMAD.MOV.U32 R64, RZ, RZ, R128 ;  /* 0x000000ffff407224 */ /* 0x000fe400078e0080 */
[----:B------:R-:W-:Y:S01]  /*e600*/  IMAD.MOV.U32 R123, RZ, RZ, R63 ;  /* 0x000000ffff7b7224 */ /* 0x000fe200078e003f */
[----:B------:R-:W-:Y:S01]  /*e610*/  MOV R63, R66 ;  /* 0x00000042003f7202 */ /* 0x000fe20000000f00 */
        /* <DEDUP_REMOVED lines=8> */
[----:B------:R-:W-:-:S02]  /*e6a0*/  IMAD.MOV.U32 R130, RZ, RZ, R161 ;  /* 0x000000ffff827224 */ /* 0x000fc400078e00a1 */
[----:B------:R-:W-:-:S04]  /*e6b0*/  IMAD.MOV.U32 R131, RZ, RZ, R163 ;  /* 0x000000ffff837224 */ /* 0x000fc800078e00a3 */
[----:B------:R1:W-:Y:S01]  /*e6c0*/  STTM.x128 tmem[UR9+0x80], R4 ;  /* 0x00008004000079ed */ /* 0x0003e200083c0009 */
[----:B------:R-:W2:Y:S02]  /*e6d0*/  FENCE.VIEW.ASYNC.T ;  /* 0x00000000000073c6 */ /* 0x000ea40000000200 */
[----:B--2---:R-:W-:Y:S06]  /*e6e0*/  BAR.SYNC.DEFER_BLOCKING 0x0 ;  /* 0x0000000000007b1d */ /* 0x004fec0000010000 */
        /* <DEDUP_REMOVED lines=8> */
[----:B------:R-:W-:Y:S06]  /*e770*/  UCGABAR_ARV ;  /* 0x00000000000079c7 */ /* 0x000fec0008000000 */
[----:B------:R-:W-:Y:S01]  /*e780*/  UCGABAR_WAIT ;  /* 0x0000000000007dc7 */ /* 0x000fe20008000000 */
[----:B------:R-:W-:Y:S01]  /*e790*/  CCTL.IVALL ;  /* 0x00000000ff00798f */ /* 0x000fe20002000000 */
[----:B------:R-:W-:Y:S05]  /*e7a0*/  @P0 BRA `(.L_x_16) ;  /* 0x0000000400700947 */ /* 0x000fea0003800000 */
[----:B------:R-:W-:Y:S01]  /*e7b0*/  ULEA UR36, UR5, UR7, 0xd ;  /* 0x0000000705247291 */ /* 0x000fe2000f8e68ff */
[----:B-1----:R-:W-:Y:S01]  /*e7c0*/  MOV.SPILL R4, UR13 ;  /* 0x0000000d00047c02 */ /* 0x002fe20009000f00 */
[----:B------:R-:W-:Y:S01]  /*e7d0*/  UMOV UR41, URZ ;  /* 0x000000ff00297c82 */ /* 0x000fe20008000000 */
[----:B------:R-:W-:Y:S01]  /*e7e0*/  UIADD3 UR77, UPT, UPT, UR8, 0x88, URZ ;  /* 0x00000088084d7890 */ /* 0x000fe2000fffe0ff */
[----:B------:R-:W-:Y:S01]  /*e7f0*/  MOV.SPILL R5, UR12 ;  /* 0x0000000c00057c02 */ /* 0x000fe20009000f00 */
[----:B------:R-:W-:Y:S02]  /*e800*/  UIADD3 UR38, UPT, UPT, UR36, 0x20000, URZ ;  /* 0x0002000024267890 */ /* 0x000fe4000fffe0ff */
[----:B------:R-:W-:Y:S02]  /*e810*/  UIADD3 UR76, UPT, UPT, UR8, 0x90, URZ ;  /* 0x00000090084c7890 */ /* 0x000fe4000fffe0ff */
[----:B------:R-:W-:Y:S02]  /*e820*/  USHF.R.U32.HI UR40, URZ, 0x4, UR38 ;  /* 0x00000004ff287899 */ /* 0x000fe40008011626 */
[----:B------:R-:W-:-:S02]  /*e830*/  UIADD3 UR75, UPT, UPT, UR8, 0x98, URZ ;  /* 0x00000098084b7890 */ /* 0x000fc4000fffe0ff */
[----:B------:R-:W-:Y:S02]  /*e840*/  USGXT.U32 UR40, UR40, 0xe ;  /* 0x0000000e2828789a */ /* 0x000fe40008000000 */
[----:B------:R-:W-:Y:S02]  /*e850*/  UIADD3 UR15, UPT, UPT, UR8, 0xa0, URZ ;  /* 0x000000a0080f7890 */ /* 0x000fe4000fffe0ff */
[----:B------:R-:W-:Y:S02]  /*e860*/  UIADD3 UR44, UP1, UPT, UR40, 0x2, URZ ;  /* 0x00000002282c7890 */ /* 0x000fe4000ff3e0ff */
[----:B------:R-:W-:Y:S02]  /*e870*/  UIADD3 UR16, UPT, UPT, UR8, 0xa8, URZ ;  /* 0x000000a808107890 */ /* 0x000fe4000fffe0ff */
[----:B------:R-:W-:Y:S02]  /*e880*/  UIADD3.X UR45, UPT, UPT, UR41, 0x40004040, URZ, UP1, !UPT ;  /* 0x40004040292d7890 */ /* 0x000fe40008ffe4ff */
[----:B------:R-:W-:-:S02]  /*e890*/  UIADD3 UR50, UP1, UPT, UR44, 0x2, URZ ;  /* 0x000000022c327890 */ /* 0x000fc4000ff3e0ff */
[----:B------:R-:W-:Y:S02]  /*e8a0*/  UIADD3 UR52, UP2, UPT, UR44, 0x4, URZ ;  /* 0x000000042c347890 */ /* 0x000fe4000ff5e0ff */
[----:B------:R-:W-:Y:S02]  /*e8b0*/  UIADD3 UR54, UP3, UPT, UR44, 0xfe, URZ ;  /* 0x000000fe2c367890 */ /* 0x000fe4000ff7e0ff */
[----:B------:R-:W-:Y:S02]  /*e8c0*/  UIADD3 UR56, UP4, UPT, UR44, 0x100, URZ ;  /* 0x000001002c387890 */ /* 0x000fe4000ff9e0ff */
[----:B------:R-:W-:Y:S02]  /*e8d0*/  UIADD3.X UR51, UPT, UPT, UR45, URZ, URZ, UP1, !UPT ;  /* 0x000000ff2d337290 */ /* 0x000fe40008ffe4ff */
[----:B------:R-:W-:Y:S02]  /*e8e0*/  UIADD3 UR58, UP1, UPT, UR44, 0x102, URZ ;  /* 0x000001022c3a7890 */ /* 0x000fe4000ff3e0ff */
[----:B------:R-:W-:-:S02]  /*e8f0*/  UIADD3 UR62, UP5, UPT, UR44, 0x104, URZ ;  /* 0x000001042c3e7890 */ /* 0x000fc4000ffbe0ff */
[----:B------:R-:W-:Y:S02]  /*e900*/  UIADD3.X UR53, UPT, UPT, UR45, URZ, URZ, UP2, !UPT ;  /* 0x000000ff2d357290 */ /* 0x000fe400097fe4ff */
[----:B------:R-:W-:Y:S02]  /*e910*/  UIADD3.X UR55, UPT, UPT, UR45, URZ, URZ, UP3, !UPT ;  /* 0x000000ff2d377290 */ /* 0x000fe40009ffe4ff */
[----:B------:R-:W-:Y:S02]  /*e920*/  UIADD3.X UR57, UPT, UPT, UR45, URZ, URZ, UP4, !UPT ;  /* 0x000000ff2d397290 */ /* 0x000fe4000a7fe4ff */
[----:B------:R-:W-:Y:S02]  /*e930*/  UIADD3 UR17, UPT, UPT, UR8, 0xb0, URZ ;  /* 0x000000b008117890 */ /* 0x000fe4000fffe0ff */
[----:B------:R-:W-:Y:S01]  /*e940*/  UIADD3.X UR59, UPT, UPT, UR45, URZ, URZ, UP1, !UPT ;  /* 0x000000ff2d3b7290 */ /* 0x000fe20008ffe4ff */
[----:B------:R-:W-:Y:S01]  /*e950*/  UMOV UR60, 0x0 ;  /* 0x00000000003c7882 */ /* 0x000fe20000000000 */
[----:B------:R-:W-:Y:S01]  /*e960*/  UMOV UR61, 0x10100910 ;  /* 0x10100910003d7882 */ /* 0x000fe20000000000 */
[----:B------:R-:W-:Y:S01]  /*e970*/  UIADD3 UR18, UPT, UPT, UR8, 0xb8, URZ ;  /* 0x000000b808127890 */ /* 0x000fe2000fffe0ff */
[----:B------:R-:W-:Y:S01]  /*e980*/  UMOV UR41, 0x40004040 ;  /* 0x4000404000297882 */ /* 0x000fe20000000000 */
[----:B------:R-:W-:Y:S01]  /*e990*/  UIADD3.X UR63, UPT, UPT, UR45, URZ, URZ, UP5, !UPT ;  /* 0x000000ff2d3f7290 */ /* 0x000fe2000affe4ff */
[----:B------:R-:W-:Y:S01]  /*e9a0*/  UTCHMMA.2CTA tmem[UR11], gdesc[UR40], tmem[UR8], tmem[UR60], idesc[UR61], UPT ;  /* 0x00ff3c280b0079ea */ /* 0x000fe2000ba00008 */
[----:B------:R-:W-:Y:S01]  /*e9b0*/  UMOV UR26, 0x0 ;  /* 0x00000000001a7882 */ /* 0x000fe20000000000 */
[----:B------:R-:W-:Y:S01]  /*e9c0*/  UMOV UR27, 0x10100910 ;  /* 0x10100910001b7882 */ /* 0x000fe20000000000 */
[----:B------:R-:W-:-:S02]  /*e9d0*/  UIADD3 UR19, UPT, UPT, UR8, 0x40, URZ ;  /* 0x0000004008137890 */ /* 0x000fc4000fffe0ff */
[----:B------:R-:W-:Y:S01]  /*e9e0*/  UTCHMMA.2CTA tmem[UR77], gdesc[UR44], tmem[UR8], tmem[UR26], idesc[UR27], UPT ;  /* 0x00ff1a2c4d0079ea */ /* 0x000fe2000ba00008 */
[----:B------:R-:W-:Y:S01]  /*e9f0*/  UIADD3 UR20, UPT, UPT, UR8, 0xc0, URZ ;  /* 0x000000c008147890 */ /* 0x000fe2000fffe0ff */
[----:B------:R-:W-:Y:S01]  /*ea00*/  UMOV UR28, 0x0 ;  /* 0x00000000001c7882 */ /* 0x000fe20000000000 */
[----:B------:R-:W-:Y:S01]  /*ea10*/  UMOV UR29, 0x10100910 ;  /* 0x10100910001d7882 */ /* 0x000fe20000000000 */
[----:B------:R-:W-:Y:S02]  /*ea20*/  UIADD3 UR21, UPT, UPT, UR8, 0x40, URZ ;  /* 0x0000004008157890 */ /* 0x000fe4000fffe0ff */
[----:B------:R-:W-:Y:S01]  /*ea30*/  UTCHMMA.2CTA tmem[UR76], gdesc[UR50], tmem[UR8], tmem[UR28], idesc[UR29], UPT ;  /* 0x00ff1c324c0079ea */ /* 0x000fe2000ba00008 */
[----:B------:R-:W-:Y:S01]  /*ea40*/  UIADD3 UR22, UPT, UPT, UR8, 0xc8, URZ ;  /* 0x000000c808167890 */ /* 0x000fe2000fffe0ff */
        /* <DEDUP_REMOVED lines=8> */
[----:B------:R1:W-:Y:S01]  /*ead0*/  UTCHMMA.2CTA tmem[UR15], gdesc[UR54], tmem[UR8], tmem[UR12], idesc[UR13], UPT ;  /* 0x00ff0c360f0079ea */ /* 0x0003e2000ba00008 */
[----:B------:R-:W-:Y:S02]  /*eae0*/  UIADD3 UR66, UPT, UPT, UR8, 0xd8, URZ ;  /* 0x000000d808427890 */ /* 0x000fe4000fffe0ff */
[----:B------:R2:W-:Y:S01]  /*eaf0*/  UTCHMMA.2CTA tmem[UR16], gdesc[UR56], tmem[UR8], tmem[UR30], idesc[UR31], UPT ;  /* 0x00ff1e38100079ea */ /* 0x0005e2000ba00008 */
[----:B------:R-:W-:-:S02]  /*eb00*/  UIADD3 UR67, UPT, UPT, UR8, 0x40, URZ ;  /* 0x0000004008437890 */ /* 0x000fc4000fffe0ff */
[----:B------:R-:W-:Y:S02]  /*eb10*/  UIADD3 UR68, UPT, UPT, UR8, 0xe0, URZ ;  /* 0x000000e008447890 */ /* 0x000fe4000fffe0ff */
[----:B------:R-:W-:Y:S02]  /*eb20*/  UIADD3 UR69, UPT, UPT, UR8, 0x40, URZ ;  /* 0x0000004008457890 */ /* 0x000fe4000fffe0ff */
[----:B------:R-:W-:Y:S01]  /*eb30*/  UIADD3 UR70, UPT, UPT, UR8, 0xe8, URZ ;  /* 0x000000e808467890 */ /* 0x000fe2000fffe0ff */
[----:B-1----:R-:W-:Y:S01]  /*eb40*/  R2UR.FILL UR13, R4 ;  /* 0x00000000040d72ca */ /* 0x002fe200004e0000 */
[----:B------:R-:W-:Y:S01]  /*eb50*/  UMOV UR76, 0x0 ;  /* 0x00000000004c7882 */ /* 0x000fe20000000000 */
[----:B------:R-:W-:Y:S01]  /*eb60*/  UMOV UR77, 0x10100910 ;  /* 0x10100910004d7882 */ /* 0x000fe20000000000 */
[----:B------:R-:W-:Y:S02]  /*eb70*/  UIADD3 UR71, UPT, UPT, UR8, 0x40, URZ ;  /* 0x0000004008477890 */ /* 0x000fe4000fffe0ff */
[----:B------:R2:W-:Y:S01]  /*eb80*/  UTCHMMA.2CTA tmem[UR17], gdesc[UR58], tmem[UR8], tmem[UR76], idesc[UR77], UPT ;  /* 0x00ff4c3a110079ea */ /* 0x0005e2000ba00008 */
[----:B------:R-:W-:-:S02]  /*eb90*/  UIADD3 UR72, UPT, UPT, UR8, 0xf0, URZ ;  /* 0x000000f008487890 */ /* 0x000fc4000fffe0ff */
[----:B------:R2:W-:Y:S01]  /*eba0*/  UTCHMMA.2CTA tmem[UR18], gdesc[UR62], tmem[UR8], tmem[UR28], idesc[UR29], UPT ;  /* 0x00ff1c3e120079ea */ /* 0x0005e2000ba00008 */
[----:B------:R-:W-:Y:S01]  /*ebb0*/  UMOV UR32, 0x0 ;  /* 0x0000000000207882 */ /* 0x000fe20000000000 */
[----:B------:R-:W-:Y:S01]  /*ebc0*/  UMOV UR33, 0x10100910 ;  /* 0x1010091000217882 */ /* 0x000fe20000000000 */
[----:B------:R-:W-:Y:S01]  /*ebd0*/  UIADD3 UR73, UPT, UPT, UR8, 0x40, URZ ;  /* 0x0000004008497890 */ /* 0x000fe2000fffe0ff */
[----:B------:R2:W-:Y:S01]  /*ebe0*/  UTCHMMA.2CTA tmem[UR20], gdesc[UR40], tmem[UR19], tmem[UR32], idesc[UR33], UPT ;  /* 0x00ff2028140079ea */ /* 0x0005e2000ba00013 */
[----:B------:R-:W-:Y:S01]  /*ebf0*/  UIADD3 UR74, UPT, UPT, UR8, 0xf8, URZ ;  /* 0x000000f8084a7890 */ /* 0x000fe2000fffe0ff */
[----:B------:R-:W-:Y:S01]  /*ec00*/  R2UR.FILL UR12, R5 ;  /* 0x00000000050c72ca */ /* 0x000fe200004e0000 */
        /* <DEDUP_REMOVED lines=16> */
[----:B------:R2:W-:Y:S01]  /*ed10*/  UTCHMMA.2CTA tmem[UR70], gdesc[UR56], tmem[UR69], tmem[UR46], idesc[UR47], UPT ;  /* 0x00ff2e38460079ea */ /* 0x0005e2000ba00045 */
[----:B------:R-:W-:Y:S01]  /*ed20*/  UMOV UR26, 0x3 ;  /* 0x00000003001a7882 */ /* 0x000fe20000000000 */
[----:B------:R2:W-:Y:S01]  /*ed30*/  UTCHMMA.2CTA tmem[UR72], gdesc[UR58], tmem[UR71], tmem[UR48], idesc[UR49], UPT ;  /* 0x00ff303a480079ea */ /* 0x0005e2000ba00047 */
[----:B------:R2:W-:Y:S01]  /*ed40*/  UTCHMMA.2CTA tmem[UR74], gdesc[UR62], tmem[UR73], tmem[UR60], idesc[UR61], UPT ;  /* 0x00ff3c3e4a0079ea */ /* 0x0005e2000ba00049 */
[----:B------:R2:W-:Y:S01]  /*ed50*/  UTCBAR.2CTA.MULTICAST [UR10], URZ, UR26 ;  /* 0x000000ff0a0073e9 */ /* 0x0005e2000820081a */
[----:B------:R-:W-:Y:S01]  /*ed60*/  NOP ;  /* 0x0000000000007918 */ /* 0x000fe20000000000 */
.L_x_16:
[----:B-1----:R-:W1:Y:S01]  /*ed70*/  LDC R4, c[0x0][0x3a0] ;  /* 0x0000e800ff047b82 */ /* 0x002e620000000800 */
[----:B------:R-:W3:Y:S01]  /*ed80*/  S2R R6, SR_TID.X ;  /* 0x0000000000067919 */ /* 0x000ee20000002100 */
[----:B------:R-:W4:Y:S06]  /*ed90*/  LDL.LU R8, [R1] ;  /* 0x0000000001087983 */ /* 0x000f2c0000300800 */
[----:B------:R-:W-:Y:S01]  /*eda0*/  BAR.SYNC.DEFER_BLOCKING 0x0 ;  /* 0x0000000000007b1d */ /* 0x000fe20000010000 */
[----:B------:R-:W-:Y:S01]  /*edb0*/  IADD3 R135, P6, PT, R135, R134, RZ ;  /* 0x0000008687877210 */ /* 0x000fe20007fde0ff */
[----:B-1----:R-:W-:-:S04]  /*edc0*/  VIADD R4, R4, 0x3f ;  /* 0x0000003f04047836 */ /* 0x002fc80000000000 */
[----:B------:R-:W5:Y:S01]  /*edd0*/  LDL.LU R17, [R1+0x8] ;  /* 0x0000080001117983 */ /* 0x000f620000300800 */
[----:B------:R-:W-:Y:S02]  /*ede0*/  SHF.R.S32.HI R5, RZ, 0x1f, R4 ;  /* 0x0000001fff057819 */ /* 0x000fe40000011404 */
[----:B---3--:R-:W-:Y:S01]  /*edf0*/  LOP3.LUT R6, R6, 0x3f, RZ, 0xc0, !PT ;  /* 0x0000003f06067812 */ /* 0x008fe200078ec0ff */
[----:B------:R-:W-:Y:S01]  /*ee00*/  IMAD.X R136, R136, 0x1, R133, P6 ;  /* 0x0000000188887824 */ /* 0x000fe200030e0685 */
[----:B------:R-:W-:Y:S01]  /*ee10*/  LEA.HI R5, R5, R4, RZ, 0x6 ;  /* 0x0000000405057211 */ /* 0x000fe200078f30ff */
[----:B------:R-:W3:Y:S01]  /*ee20*/  LDL.LU R16, [R1+0x10] ;  /* 0x0000100001107983 */ /* 0x000ee20000300800 */
[----:B------:R-:W1:Y:S02]  /*ee30*/  LDC R4, c[0x0][0x3a0] ;  /* 0x0000e800ff047b82 */ /* 0x000e640000000800 */
[----:B------:R-:W-:Y:S02]  /*ee40*/  SHF.R.S32.HI R5, RZ, 0x6, R5 ;  /* 0x00000006ff057819 */ /* 0x000fe40000011405 */
[----:B------:R-:W-:Y:S01]  /*ee50*/  IADD3 R137, P6, PT, R137, R134, RZ ;  /* 0x0000008689897210 */ /* 0x000fe20007fde0ff */
[----:B------:R-:W-:Y:S01]  /*ee60*/  IMAD.MOV.U32 R7, RZ, RZ, R136 ;  /* 0x000000ffff077224 */ /* 0x000fe200078e0088 */
[----:B--2---:R-:W2:Y:S01]  /*ee70*/  LDL.LU R14, [R1+0x14] ;  /* 0x00001400010e7983 */ /* 0x004ea20000300800 */
[----:B------:R-:W-:Y:S01]  /*ee80*/  VIADD R5, R5, 0xfffffffd ;  /* 0xfffffffd05057836 */ /* 0x000fe20000000000 */
[----:B-1----:R-:W-:Y:S01]  /*ee90*/  IADD3 R4, PT, PT, R4, -0xc0, RZ ;  /* 0xffffff4004047810 */ /* 0x002fe20007ffe0ff */
[----:B------:R-:W-:-:S03]  /*eea0*/  IMAD.X R138, R138, 0x1, R133, P6 ;  /* 0x000000018a8a7824 */ /* 0x000fc600030e0685 */
[C---:B------:R-:W-:Y:S01]  /*eeb0*/  ISETP.GE.AND P4, PT, R169.reuse, R5, PT ;  /* 0x00000005a900720c */ /* 0x040fe20003f86270 */
[----:B------:R-:W2:Y:S01]  /*eec0*/  LDL.LU R9, [R1+0x18] ;  /* 0x0000180001097983 */ /* 0x000ea20000300800 */
[----:B------:R-:W-:Y:S01]  /*eed0*/  IMAD R4, R169, -0x40, R4 ;  /* 0xffffffc0a9047824 */ /* 0x000fe200078e0204 */
[----:B------:R-:W-:Y:S02]  /*eee0*/  IADD3 R139, P6, PT, R139, R134, RZ ;  /* 0x000000868b8b7210 */ /* 0x000fe40007fde0ff */
[----:B------:R-:W2:Y:S02]  /*eef0*/  LDL.LU R13, [R1+0x1c] ;  /* 0x00001c00010d7983 */ /* 0x000ea40000300800 */
[----:B------:R-:W-:Y:S02]  /*ef00*/  ISETP.GE.AND P2, PT, R6, R4, PT ;  /* 0x000000040600720c */ /* 0x000fe40003f46270 */
[----:B------:R-:W2:Y:S02]  /*ef10*/  LDL.LU R12, [R1+0x20] ;  /* 0x00002000010c7983 */ /* 0x000ea40000300800 */
[----:B------:R-:W-:-:S02]  /*ef20*/  SEL R5, RZ, 0x4, P2 ;  /* 0x00000004ff057807 */ /* 0x000fc40001000000 */
[----:B------:R-:W2:Y:S01]  /*ef30*/  LDL.LU R15, [R1+0x24] ;  /* 0x00002400010f7983 */ /* 0x000ea20000300800 */
[----:B------:R-:W-:Y:S02]  /*ef40*/  ISETP.GT.AND P5, PT, R4, RZ, PT ;  /* 0x000000ff0400720c */ /* 0x000fe40003fa4270 */
[----:B------:R-:W-:Y:S01]  /*ef50*/  SEL R5, R5, RZ, !P4 ;  /* 0x000000ff05057207 */ /* 0x000fe20006000000 */
[----:B------:R-:W2:Y:S03]  /*ef60*/  LDL.LU R10, [R1+0x28] ;  /* 0x00002800010a7983 */ /* 0x000ea60000300800 */
[----:B------:R-:W-:Y:S02]  /*ef70*/  ISETP.NE.U32.AND P2, PT, R5, RZ, PT ;  /* 0x000000ff0500720c */ /* 0x000fe40003f45070 */
[----:B------:R-:W-:-:S04]  /*ef80*/  SEL R5, RZ, 0x4, !P5 ;  /* 0x00000004ff057807 */ /* 0x000fc80006800000 */
[----:B------:R-:W-:-:S04]  /*ef90*/  SEL R5, R5, RZ, !P4 ;  /* 0x000000ff05057207 */ /* 0x000fc80006000000 */
[----:B------:R-:W-:Y:S02]  /*efa0*/  ISETP.NE.U32.AND P5, PT, R5, RZ, PT ;  /* 0x000000ff0500720c */ /* 0x000fe40003fa5070 */
[----:B------:R-:W-:Y:S02]  /*efb0*/  LEA R5, R2, UR14, 0x2 ;  /* 0x0000000e02057c11 */ /* 0x000fe4000f8e10ff */
[----:B------:R-:W-:-:S09]  /*efc0*/  MOV R6, R135 ;  /* 0x0000008700067202 */ /* 0x000fd20000000f00 */
[----:B------:R-:W-:Y:S01]  /*efd0*/  @!PT LDS RZ, [RZ] ;  /* 0x00000000fffff984 */ /* 0x000fe20000000800 */
[----:B------:R-:W-:Y:S01]  /*efe0*/  @!PT LDS RZ, [RZ] ;  /* 0x00000000fffff984 */ /* 0x000fe20000000800 */
[----:B------:R-:W-:Y:S01]  /*eff0*/  @!PT LDS RZ, [RZ] ;  /* 0x00000000fffff984 */ /* 0x000fe20000000800 */
[----:B------:R1:W-:Y:S02]  /*f000*/  LDGSTS.E [R5], desc[UR24][R6.64], P5 ;  /* 0x0000000006057fae */ /* 0x0003e4000a9a1018 */
[----:B-1----:R-:W-:Y:S02]  /*f010*/  IMAD.MOV.U32 R6, RZ, RZ, R137 ;  /* 0x000000ffff067224 */ /* 0x002fe400078e0089 */
[----:B------:R-:W-:-:S05]  /*f020*/  IMAD.MOV.U32 R7, RZ, RZ, R138 ;  /* 0x000000ffff077224 */ /* 0x000fca00078e008a */
[----:B------:R1:W-:Y:S01]  /*f030*/  LDGSTS.E [R5+0x200], desc[UR24][R6.64], P5 ;  /* 0x0020000006057fae */ /* 0x0003e2000a9a1018 */
[----:B------:R-:W-:-:S04]  /*f040*/  ISETP.GT.AND P5, PT, R4, 0x1, PT ;  /* 0x000000010400780c */ /* 0x000fc80003fa4270 */
[----:B-1----:R-:W-:-:S04]  /*f050*/  SEL R6, RZ, 0x4, !P5 ;  /* 0x00000004ff067807 */ /* 0x002fc80006800000 */
[----:B------:R-:W-:-:S04]  /*f060*/  SEL R6, R6, RZ, !P4 ;  /* 0x000000ff06067207 */ /* 0x000fc80006000000 */
[----:B------:R-:W-:Y:S02]  /*f070*/  ISETP.NE.U32.AND P5, PT, R6, RZ, PT ;  /* 0x000000ff0600720c */ /* 0x000fe40003fa5070 */
[----:B------:R-:W-:Y:S02]  /*f080*/  IADD3.X R140, PT, PT, R140, R133, RZ, P6, !PT ;  /* 0x000000858c8c7210 */ /* 0x000fe400037fe4ff */
[----:B------:R-:W-:Y:S01]  /*f090*/  IADD3 R141, P6, PT, R141, R134, RZ ;  /* 0x000000868d8d7210 */ /* 0x000fe20007fde0ff */
[----:B------:R-:W-:Y:S02]  /*f0a0*/  IMAD.MOV.U32 R6, RZ, RZ, R139 ;  /* 0x000000ffff067224 */ /* 0x000fe400078e008b */
[----:B------:R-:W-:Y:S02]  /*f0b0*/  IMAD.MOV.U32 R7, RZ, RZ, R140 ;  /* 0x000000ffff077224 */ /* 0x000fe400078e008c */
[----:B------:R-:W-:-:S04]  /*f0c0*/  IMAD.X R142, R142, 0x1, R133, P6 ;  /* 0x000000018e8e7824 */ /* 0x000fc800030e0685 */
[----:B------:R1:W-:Y:S02]  /*f0d0*/  LDGSTS.E [R5+0x400], desc[UR24][R6.64], P5 ;  /* 0x0040000006057fae */ /* 0x0003e4000a9a1018 */
[----:B-1----:R-:W-:Y:S01]  /*f0e0*/  MOV R6, R141 ;  /* 0x0000008d00067202 */ /* 0x002fe20000000f00 */
[----:B------:R-:W-:-:S05]  /*f0f0*/  IMAD.MOV.U32 R7, RZ, RZ, R142 ;  /* 0x000000ffff077224 */ /* 0x000fca00078e008e */
[----:B------:R1:W-:Y:S01]  /*f100*/  LDGSTS.E [R5+0x600], desc[UR24][R6.64], P5 ;  /* 0x0060000006057fae */ /* 0x0003e2000a9a1018 */
[----:B------:R-:W-:Y:S02]  /*f110*/  ISETP.GT.AND P5, PT, R4, 0x2, PT ;  /* 0x000000020400780c */ /* 0x000fe40003fa4270 */
[----:B------:R-:W-:Y:S02]  /*f120*/  IADD3 R143, P6, PT, R143, R134, RZ ;  /* 0x000000868f8f7210 */ /* 0x000fe40007fde0ff */
[----:B-1----:R-:W-:-:S04]  /*f130*/  SEL R6, RZ, 0x4, !P5 ;  /* 0x00000004ff067807 */ /* 0x002fc80006800000 */
[----:B------:R-:W-:Y:S01]  /*f140*/  SEL R6, R6, RZ, !P4 ;  /* 0x000000ff06067207 */ /* 0x000fe20006000000 */
[----:B------:R-:W-:-:S03]  /*f150*/  IMAD.X R144, R144, 0x1, R133, P6 ;  /* 0x0000000190907824 */ /* 0x000fc600030e0685 */
[----:B------:R-:W-:Y:S02]  /*f160*/  ISETP.NE.U32.AND P5, PT, R6, RZ, PT ;  /* 0x000000ff0600720c */ /* 0x000fe40003fa5070 */
[----:B------:R-:W-:Y:S01]  /*f170*/  IADD3 R145, P6, PT, R145, R134, RZ ;  /* 0x0000008691917210 */ /* 0x000fe20007fde0ff */
[----:B------:R-:W-:Y:S01]  /*f180*/  IMAD.MOV.U32 R6, RZ, RZ, R143 ;  /* 0x000000ffff067224 */ /* 0x000fe200078e008f */
[----:B------:R-:W-:-:S03]  /*f190*/  MOV R7, R144 ;  /* 0x0000009000077202 */ /* 0x000fc60000000f00 */
[----:B------:R-:W-:-:S06]  /*f1a0*/  IMAD.X R146, R146, 0x1, R133, P6 ;  /* 0x0000000192927824 */ /* 0x000fcc00030e0685 */
[----:B------:R1:W-:Y:S02]  /*f1b0*/  LDGSTS.E [R5+0x800], desc[UR24][R6.64], P5 ;  /* 0x0080000006057fae */ /* 0x0003e4000a9a1018 */
[----:B-1----:R-:W-:Y:S02]  /*f1c0*/  IMAD.MOV.U32 R6, RZ, RZ, R145 ;  /* 0x000000ffff067224 */ /* 0x002fe400078e0091 */
[----:B------:R-:W-:-:S05]  /*f1d0*/  IMAD.MOV.U32 R7, RZ, RZ, R146 ;  /* 0x000000ffff077224 */ /* 0x000fca00078e0092 */
[----:B------:R1:W-:Y:S01]  /*f1e0*/  LDGSTS.E [R5+0xa00], desc[UR24][R6.64], P5 ;  /* 0x00a0000006057fae */ /* 0x0003e2000a9a1018 */
[----:B------:R-:W-:Y:S02]  /*f1f0*/  ISETP.GT.AND P5, PT, R4, 0x3, PT ;  /* 0x000000030400780c */ /* 0x000fe40003fa4270 */
[----:B------:R-:W-:Y:S02]  /*f200*/  IADD3 R147, P6, PT, R147, R134, RZ ;  /* 0x0000008693937210 */ /* 0x000fe40007fde0ff */
        /* <DEDUP_REMOVED lines=349> */
[----:B----4-:R-:W-:Y:S02]  /*107e0*/  IADD3 R8, P6, PT, R8, R134, RZ ;  /* 0x0000008608087210 */ /* 0x010fe40007fde0ff */
[----:B-1----:R-:W-:-:S04]  /*107f0*/  SEL R6, RZ, 0x4, !P5 ;  /* 0x00000004ff067807 */ /* 0x002fc80006800000 */
[----:B------:R-:W-:Y:S01]  /*10800*/  SEL R6, R6, RZ, !P4 ;  /* 0x000000ff06067207 */ /* 0x000fe20006000000 */
[----:B------:R1:W-:Y:S03]  /*10810*/  STL [R1], R8 ;  /* 0x0000000801007387 */ /* 0x0003e60000100800 */
[----:B------:R-:W-:Y:S01]  /*10820*/  ISETP.NE.U32.AND P5, PT, R6, RZ, PT ;  /* 0x000000ff0600720c */ /* 0x000fe20003fa5070 */
[----:B------:R-:W-:Y:S01]  /*10830*/  IMAD.MOV.U32 R6, RZ, RZ, R8 ;  /* 0x000000ffff067224 */ /* 0x000fe200078e0008 */
[----:B------:R-:W4:Y:S01]  /*10840*/  LDL.LU R11, [R1+0x2c] ;  /* 0x00002c00010b7983 */ /* 0x000f220000300800 */
[----:B------:R-:W-:-:S03]  /*10850*/  IMAD.X R252, R252, 0x1, R133, P6 ;  /* 0x00000001fcfc7824 */ /* 0x000fc600030e0685 */
[----:B-1----:R-:W4:Y:S01]  /*10860*/  LDL.LU R8, [R1+0x30] ;  /* 0x0000300001087983 */ /* 0x002f220000300800 */
[----:B---3--:R-:W-:Y:S02]  /*10870*/  IADD3 R16, P6, PT, R16, R134, RZ ;  /* 0x0000008610107210 */ /* 0x008fe40007fde0ff */
[----:B------:R-:W-:-:S03]  /*10880*/  MOV R7, R252 ;  /* 0x000000fc00077202 */ /* 0x000fc60000000f00 */
[----:B-----5:R-:W-:Y:S02]  /*10890*/  IMAD.X R17, R17, 0x1, R133, P6 ;  /* 0x0000000111117824 */ /* 0x020fe400030e0685 */
[----:B------:R1:W-:Y:S01]  /*108a0*/  LDGSTS.E [R5+0x7000], desc[UR24][R6.64], P5 ;  /* 0x0700000006057fae */ /* 0x0003e2000a9a1018 */
[----:B--2---:R-:W-:Y:S01]  /*108b0*/  IADD3 R9, P6, PT, R9, R134, RZ ;  /* 0x0000008609097210 */ /* 0x004fe20007fde0ff */
[----:B-1----:R-:W-:Y:S02]  /*108c0*/  IMAD.MOV.U32 R6, RZ, RZ, R16 ;  /* 0x000000ffff067224 */ /* 0x002fe400078e0010 */
[----:B------:R-:W-:-:S05]  /*108d0*/  IMAD.MOV.U32 R7, RZ, RZ, R17 ;  /* 0x000000ffff077224 */ /* 0x000fca00078e0011 */
[----:B------:R1:W-:Y:S01]  /*108e0*/  LDGSTS.E [R5+0x7200], desc[UR24][R6.64], P5 ;  /* 0x0720000006057fae */ /* 0x0003e2000a9a1018 */
[----:B------:R-:W-:Y:S02]  /*108f0*/  ISETP.GT.AND P5, PT, R4, 0x1d, PT ;  /* 0x0000001d0400780c */ /* 0x000fe40003fa4270 */
[----:B------:R-:W-:Y:S01]  /*10900*/  IADD3.X R14, PT, PT, R14, R133, RZ, P6, !PT ;  /* 0x000000850e0e7210 */ /* 0x000fe200037fe4ff */
[----:B------:R-:W-:Y:S01]  /*10910*/  STL [R1+0x10], R16 ;  /* 0x0000101001007387 */ /* 0x000fe20000100800 */
[----:B-1----:R-:W-:-:S03]  /*10920*/  SEL R6, RZ, 0x4, !P5 ;  /* 0x00000004ff067807 */ /* 0x002fc60006800000 */
[----:B------:R-:W-:Y:S01]  /*10930*/  STL [R1+0x8], R17 ;  /* 0x0000081101007387 */ /* 0x000fe20000100800 */
[----:B------:R-:W-:-:S03]  /*10940*/  SEL R6, R6, RZ, !P4 ;  /* 0x000000ff06067207 */ /* 0x000fc60006000000 */
[----:B------:R-:W-:Y:S01]  /*10950*/  STL [R1+0x18], R9 ;  /* 0x0000180901007387 */ /* 0x000fe20000100800 */
[----:B------:R-:W-:Y:S01]  /*10960*/  IMAD.MOV.U32 R7, RZ, RZ, R14 ;  /* 0x000000ffff077224 */ /* 0x000fe200078e000e */
[----:B------:R-:W-:Y:S02]  /*10970*/  ISETP.NE.U32.AND P5, PT, R6, RZ, PT ;  /* 0x000000ff0600720c */ /* 0x000fe40003fa5070 */
[----:B------:R1:W-:Y:S01]  /*10980*/  STL [R1+0x14], R14 ;  /* 0x0000140e01007387 */ /* 0x0003e20000100800 */
[----:B------:R-:W-:Y:S01]  /*10990*/  IMAD.MOV.U32 R6, RZ, RZ, R9 ;  /* 0x000000ffff067224 */ /* 0x000fe200078e0009 */
[----:B------:R-:W-:Y:S02]  /*109a0*/  IADD3 R12, P6, PT, R12, R134, RZ ;  /* 0x000000860c0c7210 */ /* 0x000fe40007fde0ff */
[----:B-1----:R-:W2:Y:S04]  /*109b0*/  LDL.LU R14, [R1+0x34] ;  /* 0x00003400010e7983 */ /* 0x002ea80000300800 */
[----:B------:R-:W3:Y:S01]  /*109c0*/  LDL.LU R9, [R1+0x38] ;  /* 0x0000380001097983 */ /* 0x000ee20000300800 */
[----:B------:R-:W-:-:S03]  /*109d0*/  IMAD.X R13, R13, 0x1, R133, P6 ;  /* 0x000000010d0d7824 */ /* 0x000fc600030e0685 */
[----:B------:R1:W-:Y:S04]  /*109e0*/  LDGSTS.E [R5+0x7400], desc[UR24][R6.64], P5 ;  /* 0x0740000006057fae */ /* 0x0003e8000a9a1018 */
[----:B------:R-:W-:Y:S04]  /*109f0*/  STL [R1+0x20], R12 ;  /* 0x0000200c01007387 */ /* 0x000fe80000100800 */
[----:B------:R5:W-:Y:S01]  /*10a00*/  STL [R1+0x1c], R13 ;  /* 0x00001c0d01007387 */ /* 0x000be20000100800 */
[----:B-1----:R-:W-:Y:S01]  /*10a10*/  IMAD.MOV.U32 R7, RZ, RZ, R13 ;  /* 0x000000ffff077224 */ /* 0x002fe200078e000d */
[----:B------:R-:W-:-:S02]  /*10a20*/  MOV R6, R12 ;  /* 0x0000000c00067202 */ /* 0x000fc40000000f00 */
[----:B-----5:R-:W5:Y:S04]  /*10a30*/  LDL.LU R13, [R1+0x3c] ;  /* 0x00003c00010d7983 */ /* 0x020f680000300800 */
[----:B------:R-:W5:Y:S01]  /*10a40*/  LDL.LU R12, [R1+0x40] ;  /* 0x00004000010c7983 */ /* 0x000f620000300800 */
[----:B------:R-:W-:-:S03]  /*10a50*/  IADD3 R10, P6, PT, R10, R134, RZ ;  /* 0x000000860a0a7210 */ /* 0x000fc60007fde0ff */
[----:B------:R1:W-:Y:S01]  /*10a60*/  LDGSTS.E [R5+0x7600], desc[UR24][R6.64], P5 ;  /* 0x0760000006057fae */ /* 0x0003e2000a9a1018 */
[----:B------:R-:W-:Y:S01]  /*10a70*/  ISETP.GT.AND P5, PT, R4, 0x1e, PT ;  /* 0x0000001e0400780c */ /* 0x000fe20003fa4270 */
[----:B------:R-:W-:Y:S02]  /*10a80*/  IMAD.X R15, R15, 0x1, R133, P6 ;  /* 0x000000010f0f7824 */ /* 0x000fe400030e0685 */
[----:B------:R-:W-:Y:S01]  /*10a90*/  STL [R1+0x28], R10 ;  /* 0x0000280a01007387 */ /* 0x000fe20000100800 */
[----:B-1----:R-:W-:-:S04]  /*10aa0*/  SEL R6, RZ, 0x4, !P5 ;  /* 0x00000004ff067807 */ /* 0x002fc80006800000 */
[----:B------:R-:W-:Y:S01]  /*10ab0*/  SEL R6, R6, RZ, !P4 ;  /* 0x000000ff06067207 */ /* 0x000fe20006000000 */
[----:B------:R1:W-:Y:S01]  /*10ac0*/  STL [R1+0x24], R15 ;  /* 0x0000240f01007387 */ /* 0x0003e20000100800 */
[----:B------:R-:W-:Y:S02]  /*10ad0*/  MOV R7, R15 ;  /* 0x0000000f00077202 */ /* 0x000fe40000000f00 */
[----:B------:R-:W-:Y:S01]  /*10ae0*/  ISETP.NE.U32.AND P5, PT, R6, RZ, PT ;  /* 0x000000ff0600720c */ /* 0x000fe20003fa5070 */
[----:B------:R-:W-:Y:S01]  /*10af0*/  IMAD.MOV.U32 R6, RZ, RZ, R10 ;  /* 0x000000ffff067224 */ /* 0x000fe200078e000a */
[----:B-1----:R-:W5:Y:S04]  /*10b00*/  LDL.LU R15, [R1+0x44] ;  /* 0x00004400010f7983 */ /* 0x002f680000300800 */
[----:B------:R-:W5:Y:S07]  /*10b10*/  LDL.LU R10, [R1+0x48] ;  /* 0x00004800010a7983 */ /* 0x000f6e0000300800 */
[----:B------:R1:W-:Y:S01]  /*10b20*/  LDGSTS.E [R5+0x7800], desc[UR24][R6.64], P5 ;  /* 0x0780000006057fae */ /* 0x0003e2000a9a1018 */
[----:B----4-:R-:W-:-:S05]  /*10b30*/  IADD3 R8, P6, PT, R8, R134, RZ ;  /* 0x0000008608087210 */ /* 0x010fca0007fde0ff */
[----:B------:R-:W-:Y:S01]  /*10b40*/  IMAD.X R11, R11, 0x1, R133, P6 ;  /* 0x000000010b0b7824 */ /* 0x000fe200030e0685 */
[----:B------:R-:W-:Y:S04]  /*10b50*/  STL [R1+0x30], R8 ;  /* 0x0000300801007387 */ /* 0x000fe80000100800 */
[----:B------:R4:W-:Y:S04]  /*10b60*/  STL [R1+0x2c], R11 ;  /* 0x00002c0b01007387 */ /* 0x0009e80000100800 */
[----:B------:R-:W5:Y:S04]  /*10b70*/  LDL.LU R17, [R1+0x4c] ;  /* 0x00004c0001117983 */ /* 0x000f680000300800 */
[----:B------:R-:W5:Y:S01]  /*10b80*/  LDL.LU R16, [R1+0x50] ;  /* 0x0000500001107983 */ /* 0x000f620000300800 */
[----:B-1----:R-:W-:-:S02]  /*10b90*/  IMAD.MOV.U32 R6, RZ, RZ, R8 ;  /* 0x000000ffff067224 */ /* 0x002fc400078e0008 */
[----:B------:R-:W-:Y:S02]  /*10ba0*/  IMAD.MOV.U32 R7, RZ, RZ, R11 ;  /* 0x000000ffff077224 */ /* 0x000fe400078e000b */
[----:B----4-:R-:W4:Y:S04]  /*10bb0*/  LDL.LU R11, [R1+0x54] ;  /* 0x00005400010b7983 */ /* 0x010f280000300800 */
[----:B------:R-:W4:Y:S04]  /*10bc0*/  LDL.LU R8, [R1+0x58] ;  /* 0x0000580001087983 */ /* 0x000f280000300800 */
[----:B------:R1:W-:Y:S01]  /*10bd0*/  LDGSTS.E [R5+0x7a00], desc[UR24][R6.64], P5 ;  /* 0x07a0000006057fae */ /* 0x0003e2000a9a1018 */
[----:B------:R-:W-:-:S04]  /*10be0*/  ISETP.GT.AND P5, PT, R4, 0x1f, PT ;  /* 0x0000001f0400780c */ /* 0x000fc80003fa4270 */
[----:B-1----:R-:W-:-:S04]  /*10bf0*/  SEL R6, RZ, 0x4, !P5 ;  /* 0x00000004ff067807 */ /* 0x002fc80006800000 */
[----:B------:R-:W-:-:S04]  /*10c00*/  SEL R6, R6, RZ, !P4 ;  /* 0x000000ff06067207 */ /* 0x000fc80006000000 */
[----:B------:R-:W-:Y:S02]  /*10c10*/  ISETP.NE.U32.AND P5, PT, R6, RZ, PT ;  /* 0x000000ff0600720c */ /* 0x000fe40003fa5070 */
[----:B---3--:R-:W-:-:S04]  /*10c20*/  IADD3 R9, P6, PT, R9, R134, RZ ;  /* 0x0000008609097210 */ /* 0x008fc80007fde0ff */
[----:B--2---:R-:W-:Y:S01]  /*10c30*/  IADD3.X R14, PT, PT, R14, R133, RZ, P6, !PT ;  /* 0x000000850e0e7210 */ /* 0x004fe200037fe4ff */
[----:B------:R-:W-:Y:S01]  /*10c40*/  STL [R1+0x38], R9 ;  /* 0x0000380901007387 */ /* 0x000fe20000100800 */
[----:B------:R-:W-:-:S03]  /*10c50*/  IMAD.MOV.U32 R6, RZ, RZ, R9 ;  /* 0x000000ffff067224 */ /* 0x000fc600078e0009 */
[----:B------:R1:W-:Y:S01]  /*10c60*/  STL [R1+0x34], R14 ;  /* 0x0000340e01007387 */ /* 0x0003e20000100800 */
[----:B------:R-:W-:-:S05]  /*10c70*/  IMAD.MOV.U32 R7, RZ, RZ, R14 ;  /* 0x000000ffff077224 */ /* 0x000fca00078e000e */
[----:B------:R2:W-:Y:S04]  /*10c80*/  LDGSTS.E [R5+0x7c00], desc[UR24][R6.64], P5 ;  /* 0x07c0000006057fae */ /* 0x0005e8000a9a1018 */
[----:B-1----:R-:W3:Y:S04]  /*10c90*/  LDL.LU R14, [R1+0x5c] ;  /* 0x00005c00010e7983 */ /* 0x002ee80000300800 */
[----:B------:R-:W3:Y:S01]  /*10ca0*/  LDL.LU R9, [R1+0x60] ;  /* 0x0000600001097983 */ /* 0x000ee20000300800 */
[----:B-----5:R-:W-:-:S05]  /*10cb0*/  IADD3 R12, P6, PT, R12, R134, RZ ;  /* 0x000000860c0c7210 */ /* 0x020fca0007fde0ff */
[----:B------:R-:W-:Y:S01]  /*10cc0*/  IMAD.X R13, R13, 0x1, R133, P6 ;  /* 0x000000010d0d7824 */ /* 0x000fe200030e0685 */
[----:B------:R-:W-:Y:S01]  /*10cd0*/  STL [R1+0x40], R12 ;  /* 0x0000400c01007387 */ /* 0x000fe20000100800 */
[----:B--2---:R-:W-:Y:S02]  /*10ce0*/  MOV R6, R12 ;  /* 0x0000000c00067202 */ /* 0x004fe40000000f00 */
[----:B------:R-:W-:Y:S01]  /*10cf0*/  IMAD.MOV.U32 R7, RZ, RZ, R13 ;  /* 0x000000ffff077224 */ /* 0x000fe200078e000d */
[----:B------:R1:W-:Y:S04]  /*10d00*/  STL [R1+0x3c], R13 ;  /* 0x00003c0d01007387 */ /* 0x0003e80000100800 */
[----:B------:R2:W-:Y:S04]  /*10d10*/  LDGSTS.E [R5+0x7e00], desc[UR24][R6.64], P5 ;  /* 0x07e0000006057fae */ /* 0x0005e8000a9a1018 */
[----:B-1----:R-:W5:Y:S04]  /*10d20*/  LDL.LU R13, [R1+0x64] ;  /* 0x00006400010d7983 */ /* 0x002f680000300800 */
[----:B------:R-:W5:Y:S01]  /*10d30*/  LDL.LU R12, [R1+0x68] ;  /* 0x00006800010c7983 */ /* 0x000f620000300800 */
[----:B------:R-:W-:-:S04]  /*10d40*/  ISETP.GT.AND P5, PT, R4, 0x20, PT ;  /* 0x000000200400780c */ /* 0x000fc80003fa4270 */
[----:B--2---:R-:W-:Y:S02]  /*10d50*/  SEL R6, RZ, 0x4, !P5 ;  /* 0x00000004ff067807 */ /* 0x004fe40006800000 */
[----:B------:R-:W-:Y:S02]  /*10d60*/  IADD3 R10, P6, PT, R10, R134, RZ ;  /* 0x000000860a0a7210 */ /* 0x000fe40007fde0ff */
[----:B------:R-:W-:-:S03]  /*10d70*/  SEL R6, R6, RZ, !P4 ;  /* 0x000000ff06067207 */ /* 0x000fc60006000000 */
[----:B------:R-:W-:Y:S01]  /*10d80*/  IMAD.X R15, R15, 0x1, R133, P6 ;  /* 0x000000010f0f7824 */ /* 0x000fe200030e0685 */
[----:B------:R-:W-:Y:S01]  /*10d90*/  STL [R1+0x48], R10 ;  /* 0x0000480a01007387 */ /* 0x000fe20000100800 */
[----:B------:R-:W-:Y:S01]  /*10da0*/  ISETP.NE.U32.AND P5, PT, R6, RZ, PT ;  /* 0x000000ff0600720c */ /* 0x000fe20003fa5070 */
[----:B------:R-:W-:Y:S02]  /*10db0*/  IMAD.MOV.U32 R6, RZ, RZ, R10 ;  /* 0x000000ffff067224 */ /* 0x000fe400078e000a */
[----:B------:R1:W-:Y:S01]  /*10dc0*/  STL [R1+0x44], R15 ;  /* 0x0000440f01007387 */ /* 0x0003e20000100800 */
[----:B------:R-:W-:-:S03]  /*10dd0*/  MOV R7, R15 ;  /* 0x0000000f00077202 */ /* 0x000fc60000000f00 */
[----:B-1----:R-:W2:Y:S04]  /*10de0*/  LDL.LU R15, [R1+0x6c] ;  /* 0x00006c00010f7983 */ /* 0x002ea80000300800 */
[----:B------:R-:W2:Y:S04]  /*10df0*/  LDL.LU R10, [R1+0x70] ;  /* 0x00007000010a7983 */ /* 0x000ea80000300800 */
[----:B------:R1:W-:Y:S01]  /*10e00*/  LDGSTS.E [R5+0x8000], desc[UR24][R6.64], P5 ;  /* 0x0800000006057fae */ /* 0x0003e2000a9a1018 */
[----:B------:R-:W-:-:S05]  /*10e10*/  IADD3 R16, P6, PT, R16, R134, RZ ;  /* 0x0000008610107210 */ /* 0x000fca0007fde0ff */
[----:B------:R-:W-:Y:S02]  /*10e20*/  IMAD.X R17, R17, 0x1, R133, P6 ;  /* 0x0000000111117824 */ /* 0x000fe400030e0685 */
[----:B-1----:R-:W-:Y:S02]  /*10e30*/  IMAD.MOV.U32 R6, RZ, RZ, R16 ;  /* 0x000000ffff067224 */ /* 0x002fe400078e0010 */
[----:B------:R-:W-:Y:S01]  /*10e40*/  IMAD.MOV.U32 R7, RZ, RZ, R17 ;  /* 0x000000ffff077224 */ /* 0x000fe200078e0011 */
[----:B----4-:R-:W-:-:S04]  /*10e50*/  IADD3 R8, P6, PT, R8, R134, RZ ;  /* 0x0000008608087210 */ /* 0x010fc80007fde0ff */
        /* <DEDUP_REMOVED lines=11> */
[----:B------:R-:W-:-:S03]  /*10f10*/  IMAD.MOV.U32 R6, RZ, RZ, R8 ;  /* 0x000000ffff067224 */ /* 0x000fc600078e0008 */
[----:B-1----:R-:W4:Y:S04]  /*10f20*/  LDL.LU R11, [R1+0x74] ;  /* 0x00007400010b7983 */ /* 0x002f280000300800 */
[----:B------:R-:W4:Y:S04]  /*10f30*/  LDL.LU R8, [R1+0x78] ;  /* 0x0000780001087983 */ /* 0x000f280000300800 */
[----:B------:R1:W-:Y:S01]  /*10f40*/  LDGSTS.E [R5+0x8400], desc[UR24][R6.64], P5 ;  /* 0x0840000006057fae */ /* 0x0003e2000a9a1018 */
[----:B---3--:R-:W-:-:S05]  /*10f50*/  IADD3 R9, P6, PT, R9, R134, RZ ;  /* 0x0000008609097210 */ /* 0x008fca0007fde0ff */
[----:B------:R-:W-:Y:S01]  /*10f60*/  IMAD.X R14, R14, 0x1, R133, P6 ;  /* 0x000000010e0e7824 */ /* 0x000fe200030e0685 */
[----:B------:R-:W-:Y:S01]  /*10f70*/  STL [R1+0x60], R9 ;  /* 0x0000600901007387 */ /* 0x000fe20000100800 */
[----:B-1----:R-:W-:Y:S02]  /*10f80*/  MOV R6, R9 ;  /* 0x0000000900067202 */ /* 0x002fe40000000f00 */
[----:B------:R-:W-:Y:S01]  /*10f90*/  IMAD.MOV.U32 R7, RZ, RZ, R14 ;  /* 0x000000ffff077224 */ /* 0x000fe200078e000e */
[----:B------:R1:W-:Y:S04]  /*10fa0*/  STL [R1+0x5c], R14 ;  /* 0x00005c0e01007387 */ /* 0x0003e80000100800 */
[----:B------:R3:W-:Y:S04]  /*10fb0*/  LDGSTS.E [R5+0x8600], desc[UR24][R6.64], P5 ;  /* 0x0860000006057fae */ /* 0x0007e8000a9a1018 */
[----:B-1----:R-:W4:Y:S04]  /*10fc0*/  LDL.LU R14, [R1+0x7c] ;  /* 0x00007c00010e7983 */ /* 0x002f280000300800 */
[----:B------:R-:W4:Y:S01]  /*10fd0*/  LDL.LU R9, [R1+0x80] ;  /* 0x0000800001097983 */ /* 0x000f220000300800 */
[----:B------:R-:W-:-:S02]  /*10fe0*/  ISETP.GT.AND P5, PT, R4, 0x22, PT ;  /* 0x000000220400780c */ /* 0x000fc40003fa4270 */
[----:B-----5:R-:W-:Y:S02]  /*10ff0*/  IADD3 R12, P6, PT, R12, R134, RZ ;  /* 0x000000860c0c7210 */ /* 0x020fe40007fde0ff */
[----:B---3--:R-:W-:-:S03]  /*11000*/  SEL R6, RZ, 0x4, !P5 ;  /* 0x00000004ff067807 */ /* 0x008fc60006800000 */
[----:B------:R-:W-:Y:S01]  /*11010*/  IMAD.X R13, R13, 0x1, R133, P6 ;  /* 0x000000010d0d7824 */ /* 0x000fe200030e0685 */
[----:B------:R-:W-:Y:S01]  /*11020*/  SEL R6, R6, RZ, !P4 ;  /* 0x000000ff06067207 */ /* 0x000fe20006000000 */
[----:B------:R-:W-:Y:S03]  /*11030*/  STL [R1+0x68], R12 ;  /* 0x0000680c01007387 */ /* 0x000fe60000100800 */
[----:B------:R-:W-:Y:S01]  /*11040*/  ISETP.NE.U32.AND P5, PT, R6, RZ, PT ;  /* 0x000000ff0600720c */ /* 0x000fe20003fa5070 */
[----:B------:R1:W-:Y:S01]  /*11050*/  STL [R1+0x64], R13 ;  /* 0x0000640d01007387 */ /* 0x0003e20000100800 */
[----:B------:R-:W-:Y:S01]  /*11060*/  MOV R7, R13 ;  /* 0x0000000d00077202 */ /* 0x000fe20000000f00 */
[----:B------:R-:W-:Y:S02]  /*11070*/  IMAD.MOV.U32 R6, RZ, RZ, R12 ;  /* 0x000000ffff067224 */ /* 0x000fe400078e000c */
[----:B-1----:R-:W3:Y:S04]  /*11080*/  LDL.LU R13, [R1+0x84] ;  /* 0x00008400010d7983 */ /* 0x002ee80000300800 */
[----:B------:R-:W5:Y:S04]  /*11090*/  LDL.LU R12, [R1+0x88] ;  /* 0x00008800010c7983 */ /* 0x000f680000300800 */
[----:B------:R1:W-:Y:S01]  /*110a0*/  LDGSTS.E [R5+0x8800], desc[UR24][R6.64], P5 ;  /* 0x0880000006057fae */ /* 0x0003e2000a9a1018 */
[----:B--2---:R-:W-:-:S05]  /*110b0*/  IADD3 R10, P6, PT, R10, R134, RZ ;  /* 0x000000860a0a7210 */ /* 0x004fca0007fde0ff */
[----:B------:R-:W-:Y:S01]  /*110c0*/  IMAD.X R15, R15, 0x1, R133, P6 ;  /* 0x000000010f0f7824 */ /* 0x000fe200030e0685 */
[----:B------:R-:W-:Y:S04]  /*110d0*/  STL [R1+0x70], R10 ;  /* 0x0000700a01007387 */ /* 0x000fe80000100800 */
[----:B------:R2:W-:Y:S04]  /*110e0*/  STL [R1+0x6c], R15 ;  /* 0x00006c0f01007387 */ /* 0x0005e80000100800 */
[----:B------:R-:W3:Y:S04]  /*110f0*/  LDL.LU R17, [R1+0x8c] ;  /* 0x00008c0001117983 */ /* 0x000ee80000300800 */
[----:B------:R-:W3:Y:S01]  /*11100*/  LDL.LU R16, [R1+0x90] ;  /* 0x0000900001107983 */ /* 0x000ee20000300800 */
[----:B-1----:R-:W-:-:S02]  /*11110*/  IMAD.MOV.U32 R6, RZ, RZ, R10 ;  /* 0x000000ffff067224 */ /* 0x002fc400078e000a */
[----:B------:R-:W-:Y:S02]  /*11120*/  IMAD.MOV.U32 R7, RZ, RZ, R15 ;  /* 0x000000ffff077224 */ /* 0x000fe400078e000f */
[----:B--2---:R-:W2:Y:S04]  /*11130*/  LDL.LU R15, [R1+0x94] ;  /* 0x00009400010f7983 */ /* 0x004ea80000300800 */
[----:B------:R-:W2:Y:S04]  /*11140*/  LDL.LU R10, [R1+0x98] ;  /* 0x00009800010a7983 */ /* 0x000ea80000300800 */
[----:B------:R1:W-:Y:S01]  /*11150*/  LDGSTS.E [R5+0x8a00], desc[UR24][R6.64], P5 ;  /* 0x08a0000006057fae */ /* 0x0003e2000a9a1018 */
[----:B------:R-:W-:-:S04]  /*11160*/  ISETP.GT.AND P5, PT, R4, 0x23, PT ;  /* 0x000000230400780c */ /* 0x000fc80003fa4270 */
[----:B-1----:R-:W-:-:S04]  /*11170*/  SEL R6, RZ, 0x4, !P5 ;  /* 0x00000004ff067807 */ /* 0x002fc80006800000 */
[----:B------:R-:W-:-:S04]  /*11180*/  SEL R6, R6, RZ, !P4 ;  /* 0x000000ff06067207 */ /* 0x000fc80006000000 */
[----:B------:R-:W-:Y:S02]  /*11190*/  ISETP.NE.U32.AND P5, PT, R6, RZ, PT ;  /* 0x000000ff0600720c */ /* 0x000fe40003fa5070 */
[----:B----4-:R-:W-:-:S04]  /*111a0*/  IADD3 R8, P6, PT, R8, R134, RZ ;  /* 0x0000008608087210 */ /* 0x010fc80007fde0ff */
[----:B------:R-:W-:Y:S01]  /*111b0*/  IADD3.X R11, PT, PT, R11, R133, RZ, P6, !PT ;  /* 0x000000850b0b7210 */ /* 0x000fe200037fe4ff */
[----:B------:R-:W-:Y:S01]  /*111c0*/  STL [R1+0x78], R8 ;  /* 0x0000780801007387 */ /* 0x000fe20000100800 */
[----:B------:R-:W-:-:S03]  /*111d0*/  IMAD.MOV.U32 R6, RZ, RZ, R8 ;  /* 0x000000ffff067224 */ /* 0x000fc600078e0008 */
[----:B------:R1:W-:Y:S01]  /*111e0*/  STL [R1+0x74], R11 ;  /* 0x0000740b01007387 */ /* 0x0003e20000100800 */
[----:B------:R-:W-:-:S05]  /*111f0*/  IMAD.MOV.U32 R7, RZ, RZ, R11 ;  /* 0x000000ffff077224 */ /* 0x000fca00078e000b */
[----:B------:R4:W-:Y:S04]  /*11200*/  LDGSTS.E [R5+0x8c00], desc[UR24][R6.64], P5 ;  /* 0x08c0000006057fae */ /* 0x0009e8000a9a1018 */
[----:B-1----:R-:W2:Y:S04]  /*11210*/  LDL.LU R11, [R1+0x9c] ;  /* 0x00009c00010b7983 */ /* 0x002ea80000300800 */
[----:B------:R-:W2:Y:S01]  /*11220*/  LDL.LU R8, [R1+0xa0] ;  /* 0x0000a00001087983 */ /* 0x000ea20000300800 */
[----:B------:R-:W-:-:S05]  /*11230*/  IADD3 R9, P6, PT, R9, R134, RZ ;  /* 0x0000008609097210 */ /* 0x000fca0007fde0ff */
[----:B------:R-:W-:Y:S01]  /*11240*/  IMAD.X R14, R14, 0x1, R133, P6 ;  /* 0x000000010e0e7824 */ /* 0x000fe200030e0685 */
[----:B------:R-:W-:Y:S01]  /*11250*/  STL [R1+0x80], R9 ;  /* 0x0000800901007387 */ /* 0x000fe20000100800 */
[----:B----4-:R-:W-:Y:S02]  /*11260*/  MOV R6, R9 ;  /* 0x0000000900067202 */ /* 0x010fe40000000f00 */
[----:B------:R-:W-:Y:S01]  /*11270*/  IMAD.MOV.U32 R7, RZ, RZ, R14 ;  /* 0x000000ffff077224 */ /* 0x000fe200078e000e */
[----:B------:R1:W-:Y:S04]  /*11280*/  STL [R1+0x7c], R14 ;  /* 0x00007c0e01007387 */ /* 0x0003e80000100800 */
[----:B------:R4:W-:Y:S04]  /*11290*/  LDGSTS.E [R5+0x8e00], desc[UR24][R6.64], P5 ;  /* 0x08e0000006057fae */ /* 0x0009e8000a9a1018 */
[----:B-1----:R-:W2:Y:S04]  /*112a0*/  LDL.LU R14, [R1+0xa4] ;  /* 0x0000a400010e7983 */ /* 0x002ea80000300800 */
[----:B------:R-:W2:Y:S01]  /*112b0*/  LDL.LU R9, [R1+0xa8] ;  /* 0x0000a80001097983 */ /* 0x000ea20000300800 */
[----:B------:R-:W-:-:S02]  /*112c0*/  ISETP.GT.AND P5, PT, R4, 0x24, PT ;  /* 0x000000240400780c */ /* 0x000fc40003fa4270 */
[----:B-----5:R-:W-:Y:S02]  /*112d0*/  IADD3 R12, P6, PT, R12, R134, RZ ;  /* 0x000000860c0c7210 */ /* 0x020fe40007fde0ff */
[----:B----4-:R-:W-:-:S03]  /*112e0*/  SEL R6, RZ, 0x4, !P5 ;  /* 0x00000004ff067807 */ /* 0x010fc60006800000 */
[----:B---3--:R-:W-:Y:S01]  /*112f0*/  IMAD.X R13, R13, 0x1, R133, P6 ;  /* 0x000000010d0d7824 */ /* 0x008fe200030e0685 */
[----:B------:R-:W-:Y:S01]  /*11300*/  SEL R6, R6, RZ, !P4 ;  /* 0x000000ff06067207 */ /* 0x000fe20006000000 */
[----:B------:R-:W-:Y:S03]  /*11310*/  STL [R1+0x88], R12 ;  /* 0x0000880c01007387 */ /* 0x000fe60000100800 */
[----:B------:R-:W-:Y:S01]  /*11320*/  ISETP.NE.U32.AND P5, PT, R6, RZ, PT ;  /* 0x000000ff0600720c */ /* 0x000fe20003fa5070 */
[----:B------:R1:W-:Y:S01]  /*11330*/  STL [R1+0x84], R13 ;  /* 0x0000840d01007387 */ /* 0x0003e20000100800 */
[----:B------:R-:W-:Y:S01]  /*11340*/  MOV R7, R13 ;  /* 0x0000000d00077202 */ /* 0x000fe20000000f00 */
[----:B------:R-:W-:Y:S02]  /*11350*/  IMAD.MOV.U32 R6, RZ, RZ, R12 ;  /* 0x000000ffff067224 */ /* 0x000fe400078e000c */
[----:B-1----:R-:W3:Y:S04]  /*11360*/  LDL.LU R13, [R1+0xac] ;  /* 0x0000ac00010d7983 */ /* 0x002ee80000300800 */
[----:B------:R-:W4:Y:S01]  /*11370*/  LDL.LU R12, [R1+0xb0] ;  /* 0x0000b000010c7983 */ /* 0x000f220000300800 */
[----:B------:R-:W-:-:S03]  /*11380*/  IADD3 R16, P6, PT, R16, R134, RZ ;  /* 0x0000008610107210 */ /* 0x000fc60007fde0ff */
[----:B------:R1:W-:Y:S02]  /*11390*/  LDGSTS.E [R5+0x9000], desc[UR24][R6.64], P5 ;  /* 0x0900000006057fae */ /* 0x0003e4000a9a1018 */
[----:B------:R-:W-:Y:S02]  /*113a0*/  IMAD.X R17, R17, 0x1, R133, P6 ;  /* 0x0000000111117824 */ /* 0x000fe400030e0685 */
[----:B-1----:R-:W-:Y:S02]  /*113b0*/  IMAD.MOV.U32 R6, RZ, RZ, R16 ;  /* 0x000000ffff067224 */ /* 0x002fe400078e0010 */
[----:B------:R-:W-:Y:S01]  /*113c0*/  IMAD.MOV.U32 R7, RZ, RZ, R17 ;  /* 0x000000ffff077224 */ /* 0x000fe200078e0011 */
[----:B--2---:R-:W-:-:S04]  /*113d0*/  IADD3 R10, P6, PT, R10, R134, RZ ;  /* 0x000000860a0a7210 */ /* 0x004fc80007fde0ff */
        /* <DEDUP_REMOVED lines=12> */
[----:B-1----:R-:W2:Y:S04]  /*114a0*/  LDL.LU R15, [R1+0xb4] ;  /* 0x0000b400010f7983 */ /* 0x002ea80000300800 */
[----:B------:R-:W5:Y:S04]  /*114b0*/  LDL.LU R10, [R1+0xb8] ;  /* 0x0000b800010a7983 */ /* 0x000f680000300800 */
[----:B------:R1:W-:Y:S01]  /*114c0*/  LDGSTS.E [R5+0x9400], desc[UR24][R6.64], P5 ;  /* 0x0940000006057fae */ /* 0x0003e2000a9a1018 */
[----:B------:R-:W-:-:S05]  /*114d0*/  IADD3 R8, P6, PT, R8, R134, RZ ;  /* 0x0000008608087210 */ /* 0x000fca0007fde0ff */
[----:B------:R-:W-:Y:S01]  /*114e0*/  IMAD.X R11, R11, 0x1, R133, P6 ;  /* 0x000000010b0b7824 */ /* 0x000fe200030e0685 */
[----:B------:R-:W-:Y:S01]  /*114f0*/  STL [R1+0xa0], R8 ;  /* 0x0000a00801007387 */ /* 0x000fe20000100800 */
[----:B-1----:R-:W-:Y:S02]  /*11500*/  MOV R6, R8 ;  /* 0x0000000800067202 */ /* 0x002fe40000000f00 */
[----:B------:R-:W-:Y:S01]  /*11510*/  IMAD.MOV.U32 R7, RZ, RZ, R11 ;  /* 0x000000ffff077224 */ /* 0x000fe200078e000b */
[----:B------:R1:W-:Y:S04]  /*11520*/  STL [R1+0x9c], R11 ;  /* 0x00009c0b01007387 */ /* 0x0003e80000100800 */
[----:B------:R1:W-:Y:S01]  /*11530*/  LDGSTS.E [R5+0x9600], desc[UR24][R6.64], P5 ;  /* 0x0960000006057fae */ /* 0x0003e2000a9a1018 */
[----:B------:R-:W-:-:S03]  /*11540*/  ISETP.GT.AND P5, PT, R4, 0x26, PT ;  /* 0x000000260400780c */ /* 0x000fc60003fa4270 */
[----:B-1----:R-:W2:Y:S04]  /*11550*/  LDL.LU R11, [R1+0xbc] ;  /* 0x0000bc00010b7983 */ /* 0x002ea80000300800 */
[----:B------:R-:W2:Y:S01]  /*11560*/  LDL.LU R8, [R1+0xc0] ;  /* 0x0000c00001087983 */ /* 0x000ea20000300800 */
[----:B------:R-:W-:-:S04]  /*11570*/  SEL R6, RZ, 0x4, !P5 ;  /* 0x00000004ff067807 */ /* 0x000fc80006800000 */
[----:B------:R-:W-:Y:S02]  /*11580*/  SEL R6, R6, RZ, !P4 ;  /* 0x000000ff06067207 */ /* 0x000fe40006000000 */
[----:B------:R-:W-:-:S05]  /*11590*/  IADD3 R9, P6, PT, R9, R134, RZ ;  /* 0x0000008609097210 */ /* 0x000fca0007fde0ff */
        /* <DEDUP_REMOVED lines=9> */
[----:B----4-:R-:W-:-:S05]  /*11630*/  IADD3 R12, P6, PT, R12, R134, RZ ;  /* 0x000000860c0c7210 */ /* 0x010fca0007fde0ff */
[----:B---3--:R-:W-:Y:S01]  /*11640*/  IMAD.X R13, R13, 0x1, R133, P6 ;  /* 0x000000010d0d7824 */ /* 0x008fe200030e0685 */
[----:B------:R-:W-:Y:S04]  /*11650*/  STL [R1+0xb0], R12 ;  /* 0x0000b00c01007387 */ /* 0x000fe80000100800 */
[----:B------:R3:W-:Y:S04]  /*11660*/  STL [R1+0xac], R13 ;  /* 0x0000ac0d01007387 */ /* 0x0007e80000100800 */
[----:B------:R-:W4:Y:S04]  /*11670*/  LDL.LU R17, [R1+0xcc] ;  /* 0x0000cc0001117983 */ /* 0x000f280000300800 */
[----:B------:R-:W4:Y:S01]  /*11680*/  LDL.LU R16, [R1+0xd0] ;  /* 0x0000d00001107983 */ /* 0x000f220000300800 */
[----:B-1----:R-:W-:-:S02]  /*11690*/  IMAD.MOV.U32 R7, RZ, RZ, R13 ;  /* 0x000000ffff077224 */ /* 0x002fc400078e000d */
[----:B------:R-:W-:Y:S01]  /*116a0*/  IMAD.MOV.U32 R6, RZ, RZ, R12 ;  /* 0x000000ffff067224 */ /* 0x000fe200078e000c */
[----:B---3--:R-:W3:Y:S04]  /*116b0*/  LDL.LU R13, [R1+0xd4] ;  /* 0x0000d400010d7983 */ /* 0x008ee80000300800 */
[----:B------:R-:W3:Y:S04]  /*116c0*/  LDL.LU R12, [R1+0xd8] ;  /* 0x0000d800010c7983 */ /* 0x000ee80000300800 */
[----:B------:R1:W-:Y:S01]  /*116d0*/  LDGSTS.E [R5+0x9a00], desc[UR24][R6.64], P5 ;  /* 0x09a0000006057fae */ /* 0x0003e2000a9a1018 */
[----:B------:R-:W-:-:S04]  /*116e0*/  ISETP.GT.AND P5, PT, R4, 0x27, PT ;  /* 0x000000270400780c */ /* 0x000fc80003fa4270 */
[----:B-1----:R-:W-:-:S04]  /*116f0*/  SEL R6, RZ, 0x4, !P5 ;  /* 0x00000004ff067807 */ /* 0x002fc80006800000 */
[----:B------:R-:W-:Y:S02]  /*11700*/  SEL R6, R6, RZ, !P4 ;  /* 0x000000ff06067207 */ /* 0x000fe40006000000 */
[----:B-----5:R-:W-:-:S04]  /*11710*/  IADD3 R10, P6, PT, R10, R134, RZ ;  /* 0x000000860a0a7210 */ /* 0x020fc80007fde0ff */
[----:B--2---:R-:W-:Y:S01]  /*11720*/  IADD3.X R15, PT, PT, R15, R133, RZ, P6, !PT ;  /* 0x000000850f0f7210 */ /* 0x004fe200037fe4ff */
[----:B------:R-:W-:Y:S01]  /*11730*/  STL [R1+0xb8], R10 ;  /* 0x0000b80a01007387 */ /* 0x000fe20000100800 */
[----:B------:R-:W-:Y:S01]  /*11740*/  ISETP.NE.U32.AND P5, PT, R6, RZ, PT ;  /* 0x000000ff0600720c */ /* 0x000fe20003fa5070 */
[----:B------:R-:W-:Y:S02]  /*11750*/  IMAD.MOV.U32 R6, RZ, RZ, R10 ;  /* 0x000000ffff067224 */ /* 0x000fe400078e000a */
        /* <DEDUP_REMOVED lines=25> */
[----:B------:R-:W2:Y:S01]  /*118f0*/  LDL.LU R9, [R1+0xf0] ;  /* 0x0000f00001097983 */ /* 0x000ea20000300800 */
[----:B----4-:R-:W-:-:S03]  /*11900*/  IADD3 R16, P6, PT, R16, R134, RZ ;  /* 0x0000008610107210 */ /* 0x010fc60007fde0ff */
[----:B------:R1:W-:Y:S02]  /*11910*/  LDGSTS.E [R5+0xa000], desc[UR24][R6.64], P5 ;  /* 0x0a00000006057fae */ /* 0x0003e4000a9a1018 */
[----:B------:R-:W-:Y:S01]  /*11920*/  IMAD.X R17, R17, 0x1, R133, P6 ;  /* 0x0000000111117824 */ /* 0x000fe200030e0685 */
[----:B---3--:R-:W-:Y:S01]  /*11930*/  IADD3 R12, P6, PT, R12, R134, RZ ;  /* 0x000000860c0c7210 */ /* 0x008fe20007fde0ff */
        /* <DEDUP_REMOVED lines=14> */
[----:B-1----:R-:W3:Y:S04]  /*11a20*/  LDL.LU R13, [R1+0xf4] ;  /* 0x0000f400010d7983 */ /* 0x002ee80000300800 */
[----:B------:R-:W4:Y:S01]  /*11a30*/  LDL.LU R12, [R1+0xf8] ;  /* 0x0000f800010c7983 */ /* 0x000f220000300800 */
[----:B-----5:R-:W-:-:S03]  /*11a40*/  IADD3 R10, P6, PT, R10, R134, RZ ;  /* 0x000000860a0a7210 */ /* 0x020fc60007fde0ff */
[----:B------:R1:W-:Y:S02]  /*11a50*/  LDGSTS.E [R5+0xa400], desc[UR24][R6.64], P5 ;  /* 0x0a40000006057fae */ /* 0x0003e4000a9a1018 */
[----:B--2---:R-:W-:Y:S02]  /*11a60*/  IMAD.X R15, R15, 0x1, R133, P6 ;  /* 0x000000010f0f7824 */ /* 0x004fe400030e0685 */
[----:B------:R-:W-:Y:S04]  /*11a70*/  STL [R1+0xe0], R10 ;  /* 0x0000e00a01007387 */ /* 0x000fe80000100800 */
[----:B------:R2:W-:Y:S01]  /*11a80*/  STL [R1+0xdc], R15 ;  /* 0x0000dc0f01007387 */ /* 0x0005e20000100800 */
[----:B-1----:R-:W-:Y:S01]  /*11a90*/  MOV R6, R10 ;  /* 0x0000000a00067202 */ /* 0x002fe20000000f00 */
[----:B------:R-:W-:-:S05]  /*11aa0*/  IMAD.MOV.U32 R7, RZ, RZ, R15 ;  /* 0x000000ffff077224 */ /* 0x000fca00078e000f */
[----:B------:R1:W-:Y:S04]  /*11ab0*/  LDGSTS.E [R5+0xa600], desc[UR24][R6.64], P5 ;  /* 0x0a60000006057fae */ /* 0x0003e8000a9a1018 */
[----:B--2---:R-:W2:Y:S01]  /*11ac0*/  LDL.LU R15, [R1+0xfc] ;  /* 0x0000fc00010f7983 */ /* 0x004ea20000300800 */
[----:B------:R-:W-:-:S03]  /*11ad0*/  ISETP.GT.AND P5, PT, R4, 0x2a, PT ;  /* 0x0000002a0400780c */ /* 0x000fc60003fa4270 */
[----:B------:R-:W5:Y:S01]  /*11ae0*/  LDL.LU R10, [R1+0x100] ;  /* 0x00010000010a7983 */ /* 0x000f620000300800 */
[----:B-1----:R-:W-:-:S04]  /*11af0*/  SEL R6, RZ, 0x4, !P5 ;  /* 0x00000004ff067807 */ /* 0x002fc80006800000 */
[----:B------:R-:W-:-:S04]  /*11b00*/  SEL R6, R6, RZ, !P4 ;  /* 0x000000ff06067207 */ /* 0x000fc80006000000 */
[----:B------:R-:W-:Y:S02]  /*11b10*/  ISETP.NE.U32.AND P5, PT, R6, RZ, PT ;  /* 0x000000ff0600720c */ /* 0x000fe40003fa5070 */
[----:B------:R-:W-:-:S05]  /*11b20*/  IADD3 R8, P6, PT, R8, R134, RZ ;  /* 0x0000008608087210 */ /* 0x000fca0007fde0ff */
[----:B------:R-:W-:Y:S01]  /*11b30*/  IMAD.X R11, R11, 0x1, R133, P6 ;  /* 0x000000010b0b7824 */ /* 0x000fe200030e0685 */
[----:B------:R-:W-:Y:S01]  /*11b40*/  STL [R1+0xe8], R8 ;  /* 0x0000e80801007387 */ /* 0x000fe20000100800 */
[----:B------:R-:W-:-:S03]  /*11b50*/  IMAD.MOV.U32 R6, RZ, RZ, R8 ;  /* 0x000000ffff067224 */ /* 0x000fc600078e0008 */
[----:B------:R1:W-:Y:S01]  /*11b60*/  STL [R1+0xe4], R11 ;  /* 0x0000e40b01007387 */ /* 0x0003e20000100800 */
[----:B------:R-:W-:-:S05]  /*11b70*/  MOV R7, R11 ;  /* 0x0000000b00077202 */ /* 0x000fca0000000f00 */
[----:B------:R1:W-:Y:S04]  /*11b80*/  LDGSTS.E [R5+0xa800], desc[UR24][R6.64], P5 ;  /* 0x0a80000006057fae */ /* 0x0003e8000a9a1018 */
[----:B-1----:R-:W2:Y:S04]  /*11b90*/  LDL.LU R11, [R1+0x104] ;  /* 0x00010400010b7983 */ /* 0x002ea80000300800 */
[----:B------:R-:W2:Y:S01]  /*11ba0*/  LDL.LU R8, [R1+0x108] ;  /* 0x0001080001087983 */ /* 0x000ea20000300800 */
[----:B------:R-:W-:-:S05]  /*11bb0*/  IADD3 R9, P6, PT, R9, R134, RZ ;  /* 0x0000008609097210 */ /* 0x000fca0007fde0ff */
[----:B------:R-:W-:Y:S01]  /*11bc0*/  IMAD.X R14, R14, 0x1, R133, P6 ;  /* 0x000000010e0e7824 */ /* 0x000fe200030e0685 */
[----:B------:R-:W-:Y:S04]  /*11bd0*/  STL [R1+0xf0], R9 ;  /* 0x0000f00901007387 */ /* 0x000fe80000100800 */
[----:B------:R1:W-:Y:S04]  /*11be0*/  STL [R1+0xec], R14 ;  /* 0x0000ec0e01007387 */ /* 0x0003e80000100800 */
[----:B------:R-:W2:Y:S04]  /*11bf0*/  LDL.LU R17, [R1+0x10c] ;  /* 0x00010c0001117983 */ /* 0x000ea80000300800 */
[----:B------:R-:W2:Y:S01]  /*11c00*/  LDL.LU R16, [R1+0x110] ;  /* 0x0001100001107983 */ /* 0x000ea20000300800 */
[----:B------:R-:W-:-:S02]  /*11c10*/  IMAD.MOV.U32 R6, RZ, RZ, R9 ;  /* 0x000000ffff067224 */ /* 0x000fc400078e0009 */
[----:B------:R-:W-:Y:S02]  /*11c20*/  IMAD.MOV.U32 R7, RZ, RZ, R14 ;  /* 0x000000ffff077224 */ /* 0x000fe400078e000e */
[----:B-1----:R-:W2:Y:S04]  /*11c30*/  LDL.LU R14, [R1+0x114] ;  /* 0x00011400010e7983 */ /* 0x002ea80000300800 */
[----:B------:R-:W2:Y:S04]  /*11c40*/  LDL.LU R9, [R1+0x118] ;  /* 0x0001180001097983 */ /* 0x000ea80000300800 */
[----:B------:R1:W-:Y:S01]  /*11c50*/  LDGSTS.E [R5+0xaa00], desc[UR24][R6.64], P5 ;  /* 0x0aa0000006057fae */ /* 0x0003e2000a9a1018 */
[----:B------:R-:W-:-:S04]  /*11c60*/  ISETP.GT.AND P5, PT, R4, 0x2b, PT ;  /* 0x0000002b0400780c */ /* 0x000fc80003fa4270 */
[----:B-1----:R-:W-:-:S04]  /*11c70*/  SEL R6, RZ, 0x4, !P5 ;  /* 0x00000004ff067807 */ /* 0x002fc80006800000 */
[----:B------:R-:W-:Y:S02]  /*11c80*/  SEL R6, R6, RZ, !P4 ;  /* 0x000000ff06067207 */ /* 0x000fe40006000000 */
[----:B----4-:R-:W-:-:S04]  /*11c90*/  IADD3 R12, P6, PT, R12, R134, RZ ;  /* 0x000000860c0c7210 */ /* 0x010fc80007fde0ff */
[----:B---3--:R-:W-:Y:S01]  /*11ca0*/  IADD3.X R13, PT, PT, R13, R133, RZ, P6, !PT ;  /* 0x000000850d0d7210 */ /* 0x008fe200037fe4ff */
[----:B------:R-:W-:Y:S01]  /*11cb0*/  STL [R1+0xf8], R12 ;  /* 0x0000f80c01007387 */ /* 0x000fe20000100800 */
[----:B------:R-:W-:Y:S01]  /*11cc0*/  ISETP.NE.U32.AND P5, PT, R6, RZ, PT ;  /* 0x000000ff0600720c */ /* 0x000fe20003fa5070 */
[----:B------:R-:W-:Y:S02]  /*11cd0*/  IMAD.MOV.U32 R6, RZ, RZ, R12 ;  /* 0x000000ffff067224 */ /* 0x000fe400078e000c */
[----:B------:R1:W-:Y:S01]  /*11ce0*/  STL [R1+0xf4], R13 ;  /* 0x0000f40d01007387 */ /* 0x0003e20000100800 */
[----:B------:R-:W-:-:S03]  /*11cf0*/  IMAD.MOV.U32 R7, RZ, RZ, R13 ;  /* 0x000000ffff077224 */ /* 0x000fc600078e000d */
[----:B-1----:R-:W3:Y:S04]  /*11d00*/  LDL.LU R13, [R1+0x11c] ;  /* 0x00011c00010d7983 */ /* 0x002ee80000300800 */
[----:B------:R-:W4:Y:S04]  /*11d10*/  LDL.LU R12, [R1+0x120] ;  /* 0x00012000010c7983 */ /* 0x000f280000300800 */
[----:B------:R1:W-:Y:S01]  /*11d20*/  LDGSTS.E [R5+0xac00], desc[UR24][R6.64], P5 ;  /* 0x0ac0000006057fae */ /* 0x0003e2000a9a1018 */
[----:B-----5:R-:W-:-:S05]  /*11d30*/  IADD3 R10, P6, PT, R10, R134, RZ ;  /* 0x000000860a0a7210 */ /* 0x020fca0007fde0ff */
[----:B--2---:R-:W-:Y:S01]  /*11d40*/  IMAD.X R15, R15, 0x1, R133, P6 ;  /* 0x000000010f0f7824 */ /* 0x004fe200030e0685 */
[----:B------:R-:W-:Y:S01]  /*11d50*/  STL [R1+0x100], R10 ;  /* 0x0001000a01007387 */ /* 0x000fe20000100800 */
[----:B-1----:R-:W-:Y:S02]  /*11d60*/  MOV R6, R10 ;  /* 0x0000000a00067202 */ /* 0x002fe40000000f00 */
[----:B------:R-:W-:Y:S01]  /*11d70*/  IMAD.MOV.U32 R7, RZ, RZ, R15 ;  /* 0x000000ffff077224 */ /* 0x000fe200078e000f */
[----:B------:R1:W-:Y:S04]  /*11d80*/  STL [R1+0xfc], R15 ;  /* 0x0000fc0f01007387 */ /* 0x0003e80000100800 */
[----:B------:R2:W-:Y:S01]  /*11d90*/  LDGSTS.E [R5+0xae00], desc[UR24][R6.64], P5 ;  /* 0x0ae0000006057fae */ /* 0x0005e2000a9a1018 */
[----:B------:R-:W-:-:S03]  /*11da0*/  ISETP.GT.AND P5, PT, R4, 0x2c, PT ;  /* 0x0000002c0400780c */ /* 0x000fc60003fa4270 */
[----:B-1----:R-:W5:Y:S04]  /*11db0*/  LDL.LU R15, [R1+0x124] ;  /* 0x00012400010f7983 */ /* 0x002f680000300800 */
[----:B------:R-:W5:Y:S01]  /*11dc0*/  LDL.LU R10, [R1+0x128] ;  /* 0x00012800010a7983 */ /* 0x000f620000300800 */
[----:B--2---:R-:W-:-:S04]  /*11dd0*/  SEL R6, RZ, 0x4, !P5 ;  /* 0x00000004ff067807 */ /* 0x004fc80006800000 */
        /* <DEDUP_REMOVED lines=9> */
[----:B-1----:R-:W5:Y:S04]  /*11e70*/  LDL.LU R11, [R1+0x12c] ;  /* 0x00012c00010b7983 */ /* 0x002f680000300800 */
[----:B------:R-:W5:Y:S01]  /*11e80*/  LDL.LU R8, [R1+0x130] ;  /* 0x0001300001087983 */ /* 0x000f620000300800 */
[----:B------:R-:W-:-:S05]  /*11e90*/  IADD3 R16, P6, PT, R16, R134, RZ ;  /* 0x0000008610107210 */ /* 0x000fca0007fde0ff */
[----:B------:R-:W-:Y:S02]  /*11ea0*/  IMAD.X R17, R17, 0x1, R133, P6 ;  /* 0x0000000111117824 */ /* 0x000fe400030e0685 */
[----:B--2---:R-:W-:Y:S02]  /*11eb0*/  IMAD.MOV.U32 R6, RZ, RZ, R16 ;  /* 0x000000ffff067224 */ /* 0x004fe400078e0010 */
[----:B------:R-:W-:Y:S01]  /*11ec0*/  IMAD.MOV.U32 R7, RZ, RZ, R17 ;  /* 0x000000ffff077224 */ /* 0x000fe200078e0011 */
[----:B------:R-:W-:-:S04]  /*11ed0*/  IADD3 R9, P6, PT, R9, R134, RZ ;  /* 0x0000008609097210 */ /* 0x000fc80007fde0ff */
        /* <DEDUP_REMOVED lines=13> */
[----:B------:R-:W2:Y:S04]  /*11fb0*/  LDL.LU R9, [R1+0x138] ;  /* 0x0001380001097983 */ /* 0x000ea80000300800 */
[----:B------:R1:W-:Y:S01]  /*11fc0*/  LDGSTS.E [R5+0xb400], desc[UR24][R6.64], P5 ;  /* 0x0b40000006057fae */ /* 0x0003e2000a9a1018 */
[----:B----4-:R-:W-:-:S05]  /*11fd0*/  IADD3 R12, P6, PT, R12, R134, RZ ;  /* 0x000000860c0c7210 */ /* 0x010fca0007fde0ff */
[----:B---3--:R-:W-:Y:S01]  /*11fe0*/  IMAD.X R13, R13, 0x1, R133, P6 ;  /* 0x000000010d0d7824 */ /* 0x008fe200030e0685 */
[----:B------:R-:W-:Y:S01]  /*11ff0*/  STL [R1+0x120], R12 ;  /* 0x0001200c01007387 */ /* 0x000fe20000100800 */
[----:B-1----:R-:W-:Y:S02]  /*12000*/  MOV R6, R12 ;  /* 0x0000000c00067202 */ /* 0x002fe40000000f00 */
[----:B------:R-:W-:Y:S01]  /*12010*/  IMAD.MOV.U32 R7, RZ, RZ, R13 ;  /* 0x000000ffff077224 */ /* 0x000fe200078e000d */
[----:B------:R1:W-:Y:S04]  /*12020*/  STL [R1+0x11c], R13 ;  /* 0x00011c0d01007387 */ /* 0x0003e80000100800 */
[----:B------:R3:W-:Y:S04]  /*12030*/  LDGSTS.E [R5+0xb600], desc[UR24][R6.64], P5 ;  /* 0x0b60000006057fae */ /* 0x0007e8000a9a1018 */
[----:B-1----:R-:W4:Y:S04]  /*12040*/  LDL.LU R13, [R1+0x13c] ;  /* 0x00013c00010d7983 */ /* 0x002f280000300800 */
[----:B------:R-:W4:Y:S01]  /*12050*/  LDL.LU R12, [R1+0x140] ;  /* 0x00014000010c7983 */ /* 0x000f220000300800 */
[----:B------:R-:W-:-:S04]  /*12060*/  ISETP.GT.AND P5, PT, R4, 0x2e, PT ;  /* 0x0000002e0400780c */ /* 0x000fc80003fa4270 */
[----:B---3--:R-:W-:Y:S02]  /*12070*/  SEL R6, RZ, 0x4, !P5 ;  /* 0x00000004ff067807 */ /* 0x008fe40006800000 */
[----:B-----5:R-:W-:Y:S02]  /*12080*/  IADD3 R10, P6, PT, R10, R134, RZ ;  /* 0x000000860a0a7210 */ /* 0x020fe40007fde0ff */
[----:B------:R-:W-:-:S03]  /*12090*/  SEL R6, R6, RZ, !P4 ;  /* 0x000000ff06067207 */ /* 0x000fc60006000000 */
[----:B------:R-:W-:Y:S01]  /*120a0*/  IMAD.X R15, R15, 0x1, R133, P6 ;  /* 0x000000010f0f7824 */ /* 0x000fe200030e0685 */
[----:B------:R-:W-:Y:S01]  /*120b0*/  STL [R1+0x128], R10 ;  /* 0x0001280a01007387 */ /* 0x000fe20000100800 */
[----:B------:R-:W-:Y:S01]  /*120c0*/  ISETP.NE.U32.AND P5, PT, R6, RZ, PT ;  /* 0x000000ff0600720c */ /* 0x000fe20003fa5070 */
[----:B------:R-:W-:Y:S02]  /*120d0*/  IMAD.MOV.U32 R6, RZ, RZ, R10 ;  /* 0x000000ffff067224 */ /* 0x000fe400078e000a */
[----:B------:R1:W-:Y:S01]  /*120e0*/  STL [R1+0x124], R15 ;  /* 0x0001240f01007387 */ /* 0x0003e20000100800 */
[----:B------:R-:W-:-:S03]  /*120f0*/  MOV R7, R15 ;  /* 0x0000000f00077202 */ /* 0x000fc60000000f00 */
[----:B-1----:R-:W3:Y:S04]  /*12100*/  LDL.LU R15, [R1+0x148] ;  /* 0x00014800010f7983 */ /* 0x002ee80000300800 */
[----:B------:R-:W5:Y:S04]  /*12110*/  LDL.LU R10, [R1+0x14c] ;  /* 0x00014c00010a7983 */ /* 0x000f680000300800 */
[----:B------:R1:W-:Y:S01]  /*12120*/  LDGSTS.E [R5+0xb800], desc[UR24][R6.64], P5 ;  /* 0x0b80000006057fae */ /* 0x0003e2000a9a1018 */
[----:B------:R-:W-:-:S05]  /*12130*/  IADD3 R8, P6, PT, R8, R134, RZ ;  /* 0x0000008608087210 */ /* 0x000fca0007fde0ff */
[----:B------:R-:W-:Y:S01]  /*12140*/  IMAD.X R11, R11, 0x1, R133, P6 ;  /* 0x000000010b0b7824 */ /* 0x000fe200030e0685 */
[----:B------:R-:W-:Y:S04]  /*12150*/  STL [R1+0x130], R8 ;  /* 0x0001300801007387 */ /* 0x000fe80000100800 */
[----:B------:R1:W-:Y:S04]  /*12160*/  STL [R1+0x12c], R11 ;  /* 0x00012c0b01007387 */ /* 0x0003e80000100800 */
[----:B------:R-:W3:Y:S04]  /*12170*/  LDL.LU R17, [R1+0x150] ;  /* 0x0001500001117983 */ /* 0x000ee80000300800 */
[----:B------:R-:W3:Y:S01]  /*12180*/  LDL.LU R16, [R1+0x154] ;  /* 0x0001540001107983 */ /* 0x000ee20000300800 */
[----:B-1----:R-:W-:-:S02]  /*12190*/  IMAD.MOV.U32 R6, RZ, RZ, R8 ;  /* 0x000000ffff067224 */ /* 0x002fc400078e0008 */
[----:B------:R-:W-:Y:S02]  /*121a0*/  IMAD.MOV.U32 R7, RZ, RZ, R11 ;  /* 0x000000ffff077224 */ /* 0x000fe400078e000b */
[----:B------:R-:W3:Y:S04]  /*121b0*/  LDL.LU R11, [R1+0x158] ;  /* 0x00015800010b7983 */ /* 0x000ee80000300800 */
[----:B------:R-:W3:Y:S04]  /*121c0*/  LDL.LU R8, [R1+0x15c] ;  /* 0x00015c0001087983 */ /* 0x000ee80000300800 */
[----:B------:R1:W-:Y:S01]  /*121d0*/  LDGSTS.E [R5+0xba00], desc[UR24][R6.64], P5 ;  /* 0x0ba0000006057fae */ /* 0x0003e2000a9a1018 */
[----:B------:R-:W-:-:S04]  /*121e0*/  ISETP.GT.AND P5, PT, R4, 0x2f, PT ;  /* 0x0000002f0400780c */ /* 0x000fc80003fa4270 */
[----:B-1----:R-:W-:-:S04]  /*121f0*/  SEL R6, RZ, 0x4, !P5 ;  /* 0x00000004ff067807 */ /* 0x002fc80006800000 */
[----:B------:R-:W-:-:S04]  /*12200*/  SEL R6, R6, RZ, !P4 ;  /* 0x000000ff06067207 */ /* 0x000fc80006000000 */
[----:B------:R-:W-:Y:S02]  /*12210*/  ISETP.NE.U32.AND P5, PT, R6, RZ, PT ;  /* 0x000000ff0600720c */ /* 0x000fe40003fa5070 */
[----:B--2---:R-:W-:-:S04]  /*12220*/  IADD3 R9, P6, PT, R9, R134, RZ ;  /* 0x0000008609097210 */ /* 0x004fc80007fde0ff */
[----:B------:R-:W-:Y:S01]  /*12230*/  IADD3.X R14, PT, PT, R14, R133, RZ, P6, !PT ;  /* 0x000000850e0e7210 */ /* 0x000fe200037fe4ff */
[----:B------:R-:W-:Y:S01]  /*12240*/  STL [R1+0x138], R9 ;  /* 0x0001380901007387 */ /* 0x000fe20000100800 */
[----:B------:R-:W-:-:S03]  /*12250*/  IMAD.MOV.U32 R6, RZ, RZ, R9 ;  /* 0x000000ffff067224 */ /* 0x000fc600078e0009 */
[----:B------:R1:W-:Y:S01]  /*12260*/  STL [R1+0x134], R14 ;  /* 0x0001340e01007387 */ /* 0x0003e20000100800 */
[----:B------:R-:W-:-:S05]  /*12270*/  IMAD.MOV.U32 R7, RZ, RZ, R14 ;  /* 0x000000ffff077224 */ /* 0x000fca00078e000e */
[----:B------:R2:W-:Y:S04]  /*12280*/  LDGSTS.E [R5+0xbc00], desc[UR24][R6.64], P5 ;  /* 0x0bc0000006057fae */ /* 0x0005e8000a9a1018 */
[----:B-1----:R-:W3:Y:S04]  /*12290*/  LDL.LU R14, [R1+0x160] ;  /* 0x00016000010e7983 */ /* 0x002ee80000300800 */
[----:B------:R-:W3:Y:S01]  /*122a0*/  LDL.LU R9, [R1+0x164] ;  /* 0x0001640001097983 */ /* 0x000ee20000300800 */
[----:B----4-:R-:W-:-:S05]  /*122b0*/  IADD3 R12, P6, PT, R12, R134, RZ ;  /* 0x000000860c0c7210 */ /* 0x010fca0007fde0ff */
[----:B------:R-:W-:Y:S01]  /*122c0*/  IMAD.X R13, R13, 0x1, R133, P6 ;  /* 0x000000010d0d7824 */ /* 0x000fe200030e0685 */
[----:B------:R-:W-:Y:S01]  /*122d0*/  STL [R1+0x140], R12 ;  /* 0x0001400c01007387 */ /* 0x000fe20000100800 */
[----:B--2---:R-:W-:Y:S02]  /*122e0*/  MOV R6, R12 ;  /* 0x0000000c00067202 */ /* 0x004fe40000000f00 */
[----:B------:R-:W-:Y:S01]  /*122f0*/  IMAD.MOV.U32 R7, RZ, RZ, R13 ;  /* 0x000000ffff077224 */ /* 0x000fe200078e000d */
[----:B------:R1:W-:Y:S04]  /*12300*/  STL [R1+0x13c], R13 ;  /* 0x00013c0d01007387 */ /* 0x0003e80000100800 */
[----:B------:R2:W-:Y:S04]  /*12310*/  LDGSTS.E [R5+0xbe00], desc[UR24][R6.64], P5 ;  /* 0x0be0000006057fae */ /* 0x0005e8000a9a1018 */
[----:B-1----:R-:W4:Y:S04]  /*12320*/  LDL.LU R13, [R1+0x168] ;  /* 0x00016800010d7983 */ /* 0x002f280000300800 */
[----:B------:R-:W4:Y:S01]  /*12330*/  LDL.LU R12, [R1+0x16c] ;  /* 0x00016c00010c7983 */ /* 0x000f220000300800 */
[----:B------:R-:W-:-:S04]  /*12340*/  ISETP.GT.AND P5, PT, R4, 0x30, PT ;  /* 0x000000300400780c */ /* 0x000fc80003fa4270 */
[----:B--2---:R-:W-:Y:S02]  /*12350*/  SEL R6, RZ, 0x4, !P5 ;  /* 0x00000004ff067807 */ /* 0x004fe40006800000 */
[----:B-----5:R-:W-:Y:S02]  /*12360*/  IADD3 R10, P6, PT, R10, R134, RZ ;  /* 0x000000860a0a7210 */ /* 0x020fe40007fde0ff */
[----:B------:R-:W-:-:S03]  /*12370*/  SEL R6, R6, RZ, !P4 ;  /* 0x000000ff06067207 */ /* 0x000fc60006000000 */
[----:B---3--:R-:W-:Y:S01]  /*12380*/  IMAD.X R15, R15, 0x1, R133, P6 ;  /* 0x000000010f0f7824 */ /* 0x008fe200030e0685 */
[----:B------:R-:W-:Y:S01]  /*12390*/  STL [R1+0x14c], R10 ;  /* 0x00014c0a01007387 */ /* 0x000fe20000100800 */
[----:B------:R-:W-:Y:S01]  /*123a0*/  ISETP.NE.U32.AND P5, PT, R6, RZ, PT ;  /* 0x000000ff0600720c */ /* 0x000fe20003fa5070 */
[----:B------:R-:W-:Y:S02]  /*123b0*/  IMAD.MOV.U32 R6, RZ, RZ, R10 ;  /* 0x000000ffff067224 */ /* 0x000fe400078e000a */
[----:B------:R1:W-:Y:S01]  /*123c0*/  STL [R1+0x148], R15 ;  /* 0x0001480f01007387 */ /* 0x0003e20000100800 */
[----:B------:R-:W-:-:S03]  /*123d0*/  MOV R7, R15 ;  /* 0x0000000f00077202 */ /* 0x000fc60000000f00 */
[----:B-1----:R-:W2:Y:S04]  /*123e0*/  LDL.LU R15, [R1+0x170] ;  /* 0x00017000010f7983 */ /* 0x002ea80000300800 */
[----:B------:R-:W3:Y:S04]  /*123f0*/  LDL.LU R10, [R1+0x174] ;  /* 0x00017400010a7983 */ /* 0x000ee80000300800 */
[----:B------:R1:W-:Y:S01]  /*12400*/  LDGSTS.E [R5+0xc000], desc[UR24][R6.64], P5 ;  /* 0x0c00000006057fae */ /* 0x0003e2000a9a1018 */
[----:B------:R-:W-:-:S05]  /*12410*/  IADD3 R16, P6, PT, R16, R134, RZ ;  /* 0x0000008610107210 */ /* 0x000fca0007fde0ff */
[----:B------:R-:W-:Y:S02]  /*12420*/  IMAD.X R17, R17, 0x1, R133, P6 ;  /* 0x0000000111117824 */ /* 0x000fe400030e0685 */
[----:B-1----:R-:W-:Y:S02]  /*12430*/  IMAD.MOV.U32 R6, RZ, RZ, R16 ;  /* 0x000000ffff067224 */ /* 0x002fe400078e0010 */
        /* <DEDUP_REMOVED lines=14> */
[----:B-1----:R-:W5:Y:S04]  /*12520*/  LDL.LU R11, [R1+0x178] ;  /* 0x00017800010b7983 */ /* 0x002f680000300800 */
        /* <DEDUP_REMOVED lines=8> */
[----:B------:R1:W-:Y:S04]  /*125b0*/  LDGSTS.E [R5+0xc600], desc[UR24][R6.64], P5 ;  /* 0x0c60000006057fae */ /* 0x0003e8000a9a1018 */
[----:B-1----:R-:W5:Y:S04]  /*125c0*/  LDL.LU R14, [R1+0x180] ;  /* 0x00018000010e7983 */ /* 0x002f680000300800 */
[----:B------:R-:W5:Y:S01]  /*125d0*/  LDL.LU R9, [R1+0x184] ;  /* 0x0001840001097983 */ /* 0x000f620000300800 */
[----:B------:R-:W-:-:S04]  /*125e0*/  ISETP.GT.AND P5, PT, R4, 0x32, PT ;  /* 0x000000320400780c */ /* 0x000fc80003fa4270 */
[----:B------:R-:W-:-:S04]  /*125f0*/  SEL R6, RZ, 0x4, !P5 ;  /* 0x00000004ff067807 */ /* 0x000fc80006800000 */
[----:B------:R-:W-:Y:S02]  /*12600*/  SEL R6, R6, RZ, !P4 ;  /* 0x000000ff06067207 */ /* 0x000fe40006000000 */
[----:B----4-:R-:W-:-:S05]  /*12610*/  IADD3 R12, P6, PT, R12, R134, RZ ;  /* 0x000000860c0c7210 */ /* 0x010fca0007fde0ff */
[----:B------:R-:W-:Y:S01]  /*12620*/  IMAD.X R13, R13, 0x1, R133, P6 ;  /* 0x000000010d0d7824 */ /* 0x000fe200030e0685 */
[----:B------:R-:W-:Y:S01]  /*12630*/  STL [R1+0x16c], R12 ;  /* 0x00016c0c01007387 */ /* 0x000fe20000100800 */
[----:B------:R-:W-:Y:S01]  /*12640*/  ISETP.NE.U32.AND P5, PT, R6, RZ, PT ;  /* 0x000000ff0600720c */ /* 0x000fe20003fa5070 */
[----:B------:R-:W-:Y:S02]  /*12650*/  IMAD.MOV.U32 R6, RZ, RZ, R12 ;  /* 0x000000ffff067224 */ /* 0x000fe400078e000c */
[----:B------:R1:W-:Y:S01]  /*12660*/  STL [R1+0x168], R13 ;  /* 0x0001680d01007387 */ /* 0x0003e20000100800 */
[----:B------:R-:W-:-:S03]  /*12670*/  MOV R7, R13 ;  /* 0x0000000d00077202 */ /* 0x000fc60000000f00 */
[----:B-1----:R-:W4:Y:S04]  /*12680*/  LDL.LU R13, [R1+0x188] ;  /* 0x00018800010d7983 */ /* 0x002f280000300800 */
[----:B------:R-:W4:Y:S04]  /*12690*/  LDL.LU R12, [R1+0x18c] ;  /* 0x00018c00010c7983 */ /* 0x000f280000300800 */
[----:B------:R1:W-:Y:S01]  /*126a0*/  LDGSTS.E [R5+0xc800], desc[UR24][R6.64], P5 ;  /* 0x0c80000006057fae */ /* 0x0003e2000a9a1018 */
[----:B---3--:R-:W-:-:S05]  /*126b0*/  IADD3 R10, P6, PT, R10, R134, RZ ;  /* 0x000000860a0a7210 */ /* 0x008fca0007fde0ff */
[----:B--2---:R-:W-:Y:S01]  /*126c0*/  IMAD.X R15, R15, 0x1, R133, P6 ;  /* 0x000000010f0f7824 */ /* 0x004fe200030e0685 */
[----:B------:R-:W-:Y:S04]  /*126d0*/  STL [R1+0x174], R10 ;  /* 0x0001740a01007387 */ /* 0x000fe80000100800 */
[----:B------:R2:W-:Y:S04]  /*126e0*/  STL [R1+0x170], R15 ;  /* 0x0001700f01007387 */ /* 0x0005e80000100800 */
[----:B------:R-:W3:Y:S04]  /*126f0*/  LDL.LU R17, [R1+0x190] ;  /* 0x0001900001117983 */ /* 0x000ee80000300800 */
[----:B------:R-:W3:Y:S01]  /*12700*/  LDL.LU R16, [R1+0x194] ;  /* 0x0001940001107983 */ /* 0x000ee20000300800 */
[----:B-1----:R-:W-:-:S02]  /*12710*/  IMAD.MOV.U32 R6, RZ, RZ, R10 ;  /* 0x000000ffff067224 */ /* 0x002fc400078e000a */
[----:B------:R-:W-:Y:S02]  /*12720*/  IMAD.MOV.U32 R7, RZ, RZ, R15 ;  /* 0x000000ffff077224 */ /* 0x000fe400078e000f */
[----:B--2---:R-:W2:Y:S04]  /*12730*/  LDL.LU R15, [R1+0x198] ;  /* 0x00019800010f7983 */ /* 0x004ea80000300800 */
[----:B------:R1:W-:Y:S01]  /*12740*/  LDGSTS.E [R5+0xca00], desc[UR24][R6.64], P5 ;  /* 0x0ca0000006057fae */ /* 0x0003e2000a9a1018 */
[----:B------:R-:W-:-:S03]  /*12750*/  ISETP.GT.AND P5, PT, R4, 0x33, PT ;  /* 0x000000330400780c */ /* 0x000fc60003fa4270 */
[----:B------:R-:W2:Y:S01]  /*12760*/  LDL.LU R10, [R1+0x19c] ;  /* 0x00019c00010a7983 */ /* 0x000ea20000300800 */
[----:B-1----:R-:W-:-:S04]  /*12770*/  SEL R6, RZ, 0x4, !P5 ;  /* 0x00000004ff067807 */ /* 0x002fc80006800000 */
[----:B------:R-:W-:-:S04]  /*12780*/  SEL R6, R6, RZ, !P4 ;  /* 0x000000ff06067207 */ /* 0x000fc80006000000 */
[----:B------:R-:W-:Y:S02]  /*12790*/  ISETP.NE.U32.AND P5, PT, R6, RZ, PT ;  /* 0x000000ff0600720c */ /* 0x000fe40003fa5070 */
[----:B-----5:R-:W-:-:S04]  /*127a0*/  IADD3 R8, P6, PT, R8, R134, RZ ;  /* 0x0000008608087210 */ /* 0x020fc80007fde0ff */
        /* <DEDUP_REMOVED lines=11> */
[----:B-----5:R-:W-:Y:S02]  /*12860*/  MOV R6, R9 ;  /* 0x0000000900067202 */ /* 0x020fe40000000f00 */
[----:B------:R-:W-:Y:S01]  /*12870*/  IMAD.MOV.U32 R7, RZ, RZ, R14 ;  /* 0x000000ffff077224 */ /* 0x000fe200078e000e */
[----:B------:R1:W-:Y:S04]  /*12880*/  STL [R1+0x180], R14 ;  /* 0x0001800e01007387 */ /* 0x0003e80000100800 */
[----:B------:R5:W-:Y:S04]  /*12890*/  LDGSTS.E [R5+0xce00], desc[UR24][R6.64], P5 ;  /* 0x0ce0000006057fae */ /* 0x000be8000a9a1018 */
[----:B-1----:R-:W2:Y:S04]  /*128a0*/  LDL.LU R14, [R1+0x1a8] ;  /* 0x0001a800010e7983 */ /* 0x002ea80000300800 */
[----:B------:R-:W2:Y:S01]  /*128b0*/  LDL.LU R9, [R1+0x1ac] ;  /* 0x0001ac0001097983 */ /* 0x000ea20000300800 */
[----:B------:R-:W-:-:S04]  /*128c0*/  ISETP.GT.AND P5, PT, R4, 0x34, PT ;  /* 0x000000340400780c */ /* 0x000fc80003fa4270 */
[----:B-----5:R-:W-:-:S04]  /*128d0*/  SEL R6, RZ, 0x4, !P5 ;  /* 0x00000004ff067807 */ /* 0x020fc80006800000 */
        /* <DEDUP_REMOVED lines=9> */
[----:B------:R-:W5:Y:S01]  /*12970*/  LDL.LU R12, [R1+0x1b4] ;  /* 0x0001b400010c7983 */ /* 0x000f620000300800 */
[----:B---3--:R-:W-:-:S03]  /*12980*/  IADD3 R16, P6, PT, R16, R134, RZ ;  /* 0x0000008610107210 */ /* 0x008fc60007fde0ff */
[----:B------:R1:W-:Y:S02]  /*12990*/  LDGSTS.E [R5+0xd000], desc[UR24][R6.64], P5 ;  /* 0x0d00000006057fae */ /* 0x0003e4000a9a1018 */
[----:B------:R-:W-:Y:S02]  /*129a0*/  IMAD.X R17, R17, 0x1, R133, P6 ;  /* 0x0000000111117824 */ /* 0x000fe400030e0685 */
[----:B-1----:R-:W-:Y:S02]  /*129b0*/  IMAD.MOV.U32 R6, RZ, RZ, R16 ;  /* 0x000000ffff067224 */ /* 0x002fe400078e0010 */
[----:B------:R-:W-:-:S05]  /*129c0*/  IMAD.MOV.U32 R7, RZ, RZ, R17 ;  /* 0x000000ffff077224 */ /* 0x000fca00078e0011 */
[----:B------:R1:W-:Y:S01]  /*129d0*/  LDGSTS.E [R5+0xd200], desc[UR24][R6.64], P5 ;  /* 0x0d20000006057fae */ /* 0x0003e2000a9a1018 */
[----:B------:R-:W-:Y:S02]  /*129e0*/  ISETP.GT.AND P5, PT, R4, 0x35, PT ;  /* 0x000000350400780c */ /* 0x000fe40003fa4270 */
[----:B--2---:R-:W-:Y:S01]  /*129f0*/  IADD3 R10, P6, PT, R10, R134, RZ ;  /* 0x000000860a0a7210 */ /* 0x004fe20007fde0ff */
[----:B------:R-:W-:Y:S03]  /*12a00*/  STL [R1+0x194], R16 ;  /* 0x0001941001007387 */ /* 0x000fe60000100800 */
[----:B------:R-:W-:Y:S02]  /*12a10*/  IADD3.X R15, PT, PT, R15, R133, RZ, P6, !PT ;  /* 0x000000850f0f7210 */ /* 0x000fe400037fe4ff */
[----:B-1----:R-:W-:Y:S01]  /*12a20*/  SEL R6, RZ, 0x4, !P5 ;  /* 0x00000004ff067807 */ /* 0x002fe20006800000 */
[----:B------:R-:W-:Y:S03]  /*12a30*/  STL [R1+0x190], R17 ;  /* 0x0001901101007387 */ /* 0x000fe60000100800 */
[----:B------:R-:W-:Y:S01]  /*12a40*/  SEL R6, R6, RZ, !P4 ;  /* 0x000000ff06067207 */ /* 0x000fe20006000000 */
[----:B------:R-:W-:Y:S01]  /*12a50*/  STL [R1+0x19c], R10 ;  /* 0x00019c0a01007387 */ /* 0x000fe20000100800 */
[----:B------:R-:W-:-:S02]  /*12a60*/  IMAD.MOV.U32 R7, RZ, RZ, R15 ;  /* 0x000000ffff077224 */ /* 0x000fc400078e000f */
[----:B------:R-:W-:Y:S01]  /*12a70*/  ISETP.NE.U32.AND P5, PT, R6, RZ, PT ;  /* 0x000000ff0600720c */ /* 0x000fe20003fa5070 */
[----:B------:R1:W-:Y:S01]  /*12a80*/  STL [R1+0x198], R15 ;  /* 0x0001980f01007387 */ /* 0x0003e20000100800 */
[----:B------:R-:W-:-:S03]  /*12a90*/  IMAD.MOV.U32 R6, RZ, RZ, R10 ;  /* 0x000000ffff067224 */ /* 0x000fc600078e000a */
[----:B-1----:R-:W2:Y:S04]  /*12aa0*/  LDL.LU R15, [R1+0x1b8] ;  /* 0x0001b800010f7983 */ /* 0x002ea80000300800 */
[----:B------:R-:W3:Y:S04]  /*12ab0*/  LDL.LU R10, [R1+0x1bc] ;  /* 0x0001bc00010a7983 */ /* 0x000ee80000300800 */
        /* <DEDUP_REMOVED lines=23> */
[----:B-----5:R-:W-:-:S05]  /*12c30*/  IADD3 R12, P6, PT, R12, R134, RZ ;  /* 0x000000860c0c7210 */ /* 0x020fca0007fde0ff */
[----:B----4-:R-:W-:Y:S01]  /*12c40*/  IMAD.X R13, R13, 0x1, R133, P6 ;  /* 0x000000010d0d7824 */ /* 0x010fe200030e0685 */
[----:B------:R-:W-:Y:S04]  /*12c50*/  STL [R1+0x1b4], R12 ;  /* 0x0001b40c01007387 */ /* 0x000fe80000100800 */
[----:B------:R4:W-:Y:S04]  /*12c60*/  STL [R1+0x1b0], R13 ;  /* 0x0001b00d01007387 */ /* 0x0009e80000100800 */
[----:B------:R-:W5:Y:S04]  /*12c70*/  LDL.LU R17, [R1+0x1d0] ;  /* 0x0001d00001117983 */ /* 0x000f680000300800 */
[----:B------:R-:W5:Y:S01]  /*12c80*/  LDL.LU R16, [R1+0x1d4] ;  /* 0x0001d40001107983 */ /* 0x000f620000300800 */
[----:B-1----:R-:W-:-:S02]  /*12c90*/  IMAD.MOV.U32 R7, RZ, RZ, R13 ;  /* 0x000000ffff077224 */ /* 0x002fc400078e000d */
[----:B------:R-:W-:Y:S01]  /*12ca0*/  IMAD.MOV.U32 R6, RZ, RZ, R12 ;  /* 0x000000ffff067224 */ /* 0x000fe200078e000c */
[----:B----4-:R-:W4:Y:S04]  /*12cb0*/  LDL.LU R13, [R1+0x1d8] ;  /* 0x0001d800010d7983 */ /* 0x010f280000300800 */
[----:B------:R-:W4:Y:S04]  /*12cc0*/  LDL.LU R12, [R1+0x1dc] ;  /* 0x0001dc00010c7983 */ /* 0x000f280000300800 */
[----:B------:R1:W-:Y:S01]  /*12cd0*/  LDGSTS.E [R5+0xda00], desc[UR24][R6.64], P5 ;  /* 0x0da0000006057fae */ /* 0x0003e2000a9a1018 */
[----:B------:R-:W-:-:S04]  /*12ce0*/  ISETP.GT.AND P5, PT, R4, 0x37, PT ;  /* 0x000000370400780c */ /* 0x000fc80003fa4270 */
[----:B-1----:R-:W-:-:S04]  /*12cf0*/  SEL R6, RZ, 0x4, !P5 ;  /* 0x00000004ff067807 */ /* 0x002fc80006800000 */
[----:B------:R-:W-:Y:S02]  /*12d00*/  SEL R6, R6, RZ, !P4 ;  /* 0x000000ff06067207 */ /* 0x000fe40006000000 */
[----:B---3--:R-:W-:-:S04]  /*12d10*/  IADD3 R10, P6, PT, R10, R134, RZ ;  /* 0x000000860a0a7210 */ /* 0x008fc80007fde0ff */
[----:B--2---:R-:W-:Y:S01]  /*12d20*/  IADD3.X R15, PT, PT, R15, R133, RZ, P6, !PT ;  /* 0x000000850f0f7210 */ /* 0x004fe200037fe4ff */
[----:B------:R-:W-:Y:S01]  /*12d30*/  STL [R1+0x1bc], R10 ;  /* 0x0001bc0a01007387 */ /* 0x000fe20000100800 */
[----:B------:R-:W-:Y:S01]  /*12d40*/  ISETP.NE.U32.AND P5, PT, R6, RZ, PT ;  /* 0x000000ff0600720c */ /* 0x000fe20003fa5070 */
[----:B------:R-:W-:Y:S02]  /*12d50*/  IMAD.MOV.U32 R6, RZ, RZ, R10 ;  /* 0x000000ffff067224 */ /* 0x000fe400078e000a */
[----:B------:R1:W-:Y:S01]  /*12d60*/  STL [R1+0x1b8], R15 ;  /* 0x0001b80f01007387 */ /* 0x0003e20000100800 */
[----:B------:R-:W-:-:S03]  /*12d70*/  IMAD.MOV.U32 R7, RZ, RZ, R15 ;  /* 0x000000ffff077224 */ /* 0x000fc600078e000f */
[----:B-1----:R-:W2:Y:S04]  /*12d80*/  LDL.LU R15, [R1+0x1e0] ;  /* 0x0001e000010f7983 */ /* 0x002ea80000300800 */
[----:B------:R-:W3:Y:S04]  /*12d90*/  LDL.LU R10, [R1+0x1e4] ;  /* 0x0001e400010a7983 */ /* 0x000ee80000300800 */
[----:B------:R1:W-:Y:S01]  /*12da0*/  LDGSTS.E [R5+0xdc00], desc[UR24][R6.64], P5 ;  /* 0x0dc0000006057fae */ /* 0x0003e2000a9a1018 */
[----:B------:R-:W-:-:S05]  /*12db0*/  IADD3 R8, P6, PT, R8, R134, RZ ;  /* 0x0000008608087210 */ /* 0x000fca0007fde0ff */
[----:B------:R-:W-:Y:S01]  /*12dc0*/  IMAD.X R11, R11, 0x1, R133, P6 ;  /* 0x000000010b0b7824 */ /* 0x000fe200030e0685 */
[----:B-1----:R-:W-:-:S03]  /*12dd0*/  MOV R6, R8 ;  /* 0x0000000800067202 */ /* 0x002fc60000000f00 */
[----:B------:R-:W-:-:S05]  /*12de0*/  IMAD.MOV.U32 R7, RZ, RZ, R11 ;  /* 0x000000ffff077224 */ /* 0x000fca00078e000b */
[----:B------:R1:W-:Y:S01]  /*12df0*/  LDGSTS.E [R5+0xde00], desc[UR24][R6.64], P5 ;  /* 0x0de0000006057fae */ /* 0x0003e2000a9a1018 */
[----:B------:R-:W-:-:S03]  /*12e00*/  ISETP.GT.AND P5, PT, R4, 0x38, PT ;  /* 0x000000380400780c */ /* 0x000fc60003fa4270 */
[----:B------:R-:W-:Y:S04]  /*12e10*/  STL [R1+0x1c4], R8 ;  /* 0x0001c40801007387 */ /* 0x000fe80000100800 */
[----:B------:R1:W-:Y:S02]  /*12e20*/  STL [R1+0x1c0], R11 ;  /* 0x0001c00b01007387 */ /* 0x0003e40000100800 */
[----:B-1----:R-:W-:-:S04]  /*12e30*/  SEL R6, RZ, 0x4, !P5 ;  /* 0x00000004ff067807 */ /* 0x002fc80006800000 */
[----:B------:R-:W-:Y:S01]  /*12e40*/  SEL R6, R6, RZ, !P4 ;  /* 0x000000ff06067207 */ /* 0x000fe20006000000 */
[----:B------:R-:W2:Y:S04]  /*12e50*/  LDL.LU R11, [R1+0x1e8] ;  /* 0x0001e800010b7983 */ /* 0x000ea80000300800 */
[----:B------:R-:W2:Y:S01]  /*12e60*/  LDL.LU R8, [R1+0x1ec] ;  /* 0x0001ec0001087983 */ /* 0x000ea20000300800 */
        /* <DEDUP_REMOVED lines=28> */
[----:B------:R-:W5:Y:S04]  /*13030*/  LDL.LU R12, [R1+0x1fc] ;  /* 0x0001fc00010c7983 */ /* 0x000f680000300800 */
[----:B------:R1:W-:Y:S01]  /*13040*/  LDGSTS.E [R5+0xe400], desc[UR24][R6.64], P5 ;  /* 0x0e40000006057fae */ /* 0x0003e2000a9a1018 */
[----:B---3--:R-:W-:-:S05]  /*13050*/  IADD3 R10, P6, PT, R10, R134, RZ ;  /* 0x000000860a0a7210 */ /* 0x008fca0007fde0ff */
[----:B--2---:R-:W-:Y:S01]  /*13060*/  IMAD.X R15, R15, 0x1, R133, P6 ;  /* 0x000000010f0f7824 */ /* 0x004fe200030e0685 */
[----:B------:R-:W-:Y:S01]  /*13070*/  STL [R1+0x1e4], R10 ;  /* 0x0001e40a01007387 */ /* 0x000fe20000100800 */
[----:B-1----:R-:W-:Y:S02]  /*13080*/  MOV R6, R10 ;  /* 0x0000000a00067202 */ /* 0x002fe40000000f00 */
[----:B------:R-:W-:Y:S01]  /*13090*/  IMAD.MOV.U32 R7, RZ, RZ, R15 ;  /* 0x000000ffff077224 */ /* 0x000fe200078e000f */
[----:B------:R1:W-:Y:S04]  /*130a0*/  STL [R1+0x1e0], R15 ;  /* 0x0001e00f01007387 */ /* 0x0003e80000100800 */
[----:B------:R2:W-:Y:S04]  /*130b0*/  LDGSTS.E [R5+0xe600], desc[UR24][R6.64], P5 ;  /* 0x0e60000006057fae */ /* 0x0005e8000a9a1018 */
[----:B-1----:R-:W3:Y:S04]  /*130c0*/  LDL.LU R15, [R1+0x200] ;  /* 0x00020000010f7983 */ /* 0x002ee80000300800 */
[----:B------:R-:W3:Y:S01]  /*130d0*/  LDL.LU R10, [R1+0x204] ;  /* 0x00020400010a7983 */ /* 0x000ee20000300800 */
[----:B------:R-:W-:-:S04]  /*130e0*/  ISETP.GT.AND P5, PT, R4, 0x3a, PT ;  /* 0x0000003a0400780c */ /* 0x000fc80003fa4270 */
        /* <DEDUP_REMOVED lines=10> */
[----:B-1----:R-:W3:Y:S04]  /*13190*/  LDL.LU R11, [R1+0x208] ;  /* 0x00020800010b7983 */ /* 0x002ee80000300800 */
[----:B------:R-:W3:Y:S01]  /*131a0*/  LDL.LU R8, [R1+0x20c] ;  /* 0x00020c0001087983 */ /* 0x000ee20000300800 */
[----:B------:R-:W-:-:S05]  /*131b0*/  IADD3 R9, P6, PT, R9, R134, RZ ;  /* 0x0000008609097210 */ /* 0x000fca0007fde0ff */
[----:B------:R-:W-:Y:S01]  /*131c0*/  IMAD.X R14, R14, 0x1, R133, P6 ;  /* 0x000000010e0e7824 */ /* 0x000fe200030e0685 */
[----:B------:R-:W-:Y:S04]  /*131d0*/  STL [R1+0x1f4], R9 ;  /* 0x0001f40901007387 */ /* 0x000fe80000100800 */
[----:B------:R1:W-:Y:S04]  /*131e0*/  STL [R1+0x1f0], R14 ;  /* 0x0001f00e01007387 */ /* 0x0003e80000100800 */
[----:B------:R-:W3:Y:S04]  /*131f0*/  LDL.LU R17, [R1+0x210] ;  /* 0x0002100001117983 */ /* 0x000ee80000300800 */
[----:B------:R-:W3:Y:S01]  /*13200*/  LDL.LU R16, [R1+0x214] ;  /* 0x0002140001107983 */ /* 0x000ee20000300800 */
[----:B--2---:R-:W-:-:S02]  /*13210*/  IMAD.MOV.U32 R6, RZ, RZ, R9 ;  /* 0x000000ffff067224 */ /* 0x004fc400078e0009 */
[----:B------:R-:W-:Y:S02]  /*13220*/  IMAD.MOV.U32 R7, RZ, RZ, R14 ;  /* 0x000000ffff077224 */ /* 0x000fe400078e000e */
[----:B-1----:R-:W2:Y:S04]  /*13230*/  LDL.LU R14, [R1+0x218] ;  /* 0x00021800010e7983 */ /* 0x002ea80000300800 */
[----:B------:R-:W2:Y:S04]  /*13240*/  LDL.LU R9, [R1+0x21c] ;  /* 0x00021c0001097983 */ /* 0x000ea80000300800 */
[----:B------:R1:W-:Y:S01]  /*13250*/  LDGSTS.E [R5+0xea00], desc[UR24][R6.64], P5 ;  /* 0x0ea0000006057fae */ /* 0x0003e2000a9a1018 */
[----:B------:R-:W-:-:S04]  /*13260*/  ISETP.GT.AND P5, PT, R4, 0x3b, PT ;  /* 0x0000003b0400780c */ /* 0x000fc80003fa4270 */
[----:B-1----:R-:W-:-:S04]  /*13270*/  SEL R6, RZ, 0x4, !P5 ;  /* 0x00000004ff067807 */ /* 0x002fc80006800000 */
[----:B------:R-:W-:Y:S02]  /*13280*/  SEL R6, R6, RZ, !P4 ;  /* 0x000000ff06067207 */ /* 0x000fe40006000000 */
[----:B-----5:R-:W-:-:S04]  /*13290*/  IADD3 R12, P6, PT, R12, R134, RZ ;  /* 0x000000860c0c7210 */ /* 0x020fc80007fde0ff */
[----:B----4-:R-:W-:Y:S01]  /*132a0*/  IADD3.X R13, PT, PT, R13, R133, RZ, P6, !PT ;  /* 0x000000850d0d7210 */ /* 0x010fe200037fe4ff */
[----:B------:R-:W-:Y:S01]  /*132b0*/  STL [R1+0x1fc], R12 ;  /* 0x0001fc0c01007387 */ /* 0x000fe20000100800 */
[----:B------:R-:W-:Y:S01]  /*132c0*/  ISETP.NE.U32.AND P5, PT, R6, RZ, PT ;  /* 0x000000ff0600720c */ /* 0x000fe20003fa5070 */
[----:B------:R-:W-:Y:S02]  /*132d0*/  IMAD.MOV.U32 R6, RZ, RZ, R12 ;  /* 0x000000ffff067224 */ /* 0x000fe400078e000c */
[----:B------:R1:W-:Y:S01]  /*132e0*/  STL [R1+0x1f8], R13 ;  /* 0x0001f80d01007387 */ /* 0x0003e20000100800 */
[----:B------:R-:W-:-:S03]  /*132f0*/  IMAD.MOV.U32 R7, RZ, RZ, R13 ;  /* 0x000000ffff077224 */ /* 0x000fc600078e000d */
[----:B-1----:R-:W4:Y:S04]  /*13300*/  LDL.LU R13, [R1+0x220] ;  /* 0x00022000010d7983 */ /* 0x002f280000300800 */
[----:B------:R-:W5:Y:S04]  /*13310*/  LDL.LU R12, [R1+0x224] ;  /* 0x00022400010c7983 */ /* 0x000f680000300800 */
[----:B------:R1:W-:Y:S01]  /*13320*/  LDGSTS.E [R5+0xec00], desc[UR24][R6.64], P5 ;  /* 0x0ec0000006057fae */ /* 0x0003e2000a9a1018 */
[----:B---3--:R-:W-:-:S05]  /*13330*/  IADD3 R10, P6, PT, R10, R134, RZ ;  /* 0x000000860a0a7210 */ /* 0x008fca0007fde0ff */
[----:B------:R-:W-:Y:S01]  /*13340*/  IMAD.X R15, R15, 0x1, R133, P6 ;  /* 0x000000010f0f7824 */ /* 0x000fe200030e0685 */
[----:B-1----:R-:W-:-:S03]  /*13350*/  MOV R6, R10 ;  /* 0x0000000a00067202 */ /* 0x002fc60000000f00 */
[----:B------:R-:W-:-:S05]  /*13360*/  IMAD.MOV.U32 R7, RZ, RZ, R15 ;  /* 0x000000ffff077224 */ /* 0x000fca00078e000f */
[----:B------:R1:W-:Y:S01]  /*13370*/  LDGSTS.E [R5+0xee00], desc[UR24][R6.64], P5 ;  /* 0x0ee0000006057fae */ /* 0x0003e2000a9a1018 */
[----:B------:R-:W-:-:S04]  /*13380*/  ISETP.GT.AND P5, PT, R4, 0x3c, PT ;  /* 0x0000003c0400780c */ /* 0x000fc80003fa4270 */
[----:B-1----:R-:W-:-:S04]  /*13390*/  SEL R6, RZ, 0x4, !P5 ;  /* 0x00000004ff067807 */ /* 0x002fc80006800000 */
[----:B------:R-:W-:-:S04]  /*133a0*/  SEL R6, R6, RZ, !P4 ;  /* 0x000000ff06067207 */ /* 0x000fc80006000000 */
[----:B------:R-:W-:Y:S01]  /*133b0*/  ISETP.NE.U32.AND P5, PT, R6, RZ, PT ;  /* 0x000000ff0600720c */ /* 0x000fe20003fa5070 */
[----:B------:R-:W-:Y:S04]  /*133c0*/  STL [R1+0x204], R10 ;  /* 0x0002040a01007387 */ /* 0x000fe80000100800 */
[----:B------:R1:W-:Y:S04]  /*133d0*/  STL [R1+0x200], R15 ;  /* 0x0002000f01007387 */ /* 0x0003e80000100800 */
[----:B-1----:R-:W3:Y:S04]  /*133e0*/  LDL.LU R15, [R1+0x228] ;  /* 0x00022800010f7983 */ /* 0x002ee80000300800 */
[----:B------:R-:W3:Y:S01]  /*133f0*/  LDL.LU R10, [R1+0x22c] ;  /* 0x00022c00010a7983 */ /* 0x000ee20000300800 */
[----:B------:R-:W-:-:S05]  /*13400*/  IADD3 R8, P6, PT, R8, R134, RZ ;  /* 0x0000008608087210 */ /* 0x000fca0007fde0ff */
[----:B------:R-:W-:Y:S02]  /*13410*/  IMAD.X R11, R11, 0x1, R133, P6 ;  /* 0x000000010b0b7824 */ /* 0x000fe400030e0685 */
[----:B------:R-:W-:-:S03]  /*13420*/  IMAD.MOV.U32 R6, RZ, RZ, R8 ;  /* 0x000000ffff067224 */ /* 0x000fc600078e0008 */
[----:B------:R-:W-:Y:S01]  /*13430*/  MOV R7, R11 ;  /* 0x0000000b00077202 */ /* 0x000fe20000000f00 */
[----:B------:R-:W-:Y:S04]  /*13440*/  STL [R1+0x20c], R8 ;  /* 0x00020c0801007387 */ /* 0x000fe80000100800 */
[----:B------:R1:W-:Y:S04]  /*13450*/  STL [R1+0x208], R11 ;  /* 0x0002080b01007387 */ /* 0x0003e80000100800 */
[----:B------:R2:W-:Y:S01]  /*13460*/  LDGSTS.E [R5+0xf000], desc[UR24][R6.64], P5 ;  /* 0x0f00000006057fae */ /* 0x0005e2000a9a1018 */
[----:B------:R-:W-:-:S03]  /*13470*/  IADD3 R16, P6, PT, R16, R134, RZ ;  /* 0x0000008610107210 */ /* 0x000fc60007fde0ff */
[----:B-1----:R-:W3:Y:S02]  /*13480*/  LDL.LU R11, [R1+0x230] ;  /* 0x00023000010b7983 */ /* 0x002ee40000300800 */
[----:B------:R-:W-:Y:S02]  /*13490*/  IMAD.X R17, R17, 0x1, R133, P6 ;  /* 0x0000000111117824 */ /* 0x000fe400030e0685 */
[----:B------:R-:W3:Y:S01]  /*134a0*/  LDL.LU R8, [R1+0x234] ;  /* 0x0002340001087983 */ /* 0x000ee20000300800 */
        /* <DEDUP_REMOVED lines=18> */
[----:B-----5:R-:W-:-:S05]  /*135d0*/  IADD3 R12, P6, PT, R12, R134, RZ ;  /* 0x000000860c0c7210 */ /* 0x020fca0007fde0ff */
[----:B----4-:R-:W-:Y:S01]  /*135e0*/  IMAD.X R13, R13, 0x1, R133, P6 ;  /* 0x000000010d0d7824 */ /* 0x010fe200030e0685 */
        /* <DEDUP_REMOVED lines=8> */
[----:B----4-:R-:W-:-:S04]  /*13670*/  SEL R6, RZ, 0x4, !P5 ;  /* 0x00000004ff067807 */ /* 0x010fc80006800000 */
[----:B------:R-:W-:-:S04]  /*13680*/  SEL R6, R6, RZ, !P4 ;  /* 0x000000ff06067207 */ /* 0x000fc80006000000 */
[----:B------:R-:W-:Y:S02]  /*13690*/  ISETP.NE.U32.AND P5, PT, R6, RZ, PT ;  /* 0x000000ff0600720c */ /* 0x000fe40003fa5070 */
[----:B---3--:R-:W-:-:S05]  /*136a0*/  IADD3 R10, P6, PT, R10, R134, RZ ;  /* 0x000000860a0a7210 */ /* 0x008fca0007fde0ff */
[----:B------:R-:W-:Y:S02]  /*136b0*/  IMAD.X R15, R15, 0x1, R133, P6 ;  /* 0x000000010f0f7824 */ /* 0x000fe400030e0685 */
[----:B------:R-:W-:-:S03]  /*136c0*/  IMAD.MOV.U32 R6, RZ, RZ, R10 ;  /* 0x000000ffff067224 */ /* 0x000fc600078e000a */
[----:B------:R-:W-:Y:S01]  /*136d0*/  MOV R7, R15 ;  /* 0x0000000f00077202 */ /* 0x000fe20000000f00 */
[----:B------:R1:W-:Y:S04]  /*136e0*/  STL [R1+0x22c], R10 ;  /* 0x00022c0a01007387 */ /* 0x0003e80000100800 */
[----:B------:R3:W-:Y:S04]  /*136f0*/  LDGSTS.E [R5+0xf800], desc[UR24][R6.64], P5 ;  /* 0x0f80000006057fae */ /* 0x0007e8000a9a1018 */
[----:B------:R-:W-:Y:S04]  /*13700*/  STL [R1+0x228], R15 ;  /* 0x0002280f01007387 */ /* 0x000fe80000100800 */
[----:B------:R-:W4:Y:S04]  /*13710*/  LDL.LU R19, [R1+0x24c] ;  /* 0x00024c0001137983 */ /* 0x000f280000300800 */
[----:B-1----:R-:W4:Y:S01]  /*13720*/  LDL.LU R10, [R1+0x26c] ;  /* 0x00026c00010a7983 */ /* 0x002f220000300800 */
[----:B------:R-:W-:-:S05]  /*13730*/  IADD3 R8, P6, PT, R8, R134, RZ ;  /* 0x0000008608087210 */ /* 0x000fca0007fde0ff */
[----:B------:R-:W-:Y:S02]  /*13740*/  IMAD.X R11, R11, 0x1, R133, P6 ;  /* 0x000000010b0b7824 */ /* 0x000fe400030e0685 */
[----:B---3--:R-:W-:Y:S02]  /*13750*/  IMAD.MOV.U32 R6, RZ, RZ, R8 ;  /* 0x000000ffff067224 */ /* 0x008fe400078e0008 */
[----:B------:R-:W-:Y:S01]  /*13760*/  IMAD.MOV.U32 R7, RZ, RZ, R11 ;  /* 0x000000ffff077224 */ /* 0x000fe200078e000b */
[----:B------:R-:W-:Y:S04]  /*13770*/  STL [R1+0x234], R8 ;  /* 0x0002340801007387 */ /* 0x000fe80000100800 */
[----:B------:R1:W-:Y:S01]  /*13780*/  LDGSTS.E [R5+0xfa00], desc[UR24][R6.64], P5 ;  /* 0x0fa0000006057fae */ /* 0x0003e2000a9a1018 */
[----:B------:R-:W-:-:S03]  /*13790*/  ISETP.GT.AND P5, PT, R4, 0x3f, PT ;  /* 0x0000003f0400780c */ /* 0x000fc60003fa4270 */
[----:B------:R3:W-:Y:S01]  /*137a0*/  STL [R1+0x230], R11 ;  /* 0x0002300b01007387 */ /* 0x0007e20000100800 */
[----:B------:R-:W-:-:S03]  /*137b0*/  SEL R4, RZ, 0x4, !P5 ;  /* 0x00000004ff047807 */ /* 0x000fc60006800000 */
[----:B------:R-:W4:Y:S04]  /*137c0*/  LDL R21, [R1+0x2c8] ;  /* 0x0002c80001157983 */ /* 0x000f280000100800 */
[----:B------:R-:W4:Y:S04]  /*137d0*/  LDL.LU R20, [R1+0x248] ;  /* 0x0002480001147983 */ /* 0x000f280000300800 */
[----:B---3--:R-:W3:Y:S04]  /*137e0*/  LDL.LU R11, [R1+0x268] ;  /* 0x00026800010b7983 */ /* 0x008ee80000300800 */
[----:B------:R-:W3:Y:S01]  /*137f0*/  LDL.LU R8, [R1+0x28c] ;  /* 0x00028c0001087983 */ /* 0x000ee20000300800 */
[----:B--2---:R-:W-:-:S04]  /*13800*/  IADD3 R9, P5, PT, R9, R134, RZ ;  /* 0x0000008609097210 */ /* 0x004fc80007fbe0ff */
[----:B------:R-:W-:Y:S01]  /*13810*/  IADD3.X R14, PT, PT, R14, R133, RZ, P5, !PT ;  /* 0x000000850e0e7210 */ /* 0x000fe20002ffe4ff */
[----:B------:R2:W-:Y:S01]  /*13820*/  STL [R1+0x23c], R9 ;  /* 0x00023c0901007387 */ /* 0x0005e20000100800 */
[----:B-1----:R-:W-:-:S03]  /*13830*/  IMAD.MOV.U32 R6, RZ, RZ, R9 ;  /* 0x000000ffff067224 */ /* 0x002fc600078e0009 */
[----:B------:R1:W-:Y:S04]  /*13840*/  STL [R1+0x238], R14 ;  /* 0x0002380e01007387 */ /* 0x0003e80000100800 */
[----:B------:R-:W3:Y:S04]  /*13850*/  LDL.LU R18, [R1+0x288] ;  /* 0x0002880001127983 */ /* 0x000ee80000300800 */
[----:B------:R-:W3:Y:S04]  /*13860*/  LDL.LU R17, [R1+0x2a8] ;  /* 0x0002a80001117983 */ /* 0x000ee80000300800 */
[----:B--2---:R-:W2:Y:S01]  /*13870*/  LDL.LU R9, [R1+0x2ac] ;  /* 0x0002ac0001097983 */ /* 0x004ea20000300800 */
[----:B------:R-:W-:-:S04]  /*13880*/  SEL R4, R4, RZ, !P4 ;  /* 0x000000ff04047207 */ /* 0x000fc80006000000 */
[----:B------:R-:W-:Y:S01]  /*13890*/  ISETP.NE.U32.AND P4, PT, R4, RZ, PT ;  /* 0x000000ff0400720c */ /* 0x000fe20003f85070 */
[----:B------:R-:W-:Y:S01]  /*138a0*/  IMAD.MOV.U32 R7, RZ, RZ, R14 ;  /* 0x000000ffff077224 */ /* 0x000fe200078e000e */
[----:B-----5:R-:W-:-:S11]  /*138b0*/  IADD3 R12, P5, PT, R12, R134, RZ ;  /* 0x000000860c0c7210 */ /* 0x020fd60007fbe0ff */
[----:B------:R5:W-:Y:S01]  /*138c0*/  LDGSTS.E [R5+0xfc00], desc[UR24][R6.64], P4 ;  /* 0x0fc0000006057fae */ /* 0x000be2000a1a1018 */
[----:B------:R-:W-:-:S03]  /*138d0*/  IMAD.X R13, R13, 0x1, R133, P5 ;  /* 0x000000010d0d7824 */ /* 0x000fc600028e0685 */
[----:B------:R-:W-:Y:S04]  /*138e0*/  STL [R1+0x244], R12 ;  /* 0x0002440c01007387 */ /* 0x000fe80000100800 */
[----:B------:R1:W-:Y:S04]  /*138f0*/  STL [R1+0x240], R13 ;  /* 0x0002400d01007387 */ /* 0x0003e80000100800 */
[----:B------:R-:W2:Y:S04]  /*13900*/  LDL R16, [R1+0x47c] ;  /* 0x00047c0001107983 */ /* 0x000ea80000100800 */
[----:B------:R-:W2:Y:S04]  /*13910*/  LDL.LU R15, [R1+0x250] ;  /* 0x00025000010f7983 */ /* 0x000ea80000300800 */
[----:B-1----:R-:W2:Y:S01]  /*13920*/  LDL.LU R14, [R1+0x254] ;  /* 0x00025400010e7983 */ /* 0x002ea20000300800 */
[----:B-----5:R-:W-:Y:S01]  /*13930*/  IMAD.MOV.U32 R7, RZ, RZ, R13 ;  /* 0x000000ffff077224 */ /* 0x020fe200078e000d */
[----:B------:R-:W-:-:S02]  /*13940*/  MOV R6, R12 ;  /* 0x0000000c00067202 */ /* 0x000fc40000000f00 */
[----:B------:R-:W5:Y:S04]  /*13950*/  LDL.LU R13, [R1+0x270] ;  /* 0x00027000010d7983 */ /* 0x000f680000300800 */
[----:B------:R-:W5:Y:S01]  /*13960*/  LDL.LU R12, [R1+0x274] ;  /* 0x00027400010c7983 */ /* 0x000f620000300800 */
[----:B------:R-:W-:-:S03]  /*13970*/  UIADD3 UR13, UPT, UPT, UR13, 0x1, URZ ;  /* 0x000000010d0d7890 */ /* 0x000fc6000fffe0ff */
[----:B------:R1:W-:Y:S01]  /*13980*/  LDGSTS.E [R5+0xfe00], desc[UR24][R6.64], P4 ;  /* 0x0fe0000006057fae */ /* 0x0003e2000a1a1018 */
[----:B------:R-:W-:-:S03]  /*13990*/  UISETP.GT.AND UP1, UPT, UR13, 0x2, UPT ;  /* 0x000000020d00788c */ /* 0x000fc6000bf24270 */
[----:B------:R-:W0:Y:S01]  /*139a0*/  LDGDEPBAR ;  /* 0x00000000000079af */ /* 0x000e220000000000 */
[----:B------:R-:W-:-:S04]  /*139b0*/  USEL UR13, UR13, URZ, !UP1 ;  /* 0x000000ff0d0d7287 */ /* 0x000fc8000c800000 */
[----:B------:R-:W-:Y:S01]  /*139c0*/  ULEA UR14, UR13, UR7, 0xd ;  /* 0x000000070d0e7291 */ /* 0x000fe2000f8e68ff */
[-C--:B----4-:R-:W-:Y:S02]  /*139d0*/  IADD3 R19, P4, PT, R19, R3.reuse, RZ ;  /* 0x0000000313137210 */ /* 0x090fe40007f9e0ff */
[----:B------:R-:W-:-:S03]  /*139e0*/  IADD3 R10, P5, PT, R10, R3, RZ ;  /* 0x000000030a0a7210 */ /* 0x000fc60007fbe0ff */
[----:B------:R-:W-:Y:S01]  /*139f0*/  IMAD.MOV.U32 R4, RZ, RZ, R19 ;  /* 0x000000ffff047224 */ /* 0x000fe200078e0013 */
[----:B------:R-:W-:Y:S01]  /*13a00*/  STL [R1+0x24c], R19 ;  /* 0x00024c1301007387 */ /* 0x000fe20000100800 */
[----:B-1----:R-:W-:Y:S01]  /*13a10*/  IADD3 R6, PT, PT, R21, UR14, RZ ;  /* 0x0000000e15067c10 */ /* 0x002fe2000fffe0ff */
[----:B------:R-:W-:-:S04]  /*13a20*/  IMAD.X R20, R20, 0x1, R132, P4 ;  /* 0x0000000114147824 */ /* 0x000fc800020e0684 */
[----:B------:R-:W-:Y:S02]  /*13a30*/  IMAD.MOV.U32 R5, RZ, RZ, R20 ;  /* 0x000000ffff057224 */ /* 0x000fe400078e0014 */
[----:B---3--:R-:W-:Y:S01]  /*13a40*/  IMAD.X R11, R11, 0x1, R132, P5 ;  /* 0x000000010b0b7824 */ /* 0x008fe200028e0684 */
[----:B------:R-:W-:Y:S01]  /*13a50*/  STL [R1+0x248], R20 ;  /* 0x0002481401007387 */ /* 0x000fe20000100800 */
[----:B------:R-:W-:-:S03]  /*13a60*/  IADD3 R8, P4, PT, R8, R3, RZ ;  /* 0x0000000308087210 */ /* 0x000fc60007f9e0ff */
[----:B------:R-:W-:Y:S04]  /*13a70*/  STL [R1+0x26c], R10 ;  /* 0x00026c0a01007387 */ /* 0x000fe80000100800 */
[----:B------:R1:W-:Y:S04]  /*13a80*/  LDGSTS.E [R6+0x20000], desc[UR24][R4.64], P2 ;  /* 0x2000000004067fae */ /* 0x0003e800091a1018 */
[----:B------:R3:W-:Y:S01]  /*13a90*/  STL [R1+0x268], R11 ;  /* 0x0002680b01007387 */ /* 0x0007e20000100800 */
[----:B-1----:R-:W-:Y:S01]  /*13aa0*/  MOV R5, R11 ;  /* 0x0000000b00057202 */ /* 0x002fe20000000f00 */
[----:B------:R-:W-:-:S02]  /*13ab0*/  IMAD.MOV.U32 R4, RZ, RZ, R10 ;  /* 0x000000ffff047224 */ /* 0x000fc400078e000a */
[----:B---3--:R-:W3:Y:S01]  /*13ac0*/  LDL.LU R11, [R1+0x290] ;  /* 0x00029000010b7983 */ /* 0x008ee20000300800 */
[----:B------:R-:W-:-:S03]  /*13ad0*/  IMAD.X R18, R18, 0x1, R132, P4 ;  /* 0x0000000112127824 */ /* 0x000fc600020e0684 */
[----:B------:R-:W4:Y:S04]  /*13ae0*/  LDL.LU R10, [R1+0x294] ;  /* 0x00029400010a7983 */ /* 0x000f280000300800 */
[----:B------:R1:W-:Y:S01]  /*13af0*/  LDGSTS.E [R6+0x20400], desc[UR24][R4.64], P2 ;  /* 0x2040000004067fae */ /* 0x0003e200091a1018 */
[----:B--2---:R-:W-:-:S03]  /*13b00*/  IADD3 R9, P4, PT, R9, R3, RZ ;  /* 0x0000000309097210 */ /* 0x004fc60007f9e0ff */
[----:B------:R2:W-:Y:S01]  /*13b10*/  STL [R1+0x28c], R8 ;  /* 0x00028c0801007387 */ /* 0x0005e20000100800 */
[----:B------:R-:W-:-:S03]  /*13b20*/  IADD3.X R17, PT, PT, R17, R132, RZ, P4, !PT ;  /* 0x0000008411117210 */ /* 0x000fc600027fe4ff */
[----:B------:R-:W-:Y:S01]  /*13b30*/  STL [R1+0x288], R18 ;  /* 0x0002881201007387 */ /* 0x000fe20000100800 */
[----:B-1----:R-:W-:Y:S02]  /*13b40*/  IMAD.MOV.U32 R4, RZ, RZ, R8 ;  /* 0x000000ffff047224 */ /* 0x002fe400078e0008 */
[----:B------:R-:W-:Y:S01]  /*13b50*/  IMAD.MOV.U32 R5, RZ, RZ, R18 ;  /* 0x000000ffff057224 */ /* 0x000fe200078e0012 */
[----:B--2---:R-:W2:Y:S04]  /*13b60*/  LDL.LU R8, [R1+0x2b4] ;  /* 0x0002b40001087983 */ /* 0x004ea80000300800 */
[----:B------:R1:W-:Y:S04]  /*13b70*/  LDGSTS.E [R6+0x20800], desc[UR24][R4.64], P2 ;  /* 0x2080000004067fae */ /* 0x0003e800091a1018 */
[----:B------:R1:W-:Y:S04]  /*13b80*/  STL [R1+0x2ac], R9 ;  /* 0x0002ac0901007387 */ /* 0x0003e80000100800 */
[----:B------:R5:W-:Y:S01]  /*13b90*/  STL [R1+0x2a8], R17 ;  /* 0x0002a81101007387 */ /* 0x000be20000100800 */
[----:B-1----:R-:W-:-:S03]  /*13ba0*/  IMAD.MOV.U32 R4, RZ, RZ, R9 ;  /* 0x000000ffff047224 */ /* 0x002fc600078e0009 */
[----:B------:R-:W2:Y:S04]  /*13bb0*/  LDL.LU R9, [R1+0x2b0] ;  /* 0x0002b00001097983 */ /* 0x000ea80000300800 */
[----:B------:R-:W2:Y:S01]  /*13bc0*/  LDL.LU R23, [R1+0x258] ;  /* 0x0002580001177983 */ /* 0x000ea20000300800 */
[----:B------:R-:W-:-:S03]  /*13bd0*/  IADD3 R14, P4, PT, R14, R3, RZ ;  /* 0x000000030e0e7210 */ /* 0x000fc60007f9e0ff */
[----:B------:R-:W2:Y:S02]  /*13be0*/  LDL.LU R22, [R1+0x25c] ;  /* 0x00025c0001167983 */ /* 0x000ea40000300800 */
[----:B------:R-:W-:Y:S02]  /*13bf0*/  IMAD.X R15, R15, 0x1, R132, P4 ;  /* 0x000000010f0f7824 */ /* 0x000fe400020e0684 */
[----:B------:R-:W2:Y:S01]  /*13c00*/  LDL.LU R21, [R1+0x278] ;  /* 0x0002780001157983 */ /* 0x000ea20000300800 */
[----:B-----5:R-:W-:-:S03]  /*13c10*/  IADD3 R12, P5, PT, R12, R3, RZ ;  /* 0x000000030c0c7210 */ /* 0x020fc60007fbe0ff */
[----:B------:R-:W5:Y:S04]  /*13c20*/  LDL.LU R7, [R1+0x27c] ;  /* 0x00027c0001077983 */ /* 0x000f680000300800 */
[----:B------:R1:W-:Y:S04]  /*13c30*/  STL [R1+0x254], R14 ;  /* 0x0002540e01007387 */ /* 0x0003e80000100800 */
[----:B------:R-:W-:Y:S04]  /*13c40*/  STL [R1+0x250], R15 ;  /* 0x0002500f01007387 */ /* 0x000fe80000100800 */
[----:B------:R1:W-:Y:S04]  /*13c50*/  STL [R1+0x274], R12 ;  /* 0x0002740c01007387 */ /* 0x0003e80000100800 */
[----:B------:R-:W5:Y:S01]  /*13c60*/  LDL R24, [R1+0x478] ;  /* 0x0004780001187983 */ /* 0x000f620000100800 */
[----:B------:R-:W-:Y:S01]  /*13c70*/  IADD3.X R13, PT, PT, R13, R132, RZ, P5, !PT ;  /* 0x000000840d0d7210 */ /* 0x000fe20002ffe4ff */
[----:B------:R-:W-:-:S04]  /*13c80*/  IMAD.MOV.U32 R5, RZ, RZ, R17 ;  /* 0x000000ffff057224 */ /* 0x000fc800078e0011 */
[----:B------:R1:W-:Y:S04]  /*13c90*/  STL [R1+0x270], R13 ;  /* 0x0002700d01007387 */ /* 0x0003e80000100800 */
[----:B------:R-:W5:Y:S04]  /*13ca0*/  LDL.LU R20, [R1+0x298] ;  /* 0x0002980001147983 */ /* 0x000f680000300800 */
[----:B------:R-:W5:Y:S04]  /*13cb0*/  LDL.LU R19, [R1+0x29c] ;  /* 0x00029c0001137983 */ /* 0x000f680000300800 */
[----:B------:R-:W5:Y:S04]  /*13cc0*/  LDL.LU R18, [R1+0x2b8] ;  /* 0x0002b80001127983 */ /* 0x000f680000300800 */
[----:B------:R1:W-:Y:S04]  /*13cd0*/  LDGSTS.E [R6+0x20c00], desc[UR24][R4.64], P2 ;  /* 0x20c0000004067fae */ /* 0x0003e800091a1018 */
[----:B------:R-:W5:Y:S01]  /*13ce0*/  LDL.LU R17, [R1+0x2bc] ;  /* 0x0002bc0001117983 */ /* 0x000f620000300800 */
[----:B-1----:R-:W-:-:S02]  /*13cf0*/  VIADD R6, R16, UR14 ;  /* 0x0000000e10067c36 */ /* 0x002fc40008000000 */
[----:B------:R-:W-:Y:S02]  /*13d00*/  IMAD.MOV.U32 R4, RZ, RZ, R14 ;  /* 0x000000ffff047224 */ /* 0x000fe400078e000e */
[----:B------:R-:W-:Y:S01]  /*13d10*/  IMAD.MOV.U32 R5, RZ, RZ, R15 ;  /* 0x000000ffff057224 */ /* 0x000fe200078e000f */
[----:B------:R-:W5:Y:S04]  /*13d20*/  LDL.LU R14, [R1+0x264] ;  /* 0x00026400010e7983 */ /* 0x000f680000300800 */
[----:B------:R1:W-:Y:S02]  /*13d30*/  LDGSTS.E [R6+0x20100], desc[UR24][R4.64], P2 ;  /* 0x2010000004067fae */ /* 0x0003e400091a1018 */
[----:B-1----:R-:W-:Y:S02]  /*13d40*/  MOV R4, R12 ;  /* 0x0000000c00047202 */ /* 0x002fe40000000f00 */
[----:B------:R-:W5:Y:S01]  /*13d50*/  LDL.LU R12, [R1+0x284] ;  /* 0x00028400010c7983 */ /* 0x000f620000300800 */
[----:B------:R-:W-:-:S05]  /*13d60*/  IMAD.MOV.U32 R5, RZ, RZ, R13 ;  /* 0x000000ffff057224 */ /* 0x000fca00078e000d */
[----:B------:R1:W-:Y:S01]  /*13d70*/  LDGSTS.E [R6+0x20500], desc[UR24][R4.64], P2 ;  /* 0x2050000004067fae */ /* 0x0003e200091a1018 */
[----:B----4-:R-:W-:-:S05]  /*13d80*/  IADD3 R10, P4, PT, R10, R3, RZ ;  /* 0x000000030a0a7210 */ /* 0x010fca0007f9e0ff */
[----:B---3--:R-:W-:Y:S01]  /*13d90*/  IMAD.X R11, R11, 0x1, R132, P4 ;  /* 0x000000010b0b7824 */ /* 0x008fe200020e0684 */
[----:B------:R-:W-:Y:S04]  /*13da0*/  STL [R1+0x294], R10 ;  /* 0x0002940a01007387 */ /* 0x000fe80000100800 */
[----:B------:R3:W-:Y:S04]  /*13db0*/  STL [R1+0x290], R11 ;  /* 0x0002900b01007387 */ /* 0x0007e80000100800 */
[----:B------:R-:W4:Y:S04]  /*13dc0*/  LDL R16, [R1+0x474] ;  /* 0x0004740001107983 */ /* 0x000f280000100800 */
[----:B------:R-:W4:Y:S01]  /*13dd0*/  LDL.LU R15, [R1+0x260] ;  /* 0x00026000010f7983 */ /* 0x000f220000300800 */
[----:B--2---:R-:W-:Y:S01]  /*13de0*/  IADD3 R8, P4, PT, R8, R3, RZ ;  /* 0x0000000308087210 */ /* 0x004fe20007f9e0ff */
[----:B-1----:R-:W-:-:S02]  /*13df0*/  IMAD.MOV.U32 R4, RZ, RZ, R10 ;  /* 0x000000ffff047224 */ /* 0x002fc400078e000a */
[----:B------:R-:W2:Y:S01]  /*13e00*/  LDL.LU R13, [R1+0x280] ;  /* 0x00028000010d7983 */ /* 0x000ea20000300800 */
[----:B------:R-:W-:-:S03]  /*13e10*/  MOV R5, R11 ;  /* 0x0000000b00057202 */ /* 0x000fc60000000f00 */
[----:B------:R-:W-:Y:S04]  /*13e20*/  STL [R1+0x2b4], R8 ;  /* 0x0002b40801007387 */ /* 0x000fe80000100800 */
[----:B------:R1:W-:Y:S01]  /*13e30*/  LDGSTS.E [R6+0x20900], desc[UR24][R4.64], P2 ;  /* 0x2090000004067fae */ /* 0x0003e200091a1018 */
[----:B------:R-:W-:-:S05]  /*13e40*/  IMAD.X R9, R9, 0x1, R132, P4 ;  /* 0x0000000109097824 */ /* 0x000fca00020e0684 */
[----:B------:R1:W-:Y:S04]  /*13e50*/  STL [R1+0x2b0], R9 ;  /* 0x0002b00901007387 */ /* 0x0003e80000100800 */
[----:B---3--:R-:W3:Y:S04]  /*13e60*/  LDL.LU R11, [R1+0x2a0] ;  /* 0x0002a000010b7983 */ /* 0x008ee80000300800 */
[----:B------:R-:W3:Y:S01]  /*13e70*/  LDL.LU R10, [R1+0x2a4] ;  /* 0x0002a400010a7983 */ /* 0x000ee20000300800 */
[----:B-1----:R-:W-:Y:S01]  /*13e80*/  IMAD.MOV.U32 R5, RZ, RZ, R9 ;  /* 0x000000ffff057224 */ /* 0x002fe200078e0009 */
[-C--:B------:R-:W-:Y:S01]  /*13e90*/  IADD3 R22, P4, PT, R22, R3.reuse, RZ ;  /* 0x0000000316167210 */ /* 0x080fe20007f9e0ff */
[----:B------:R-:W-:Y:S01]  /*13ea0*/  IMAD.MOV.U32 R4, RZ, RZ, R8 ;  /* 0x000000ffff047224 */ /* 0x000fe200078e0008 */
[----:B------:R-:W3:Y:S04]  /*13eb0*/  LDL.LU R9, [R1+0x2c0] ;  /* 0x0002c00001097983 */ /* 0x000ee80000300800 */
[----:B------:R-:W3:Y:S01]  /*13ec0*/  LDL.LU R8, [R1+0x2c4] ;  /* 0x0002c40001087983 */ /* 0x000ee20000300800 */
[----:B-----5:R-:W-:-:S02]  /*13ed0*/  IADD3 R7, P5, PT, R7, R3, RZ ;  /* 0x0000000307077210 */ /* 0x020fc40007fbe0ff */
[----:B------:R-:W-:Y:S01]  /*13ee0*/  IADD3.X R23, PT, PT, R23, R132, RZ, P4, !PT ;  /* 0x0000008417177210 */ /* 0x000fe200027fe4ff */
[----:B------:R1:W-:Y:S02]  /*13ef0*/  LDGSTS.E [R6+0x20d00], desc[UR24][R4.64], P2 ;  /* 0x20d0000004067fae */ /* 0x0003e400091a1018 */
[----:B------:R-:W-:Y:S02]  /*13f00*/  IMAD.X R21, R21, 0x1, R132, P5 ;  /* 0x0000000115157824 */ /* 0x000fe400028e0684 */
[----:B------:R-:W-:Y:S04]  /*13f10*/  STL [R1+0x25c], R22 ;  /* 0x00025c1601007387 */ /* 0x000fe80000100800 */
[----:B------:R-:W-:Y:S01]  /*13f20*/  STL [R1+0x258], R23 ;  /* 0x0002581701007387 */ /* 0x000fe20000100800 */
[----:B-1----:R-:W-:Y:S01]  /*13f30*/  VIADD R6, R24, UR14 ;  /* 0x0000000e18067c36 */ /* 0x002fe20008000000 */
[----:B------:R-:W-:Y:S01]  /*13f40*/  MOV R5, R23 ;  /* 0x0000001700057202 */ /* 0x000fe20000000f00 */
[----:B------:R-:W-:Y:S01]  /*13f50*/  IMAD.MOV.U32 R4, RZ, RZ, R22 ;  /* 0x000000ffff047224 */ /* 0x000fe200078e0016 */
[----:B------:R1:W-:Y:S04]  /*13f60*/  STL [R1+0x27c], R7 ;  /* 0x00027c0701007387 */ /* 0x0003e80000100800 */
[----:B------:R5:W-:Y:S04]  /*13f70*/  LDGSTS.E [R6+0x20200], desc[UR24][R4.64], P2 ;  /* 0x2020000004067fae */ /* 0x000be800091a1018 */
[----:B------:R1:W-:Y:S01]  /*13f80*/  STL [R1+0x278], R21 ;  /* 0x0002781501007387 */ /* 0x0003e20000100800 */
[----:B-----5:R-:W-:-:S03]  /*13f90*/  IMAD.MOV.U32 R4, RZ, RZ, R7 ;  /* 0x000000ffff047224 */ /* 0x020fc600078e0007 */
[----:B-1----:R-:W5:Y:S01]  /*13fa0*/  LDL R7, [R1+0x2cc] ;  /* 0x0002cc0001077983 */ /* 0x002f620000100800 */
[----:B------:R-:W-:Y:S01]  /*13fb0*/  IADD3 R19, P4, PT, R19, R3, RZ ;  /* 0x0000000313137210 */ /* 0x000fe20007f9e0ff */
[----:B------:R-:W-:-:S04]  /*13fc0*/  IMAD.MOV.U32 R5, RZ, RZ, R21 ;  /* 0x000000ffff057224 */ /* 0x000fc800078e0015 */
[--C-:B------:R-:W-:Y:S01]  /*13fd0*/  IMAD.X R20, R20, 0x1, R132.reuse, P4 ;  /* 0x0000000114147824 */ /* 0x100fe200020e0684 */
[-C--:B------:R-:W-:Y:S01]  /*13fe0*/  IADD3 R17, P4, PT, R17, R3.reuse, RZ ;  /* 0x0000000311117210 */ /* 0x080fe20007f9e0ff */
[----:B------:R1:W-:Y:S04]  /*13ff0*/  LDGSTS.E [R6+0x20600], desc[UR24][R4.64], P2 ;  /* 0x2060000004067fae */ /* 0x0003e800091a1018 */
[----:B------:R-:W-:Y:S01]  /*14000*/  IMAD.X R18, R18, 0x1, R132, P4 ;  /* 0x0000000112127824 */ /* 0x000fe200020e0684 */
[----:B------:R-:W-:Y:S02]  /*14010*/  IADD3 R14, P4, PT, R14, R3, RZ ;  /* 0x000000030e0e7210 */ /* 0x000fe40007f9e0ff */
[----:B-1----:R-:W-:Y:S01]  /*14020*/  MOV R4, R19 ;  /* 0x0000001300047202 */ /* 0x002fe20000000f00 */
[----:B------:R-:W-:-:S05]  /*14030*/  IMAD.MOV.U32 R5, RZ, RZ, R20 ;  /* 0x000000ffff057224 */ /* 0x000fca00078e0014 */
[----:B------:R1:W-:Y:S01]  /*14040*/  LDGSTS.E [R6+0x20a00], desc[UR24][R4.64], P2 ;  /* 0x20a0000004067fae */ /* 0x0003e200091a1018 */
[----:B------:R-:W-:Y:S01]  /*14050*/  IADD3 R12, P5, PT, R12, R3, RZ ;  /* 0x000000030c0c7210 */ /* 0x000fe20007fbe0ff */
[----:B-1----:R-:W-:Y:S01]  /*14060*/  IMAD.MOV.U32 R4, RZ, RZ, R17 ;  /* 0x000000ffff047224 */ /* 0x002fe200078e0011 */
[----:B------:R-:W-:-:S05]  /*14070*/  MOV R5, R18 ;  /* 0x0000001200057202 */ /* 0x000fca0000000f00 */
[----:B------:R1:W-:Y:S04]  /*14080*/  LDGSTS.E [R6+0x20e00], desc[UR24][R4.64], P2 ;  /* 0x20e0000004067fae */ /* 0x0003e800091a1018 */
[----:B------:R2:W-:Y:S01]  /*14090*/  STL [R1+0x29c], R19 ;  /* 0x00029c1301007387 */ /* 0x0005e20000100800 */
[----:B-1----:R-:W-:-:S03]  /*140a0*/  MOV R4, R14 ;  /* 0x0000000e00047202 */ /* 0x002fc60000000f00 */
[----:B------:R1:W-:Y:S04]  /*140b0*/  STL [R1+0x298], R20 ;  /* 0x0002981401007387 */ /* 0x0003e80000100800 */
[----:B------:R1:W-:Y:S04]  /*140c0*/  STL [R1+0x2bc], R17 ;  /* 0x0002bc1101007387 */ /* 0x0003e80000100800 */
[----:B------:R1:W-:Y:S04]  /*140d0*/  STL [R1+0x2b8], R18 ;  /* 0x0002b81201007387 */ /* 0x0003e80000100800 */
[----:B------:R1:W-:Y:S01]  /*140e0*/  STL [R1+0x264], R14 ;  /* 0x0002640e01007387 */ /* 0x0003e20000100800 */
[----:B------:R-:W-:-:S04]  /*140f0*/  UIADD3 UR12, UPT, UPT, UR12, 0x1, URZ ;  /* 0x000000010c0c7890 */ /* 0x000fc8000fffe0ff */
[----:B------:R-:W-:-:S04]  /*14100*/  UISETP.GT.AND UP1, UPT, UR12, 0x1, UPT ;  /* 0x000000010c00788c */ /* 0x000fc8000bf24270 */
[----:B------:R-:W-:Y:S02]  /*14110*/  USEL UR15, URZ, 0x1, !UP1 ;  /* 0x00000001ff0f7887 */ /* 0x000fe4000c800000 */
[----:B------:R-:W-:Y:S02]  /*14120*/  USEL UR12, UR12, URZ, !UP1 ;  /* 0x000000ff0c0c7287 */ /* 0x000fe4000c800000 */
[----:B------:R-:W-:Y:S01]  /*14130*/  ULOP3.LUT UR15, UR4, UR15, URZ, 0x3c, !UPT ;  /* 0x0000000f040f7292 */ /* 0x000fe2000f8e3cff */
[----:B----4-:R-:W-:Y:S02]  /*14140*/  VIADD R6, R16, UR14 ;  /* 0x0000000e10067c36 */ /* 0x010fe40008000000 */
[----:B------:R-:W-:-:S04]  /*14150*/  IMAD.X R15, R15, 0x1, R132, P4 ;  /* 0x000000010f0f7824 */ /* 0x000fc800020e0684 */
[----:B------:R-:W-:Y:S02]  /*14160*/  IMAD.MOV.U32 R5, RZ, RZ, R15 ;  /* 0x000000ffff057224 */ /* 0x000fe400078e000f */
[----:B--2---:R-:W-:-:S03]  /*14170*/  IMAD.X R13, R13, 0x1, R132, P5 ;  /* 0x000000010d0d7824 */ /* 0x004fc600028e0684 */
[----:B------:R2:W-:Y:S04]  /*14180*/  LDGSTS.E [R6+0x20300], desc[UR24][R4.64], P2 ;  /* 0x2030000004067fae */ /* 0x0005e800091a1018 */
[----:B------:R1:W-:Y:S01]  /*14190*/  STL [R1+0x260], R15 ;  /* 0x0002600f01007387 */ /* 0x0003e20000100800 */
[----:B--2---:R-:W-:Y:S02]  /*141a0*/  IMAD.MOV.U32 R4, RZ, RZ, R12 ;  /* 0x000000ffff047224 */ /* 0x004fe400078e000c */
[----:B------:R-:W-:Y:S01]  /*141b0*/  IMAD.MOV.U32 R5, RZ, RZ, R13 ;  /* 0x000000ffff057224 */ /* 0x000fe200078e000d */
[----:B---3--:R-:W-:-:S04]  /*141c0*/  IADD3 R10, P4, PT, R10, R3, RZ ;  /* 0x000000030a0a7210 */ /* 0x008fc80007f9e0ff */
[----:B------:R2:W-:Y:S01]  /*141d0*/  LDGSTS.E [R6+0x20700], desc[UR24][R4.64], P2 ;  /* 0x2070000004067fae */ /* 0x0005e200091a1018 */
[----:B------:R-:W-:Y:S02]  /*141e0*/  IADD3.X R11, PT, PT, R11, R132, RZ, P4, !PT ;  /* 0x000000840b0b7210 */ /* 0x000fe400027fe4ff */
[----:B------:R-:W-:Y:S01]  /*141f0*/  IADD3 R8, P4, PT, R8, R3, RZ ;  /* 0x0000000308087210 */ /* 0x000fe20007f9e0ff */
[----:B------:R1:W-:Y:S01]  /*14200*/  STL [R1+0x284], R12 ;  /* 0x0002840c01007387 */ /* 0x0003e20000100800 */
[----:B--2---:R-:W-:Y:S02]  /*14210*/  IMAD.MOV.U32 R4, RZ, RZ, R10 ;  /* 0x000000ffff047224 */ /* 0x004fe400078e000a */
[----:B------:R-:W-:Y:S01]  /*14220*/  IMAD.MOV.U32 R5, RZ, RZ, R11 ;  /* 0x000000ffff057224 */ /* 0x000fe200078e000b */
[----:B------:R1:W-:Y:S01]  /*14230*/  STL [R1+0x280], R13 ;  /* 0x0002800d01007387 */ /* 0x0003e20000100800 */
[----:B------:R-:W-:-:S03]  /*14240*/  IMAD.X R9, R9, 0x1, R132, P4 ;  /* 0x0000000109097824 */ /* 0x000fc600020e0684 */
[----:B------:R1:W-:Y:S04]  /*14250*/  STL [R1+0x2a4], R10 ;  /* 0x0002a40a01007387 */ /* 0x0003e80000100800 */
[----:B------:R1:W-:Y:S04]  /*14260*/  STL [R1+0x2a0], R11 ;  /* 0x0002a00b01007387 */ /* 0x0003e80000100800 */
[----:B------:R2:W-:Y:S04]  /*14270*/  LDGSTS.E [R6+0x20b00], desc[UR24][R4.64], P2 ;  /* 0x20b0000004067fae */ /* 0x0005e800091a1018 */
[----:B------:R1:W-:Y:S04]  /*14280*/  STL [R1+0x2c4], R8 ;  /* 0x0002c40801007387 */ /* 0x0003e80000100800 */
[----:B------:R1:W-:Y:S01]  /*14290*/  STL [R1+0x2c0], R9 ;  /* 0x0002c00901007387 */ /* 0x0003e20000100800 */
[----:B--2---:R-:W-:Y:S01]  /*142a0*/  MOV R4, R8 ;  /* 0x0000000800047202 */ /* 0x004fe20000000f00 */
[----:B------:R-:W-:-:S05]  /*142b0*/  IMAD.MOV.U32 R5, RZ, RZ, R9 ;  /* 0x000000ffff057224 */ /* 0x000fca00078e0009 */
[----:B------:R2:W-:Y:S01]  /*142c0*/  LDGSTS.E [R6+0x20f00], desc[UR24][R4.64], P2 ;  /* 0x20f0000004067fae */ /* 0x0005e200091a1018 */
[----:B-----5:R-:W-:-:S03]  /*142d0*/  ISETP.NE.U32.AND P2, PT, R169, R7, PT ;  /* 0x00000007a900720c */ /* 0x020fc60003f45070 */
[----:B------:R-:W0:Y:S01]  /*142e0*/  LDGDEPBAR ;  /* 0x00000000000079af */ /* 0x000e220000000000 */
[----:B------:R-:W-:Y:S02]  /*142f0*/  VIADD R169, R169, 0x1 ;  /* 0x00000001a9a97836 */ /* 0x000fe40000000000 */
[----:B--2---:R-:W-:-:S07]  /*14300*/  IMAD.U32 R4, RZ, RZ, UR4 ;  /* 0x00000004ff047e24 */ /* 0x004fce000f8e00ff */
[----:B-1----:R-:W-:Y:S05]  /*14310*/  @P2 BRA `(.L_x_17) ;  /* 0xffffff98002c2947 */ /* 0x002fea000383ffff */
.L_x_14:
[----:B------:R-:W2:Y:S01]  /*14320*/  LDC R3, c[0x0][0x3b4] ;  /* 0x0000ed00ff037b82 */ /* 0x000ea20000000800 */
[----:B------:R-:W3:Y:S01]  /*14330*/  LDCU UR5, c[0x0][0x3b8] ;  /* 0x00007700ff0577ac */ /* 0x000ee20008000800 */
[----:B------:R-:W4:Y:S01]  /*14340*/  LDCU.128 UR12, c[0x0][0x390] ;  /* 0x00007200ff0c77ac */ /* 0x000f220008000c00 */
[----:B------:R-:W-:Y:S05]  /*14350*/  @!P1 BRA `(.L_x_18) ;  /* 0x0000000000109947 */ /* 0x000fea0003800000 */
[----:B------:R-:W-:-:S06]  /*14360*/  USHF.L.U32 UR4, UR4, 0x1f, URZ ;  /* 0x0000001f04047899 */ /* 0x000fcc00080006ff */
[----:B------:R-:W-:-:S04]  /*14370*/  MOV R0, UR4 ;  /* 0x0000000400007c02 */ /* 0x000fc80008000f00 */
[----:B------:R-:W5:Y:S02]  /*14380*/  SYNCS.PHASECHK.TRANS64.TRYWAIT P0, [UR10], R0 ;  /* 0x00000000ff0075a7 */ /* 0x000f64000800110a */
[----:B-----5:R-:W-:Y:S05]  /*14390*/  @!P0 BRA `(.L_x_19) ;  /* 0x00000028002c8947 */ /* 0x020fea0003800000 */
.L_x_18:
[----:B------:R-:W5:Y:S01]  /*143a0*/  LDL.LU R146, [R1+0x4] ;  /* 0x0000040001927983 */ /* 0x000f620000300800 */
[----:B------:R-:W-:-:S04]  /*143b0*/  DEPBAR.LE SB0, 0x0 ;  /* 0x000080000000791a */ /* 0x000fc80000000000 */
[----:B----4-:R-:W4:Y:S04]  /*143c0*/  LDL.LU R144, [R1+0xc] ;  /* 0x00000c0001907983 */ /* 0x010f280000300800 */
[----:B---3--:R-:W3:Y:S01]  /*143d0*/  LDL.LU R142, [R1+0x144] ;  /* 0x00014400018e7983 */ /* 0x008ee20000300800 */
[----:B------:R-:W-:Y:S06]  /*143e0*/  BAR.SYNC.DEFER_BLOCKING 0x0 ;  /* 0x0000000000007b1d */ /* 0x000fec0000010000 */
[----:B------:R-:W1:Y:S02]  /*143f0*/  @!P3 SYNCS.CCTL.IV [UR7+0x26000] ;  /* 0x02600000ff00b9b1 */ /* 0x000e640008000007 */
[----:B-1----:R-:W-:Y:S06]  /*14400*/  BAR.SYNC.DEFER_BLOCKING 0x0 ;  /* 0x0000000000007b1d */ /* 0x002fec0000010000 */
[----:B------:R-:W1:Y:S01]  /*14410*/  LDTM.x128 R4, tmem[UR9] ;  /* 0x00000009000479ee */ /* 0x000e6200083c0000 */
[----:B------:R-:W2:Y:S01]  /*14420*/  @!P3 SYNCS.CCTL.IV [UR7+0x26008] ;  /* 0x02600800ff00b9b1 */ /* 0x000ea20008000007 */
[----:B------:R-:W-:Y:S01]  /*14430*/  NOP ;  /* 0x0000000000007918 */ /* 0x000fe20000000000 */
[----:B-----5:R-:W-:-:S02]  /*14440*/  VIADD R2, R146, 0x1 ;  /* 0x0000000192027836 */ /* 0x020fc40000000000 */
[C---:B------:R-:W-:Y:S02]  /*14450*/  VIADD R134, R146.reuse, 0x2 ;  /* 0x0000000292867836 */ /* 0x040fe40000000000 */
[----:B------:R-:W-:Y:S01]  /*14460*/  IMAD R137, R146, UR5, RZ ;  /* 0x0000000592897c24 */ /* 0x000fe2000f8e02ff */
[C---:B----4-:R-:W-:Y:S01]  /*14470*/  ISETP.GE.AND P2, PT, R144.reuse, UR14, PT ;  /* 0x0000000e90007c0c */ /* 0x050fe2000bf46270 */
[----:B--2---:R-:W-:Y:S01]  /*14480*/  IMAD R0, R144, R3, RZ ;  /* 0x0000000390007224 */ /* 0x004fe200078e02ff */
[----:B------:R-:W-:Y:S01]  /*14490*/  ISETP.GE.AND P4, PT, R2, UR15, PT ;  /* 0x0000000f02007c0c */ /* 0x000fe2000bf86270 */
[C---:B------:R-:W-:Y:S01]  /*144a0*/  VIADD R2, R146.reuse, 0x3 ;  /* 0x0000000392027836 */ /* 0x040fe20000000000 */
[C---:B------:R-:W-:Y:S01]  /*144b0*/  ISETP.LT.AND P2, PT, R146.reuse, UR15, !P2 ;  /* 0x0000000f92007c0c */ /* 0x040fe2000d741270 */
[----:B------:R-:W-:Y:S01]  /*144c0*/  VIADD R136, R146, 0x4 ;  /* 0x0000000492887836 */ /* 0x000fe20000000000 */
[----:B------:R-:W-:Y:S01]  /*144d0*/  LEA R132, P0, R0, UR12, 0x2 ;  /* 0x0000000c00847c11 */ /* 0x000fe2000f8010ff */
[----:B------:R-:W-:Y:S01]  /*144e0*/  VIADD R141, R137, UR5 ;  /* 0x00000005898d7c36 */ /* 0x000fe20008000000 */
[----:B---3--:R-:W-:-:S02]  /*144f0*/  ISETP.GE.AND P6, PT, R142, UR14, PT ;  /* 0x0000000e8e007c0c */ /* 0x008fc4000bfc6270 */
[----:B------:R-:W-:Y:S02]  /*14500*/  LEA.HI.X.SX32 R133, R0, UR13, 0x2, P0 ;  /* 0x0000000d00857c11 */ /* 0x000fe400080f16ff */
[----:B------:R-:W-:Y:S02]  /*14510*/  ISETP.GE.AND P0, PT, R134, UR15, PT ;  /* 0x0000000f86007c0c */ /* 0x000fe4000bf06270 */
[----:B------:R-:W-:Y:S01]  /*14520*/  LEA R0, R3, R0, 0x7 ;  /* 0x0000000003007211 */ /* 0x000fe200078e38ff */
[----:B------:R-:W-:Y:S01]  /*14530*/  IMAD.WIDE R134, R137, 0x4, R132 ;  /* 0x0000000489867825 */ /* 0x000fe200078e0284 */
[----:B------:R-:W-:Y:S02]  /*14540*/  ISETP.GE.AND P1, PT, R2, UR15, PT ;  /* 0x0000000f02007c0c */ /* 0x000fe4000bf26270 */
[----:B------:R-:W-:Y:S02]  /*14550*/  LEA R2, P5, R0, UR12, 0x2 ;  /* 0x0000000c00027c11 */ /* 0x000fe4000f8a10ff */
[----:B-1----:R1:W-:Y:S01]  /*14560*/  @P2 STG.E desc[UR24][R134.64], R4 ;  /* 0x0000000486002986 */ /* 0x0023e2000c101918 */
[----:B------:R-:W-:-:S02]  /*14570*/  ISETP.LT.AND P2, PT, R146, UR15, !P6 ;  /* 0x0000000f92007c0c */ /* 0x000fc4000f741270 */
[----:B------:R-:W-:Y:S02]  /*14580*/  ISETP.LT.AND P6, PT, R144, UR14, !P4 ;  /* 0x0000000e90007c0c */ /* 0x000fe4000e7c1270 */
[----:B------:R-:W-:Y:S01]  /*14590*/  LEA.HI.X.SX32 R3, R0, UR13, 0x2, P5 ;  /* 0x0000000d00037c11 */ /* 0x000fe2000a8f16ff */
[----:B------:R-:W-:Y:S01]  /*145a0*/  VIADD R0, R146, 0x5 ;  /* 0x0000000592007836 */ /* 0x000fe20000000000 */
[----:B------:R-:W-:Y:S02]  /*145b0*/  ISETP.GE.AND P3, PT, R136, UR15, PT ;  /* 0x0000000f88007c0c */ /* 0x000fe4000bf66270 */
[----:B------:R-:W-:Y:S01]  /*145c0*/  ISETP.LT.AND P4, PT, R142, UR14, !P4 ;  /* 0x0000000e8e007c0c */ /* 0x000fe2000e781270 */
[----:B------:R-:W-:Y:S01]  /*145d0*/  IMAD.WIDE R136, R137, 0x4, R2 ;  /* 0x0000000489887825 */ /* 0x000fe200078e0202 */
[----:B------:R-:W-:Y:S02]  /*145e0*/  ISETP.LT.AND P5, PT, R144, UR14, !P0 ;  /* 0x0000000e90007c0c */ /* 0x000fe4000c7a1270 */
[C---:B------:R-:W-:Y:S01]  /*145f0*/  IADD3 R143, PT, PT, R141.reuse, UR5, RZ ;  /* 0x000000058d8f7c10 */ /* 0x040fe2000fffe0ff */
[----:B-1----:R-:W-:Y:S01]  /*14600*/  IMAD.WIDE R134, R141, 0x4, R132 ;  /* 0x000000048d867825 */ /* 0x002fe200078e0284 */
[----:B------:R1:W-:Y:S01]  /*14610*/  @P2 STG.E desc[UR24][R136.64], R68 ;  /* 0x0000004488002986 */ /* 0x0003e2000c101918 */
[----:B------:R-:W-:-:S02]  /*14620*/  ISETP.LT.AND P0, PT, R142, UR14, !P0 ;  /* 0x0000000e8e007c0c */ /* 0x000fc4000c701270 */
[----:B------:R-:W-:Y:S01]  /*14630*/  VIADD R145, R143, UR5 ;  /* 0x000000058f917c36 */ /* 0x000fe20008000000 */
[----:B------:R2:W-:Y:S01]  /*14640*/  @P6 STG.E desc[UR24][R134.64], R5 ;  /* 0x0000000586006986 */ /* 0x0005e2000c101918 */
[----:B------:R-:W-:Y:S01]  /*14650*/  ISETP.LT.AND P6, PT, R144, UR14, !P1 ;  /* 0x0000000e90007c0c */ /* 0x000fe2000cfc1270 */
[----:B------:R-:W-:Y:S01]  /*14660*/  IMAD.WIDE R138, R141, 0x4, R2 ;  /* 0x000000048d8a7825 */ /* 0x000fe200078e0202 */
[----:B------:R-:W-:Y:S02]  /*14670*/  ISETP.GE.AND P2, PT, R0, UR15, PT ;  /* 0x0000000f00007c0c */ /* 0x000fe4000bf46270 */
[----:B------:R-:W-:Y:S01]  /*14680*/  ISETP.LT.AND P1, PT, R142, UR14, !P1 ;  /* 0x0000000e8e007c0c */ /* 0x000fe2000cf21270 */
[C---:B------:R-:W-:Y:S01]  /*14690*/  IMAD.WIDE R140, R143.reuse, 0x4, R132 ;  /* 0x000000048f8c7825 */ /* 0x040fe200078e0284 */
[----:B------:R3:W-:Y:S03]  /*146a0*/  @P4 STG.E desc[UR24][R138.64], R69 ;  /* 0x000000458a004986 */ /* 0x0007e6000c101918 */
[----:B-1----:R-:W-:Y:S01]  /*146b0*/  IMAD.WIDE R136, R143, 0x4, R2 ;  /* 0x000000048f887825 */ /* 0x002fe200078e0202 */
[----:B------:R-:W-:Y:S01]  /*146c0*/  @P5 STG.E desc[UR24][R140.64], R6 ;  /* 0x000000068c005986 */ /* 0x000fe2000c101918 */
[----:B------:R-:W-:-:S02]  /*146d0*/  ISETP.LT.AND P5, PT, R144, UR14, !P3 ;  /* 0x0000000e90007c0c */ /* 0x000fc4000dfa1270 */
[C---:B--2---:R-:W-:Y:S01]  /*146e0*/  IMAD.WIDE R4, R145.reuse, 0x4, R132 ;  /* 0x0000000491047825 */ /* 0x044fe200078e0284 */
[----:B------:R1:W-:Y:S01]  /*146f0*/  @P0 STG.E desc[UR24][R136.64], R70 ;  /* 0x0000004688000986 */ /* 0x0003e2000c101918 */
[----:B------:R-:W-:Y:S02]  /*14700*/  ISETP.LT.AND P3, PT, R142, UR14, !P3 ;  /* 0x0000000e8e007c0c */ /* 0x000fe4000df61270 */
[----:B------:R-:W-:Y:S01]  /*14710*/  VIADD R0, R146, 0x6 ;  /* 0x0000000692007836 */ /* 0x000fe20000000000 */
[----:B------:R2:W-:Y:S01]  /*14720*/  @P6 STG.E desc[UR24][R4.64], R7 ;  /* 0x0000000704006986 */ /* 0x0005e2000c101918 */
[C---:B---3--:R-:W-:Y:S01]  /*14730*/  IMAD.WIDE R68, R145.reuse, 0x4, R2 ;  /* 0x0000000491447825 */ /* 0x048fe200078e0202 */
[----:B------:R-:W-:Y:S02]  /*14740*/  IADD3 R145, PT, PT, R145, UR5, RZ ;  /* 0x0000000591917c10 */ /* 0x000fe4000fffe0ff */
[----:B------:R-:W-:Y:S02]  /*14750*/  ISETP.LT.AND P6, PT, R144, UR14, !P2 ;  /* 0x0000000e90007c0c */ /* 0x000fe4000d7c1270 */
[----:B------:R-:W-:Y:S01]  /*14760*/  ISETP.GE.AND P4, PT, R0, UR15, PT ;  /* 0x0000000f00007c0c */ /* 0x000fe2000bf86270 */
[C---:B------:R-:W-:Y:S01]  /*14770*/  VIADD R139, R145.reuse, UR5 ;  /* 0x00000005918b7c36 */ /* 0x040fe20008000000 */
[----:B------:R3:W-:Y:S01]  /*14780*/  @P1 STG.E desc[UR24][R68.64], R71 ;  /* 0x0000004744001986 */ /* 0x0007e2000c101918 */
[----:B------:R-:W-:Y:S01]  /*14790*/  VIADD R0, R146, 0x7 ;  /* 0x0000000792007836 */ /* 0x000fe20000000000 */
[----:B------:R-:W-:Y:S01]  /*147a0*/  ISETP.LT.AND P2, PT, R142, UR14, !P2 ;  /* 0x0000000e8e007c0c */ /* 0x000fe2000d741270 */
[----:B------:R-:W-:-:S03]  /*147b0*/  IMAD.WIDE R134, R145, 0x4, R132 ;  /* 0x0000000491867825 */ /* 0x000fc600078e0284 */
[----:B------:R-:W-:Y:S01]  /*147c0*/  ISETP.GE.AND P0, PT, R0, UR15, PT ;  /* 0x0000000f00007c0c */ /* 0x000fe2000bf06270 */
[----:B-1----:R-:W-:Y:S01]  /*147d0*/  IMAD.WIDE R136, R145, 0x4, R2 ;  /* 0x0000000491887825 */ /* 0x002fe200078e0202 */
[----:B------:R1:W-:Y:S01]  /*147e0*/  @P5 STG.E desc[UR24][R134.64], R8 ;  /* 0x0000000886005986 */ /* 0x0003e2000c101918 */
[----:B------:R-:W-:Y:S02]  /*147f0*/  ISETP.LT.AND P5, PT, R144, UR14, !P4 ;  /* 0x0000000e90007c0c */ /* 0x000fe4000e7a1270 */
[C---:B--2---:R-:W-:Y:S01]  /*14800*/  IMAD.WIDE R4, R139.reuse, 0x4, R132 ;  /* 0x000000048b047825 */ /* 0x044fe200078e0284 */
[----:B------:R-:W-:Y:S01]  /*14810*/  @P3 STG.E desc[UR24][R136.64], R72 ;  /* 0x0000004888003986 */ /* 0x000fe2000c101918 */
[C---:B---3--:R-:W-:Y:S02]  /*14820*/  IADD3 R71, PT, PT, R139.reuse, UR5, RZ ;  /* 0x000000058b477c10 */ /* 0x048fe4000fffe0ff */
[----:B------:R-:W-:Y:S01]  /*14830*/  VIADD R0, R146, 0x8 ;  /* 0x0000000892007836 */ /* 0x000fe20000000000 */
[----:B------:R2:W-:Y:S01]  /*14840*/  @P6 STG.E desc[UR24][R4.64], R9 ;  /* 0x0000000904006986 */ /* 0x0005e2000c101918 */
[----:B------:R-:W-:Y:S01]  /*14850*/  ISETP.LT.AND P4, PT, R142, UR14, !P4 ;  /* 0x0000000e8e007c0c */ /* 0x000fe2000e781270 */
[----:B------:R-:W-:Y:S01]  /*14860*/  IMAD.WIDE R6, R139, 0x4, R2 ;  /* 0x000000048b067825 */ /* 0x000fe200078e0202 */
[----:B------:R-:W-:-:S02]  /*14870*/  ISETP.LT.AND P6, PT, R144, UR14, !P0 ;  /* 0x0000000e90007c0c */ /* 0x000fc4000c7c1270 */
[----:B------:R-:W-:Y:S01]  /*14880*/  ISETP.GE.AND P1, PT, R0, UR15, PT ;  /* 0x0000000f00007c0c */ /* 0x000fe2000bf26270 */
[C---:B-1----:R-:W-:Y:S01]  /*14890*/  VIADD R135, R71.reuse, UR5 ;  /* 0x0000000547877c36 */ /* 0x042fe20008000000 */
[----:B------:R1:W-:Y:S01]  /*148a0*/  @P2 STG.E desc[UR24][R6.64], R73 ;  /* 0x0000004906002986 */ /* 0x0003e2000c101918 */
[----:B------:R-:W-:Y:S01]  /*148b0*/  VIADD R0, R146, 0x9 ;  /* 0x0000000992007836 */ /* 0x000fe20000000000 */
[----:B------:R-:W-:Y:S01]  /*148c0*/  ISETP.LT.AND P0, PT, R142, UR14, !P0 ;  /* 0x0000000e8e007c0c */ /* 0x000fe2000c701270 */
[----:B------:R-:W-:-:S03]  /*148d0*/  IMAD.WIDE R68, R71, 0x4, R132 ;  /* 0x0000000447447825 */ /* 0x000fc600078e0284 */
[----:B------:R-:W-:Y:S01]  /*148e0*/  ISETP.GE.AND P3, PT, R0, UR15, PT ;  /* 0x0000000f00007c0c */ /* 0x000fe2000bf66270 */
[----:B------:R-:W-:Y:S01]  /*148f0*/  IMAD.WIDE R70, R71, 0x4, R2 ;  /* 0x0000000447467825 */ /* 0x000fe200078e0202 */
[----:B------:R-:W-:Y:S01]  /*14900*/  @P5 STG.E desc[UR24][R68.64], R10 ;  /* 0x0000000a44005986 */ /* 0x000fe2000c101918 */
[----:B------:R-:W-:Y:S02]  /*14910*/  ISETP.LT.AND P5, PT, R144, UR14, !P1 ;  /* 0x0000000e90007c0c */ /* 0x000fe4000cfa1270 */
[C---:B--2---:R-:W-:Y:S01]  /*14920*/  IMAD.WIDE R4, R135.reuse, 0x4, R132 ;  /* 0x0000000487047825 */ /* 0x044fe200078e0284 */
[----:B------:R2:W-:Y:S01]  /*14930*/  @P4 STG.E desc[UR24][R70.64], R74 ;  /* 0x0000004a46004986 */ /* 0x0005e2000c101918 */
[----:B------:R-:W-:Y:S02]  /*14940*/  ISETP.LT.AND P1, PT, R142, UR14, !P1 ;  /* 0x0000000e8e007c0c */ /* 0x000fe4000cf21270 */
[C---:B-1----:R-:W-:Y:S01]  /*14950*/  IMAD.WIDE R6, R135.reuse, 0x4, R2 ;  /* 0x0000000487067825 */ /* 0x042fe200078e0202 */
[----:B------:R-:W-:Y:S01]  /*14960*/  IADD3 R135, PT, PT, R135, UR5, RZ ;  /* 0x0000000587877c10 */ /* 0x000fe2000fffe0ff */
[----:B------:R1:W-:Y:S01]  /*14970*/  @P6 STG.E desc[UR24][R4.64], R11 ;  /* 0x0000000b04006986 */ /* 0x0003e2000c101918 */
[----:B------:R-:W-:Y:S01]  /*14980*/  ISETP.LT.AND P6, PT, R144, UR14, !P3 ;  /* 0x0000000e90007c0c */ /* 0x000fe2000dfc1270 */
[----:B------:R-:W-:Y:S01]  /*14990*/  VIADD R0, R146, 0xa ;  /* 0x0000000a92007836 */ /* 0x000fe20000000000 */
[----:B------:R-:W-:Y:S01]  /*149a0*/  ISETP.LT.AND P3, PT, R142, UR14, !P3 ;  /* 0x0000000e8e007c0c */ /* 0x000fe2000df61270 */
[C---:B------:R-:W-:Y:S01]  /*149b0*/  IMAD.WIDE R8, R135.reuse, 0x4, R132 ;  /* 0x0000000487087825 */ /* 0x040fe200078e0284 */
[----:B------:R3:W-:Y:S02]  /*149c0*/  @P0 STG.E desc[UR24][R6.64], R75 ;  /* 0x0000004b06000986 */ /* 0x0007e4000c101918 */
[----:B------:R-:W-:Y:S01]  /*149d0*/  ISETP.GE.AND P2, PT, R0, UR15, PT ;  /* 0x0000000f00007c0c */ /* 0x000fe2000bf46270 */
[C---:B--2---:R-:W-:Y:S01]  /*149e0*/  VIADD R71, R135.reuse, UR5 ;  /* 0x0000000587477c36 */ /* 0x044fe20008000000 */
[----:B------:R-:W-:Y:S01]  /*149f0*/  @P5 STG.E desc[UR24][R8.64], R12 ;  /* 0x0000000c08005986 */ /* 0x000fe2000c101918 */
[----:B------:R-:W-:Y:S01]  /*14a00*/  VIADD R0, R146, 0xb ;  /* 0x0000000b92007836 */ /* 0x000fe20000000000 */
[----:B------:R-:W-:Y:S01]  /*14a10*/  ISETP.LT.AND P5, PT, R144, UR14, !P2 ;  /* 0x0000000e90007c0c */ /* 0x000fe2000d7a1270 */
[----:B------:R-:W-:Y:S01]  /*14a20*/  IMAD.WIDE R68, R135, 0x4, R2 ;  /* 0x0000000487447825 */ /* 0x000fe200078e0202 */
[----:B-1----:R-:W-:-:S02]  /*14a30*/  IADD3 R11, PT, PT, R71, UR5, RZ ;  /* 0x00000005470b7c10 */ /* 0x002fc4000fffe0ff */
[----:B------:R-:W-:Y:S01]  /*14a40*/  ISETP.GE.AND P4, PT, R0, UR15, PT ;  /* 0x0000000f00007c0c */ /* 0x000fe2000bf86270 */
[C---:B------:R-:W-:Y:S01]  /*14a50*/  IMAD.WIDE R4, R71.reuse, 0x4, R132 ;  /* 0x0000000447047825 */ /* 0x040fe200078e0284 */
[----:B------:R1:W-:Y:S01]  /*14a60*/  @P1 STG.E desc[UR24][R68.64], R76 ;  /* 0x0000004c44001986 */ /* 0x0003e2000c101918 */
[----:B------:R-:W-:Y:S02]  /*14a70*/  ISETP.LT.AND P2, PT, R142, UR14, !P2 ;  /* 0x0000000e8e007c0c */ /* 0x000fe4000d741270 */
[----:B------:R-:W-:Y:S01]  /*14a80*/  VIADD R0, R146, 0xc ;  /* 0x0000000c92007836 */ /* 0x000fe20000000000 */
[----:B------:R2:W-:Y:S01]  /*14a90*/  @P6 STG.E desc[UR24][R4.64], R13 ;  /* 0x0000000d04006986 */ /* 0x0005e2000c101918 */
[----:B------:R-:W-:Y:S01]  /*14aa0*/  ISETP.LT.AND P6, PT, R144, UR14, !P4 ;  /* 0x0000000e90007c0c */ /* 0x000fe2000e7c1270 */
[----:B---3--:R-:W-:Y:S01]  /*14ab0*/  IMAD.WIDE R6, R71, 0x4, R2 ;  /* 0x0000000447067825 */ /* 0x008fe200078e0202 */
[----:B------:R-:W-:Y:S02]  /*14ac0*/  ISETP.LT.AND P4, PT, R142, UR14, !P4 ;  /* 0x0000000e8e007c0c */ /* 0x000fe4000e781270 */
[----:B------:R-:W-:Y:S01]  /*14ad0*/  ISETP.GE.AND P0, PT, R0, UR15, PT ;  /* 0x0000000f00007c0c */ /* 0x000fe2000bf06270 */
[----:B------:R-:W-:Y:S01]  /*14ae0*/  VIADD R0, R146, 0xd ;  /* 0x0000000d92007836 */ /* 0x000fe20000000000 */
[----:B------:R3:W-:Y:S01]  /*14af0*/  @P3 STG.E desc[UR24][R6.64], R77 ;  /* 0x0000004d06003986 */ /* 0x0007e2000c101918 */
[----:B-1----:R-:W-:-:S02]  /*14b00*/  VIADD R69, R11, UR5 ;  /* 0x000000050b457c36 */ /* 0x002fc40008000000 */
[----:B------:R-:W-:Y:S01]  /*14b10*/  IMAD.WIDE R8, R11, 0x4, R132 ;  /* 0x000000040b087825 */ /* 0x000fe200078e0284 */
[----:B------:R-:W-:-:S03]  /*14b20*/  ISETP.GE.AND P1, PT, R0, UR15, PT ;  /* 0x0000000f00007c0c */ /* 0x000fc6000bf26270 */
[----:B------:R-:W-:Y:S01]  /*14b30*/  IMAD.WIDE R10, R11, 0x4, R2 ;  /* 0x000000040b0a7825 */ /* 0x000fe200078e0202 */
[----:B------:R1:W-:Y:S01]  /*14b40*/  @P5 STG.E desc[UR24][R8.64], R14 ;  /* 0x0000000e08005986 */ /* 0x0003e2000c101918 */
[----:B------:R-:W-:Y:S02]  /*14b50*/  ISETP.LT.AND P5, PT, R144, UR14, !P0 ;  /* 0x0000000e90007c0c */ /* 0x000fe4000c7a1270 */
[C---:B--2---:R-:W-:Y:S01]  /*14b60*/  IMAD.WIDE R4, R69.reuse, 0x4, R132 ;  /* 0x0000000445047825 */ /* 0x044fe200078e0284 */
[----:B------:R2:W-:Y:S01]  /*14b70*/  @P2 STG.E desc[UR24][R10.64], R78 ;  /* 0x0000004e0a002986 */ /* 0x0005e2000c101918 */
[----:B------:R-:W-:Y:S02]  /*14b80*/  ISETP.LT.AND P0, PT, R142, UR14, !P0 ;  /* 0x0000000e8e007c0c */ /* 0x000fe4000c701270 */
[C---:B---3--:R-:W-:Y:S01]  /*14b90*/  IMAD.WIDE R6, R69.reuse, 0x4, R2 ;  /* 0x0000000445067825 */ /* 0x048fe200078e0202 */
[----:B------:R-:W-:Y:S01]  /*14ba0*/  IADD3 R69, PT, PT, R69, UR5, RZ ;  /* 0x0000000545457c10 */ /* 0x000fe2000fffe0ff */
[----:B------:R3:W-:Y:S01]  /*14bb0*/  @P6 STG.E desc[UR24][R4.64], R15 ;  /* 0x0000000f04006986 */ /* 0x0007e2000c101918 */
[----:B------:R-:W-:Y:S01]  /*14bc0*/  ISETP.LT.AND P6, PT, R144, UR14, !P1 ;  /* 0x0000000e90007c0c */ /* 0x000fe2000cfc1270 */
[----:B------:R-:W-:Y:S01]  /*14bd0*/  VIADD R0, R146, 0xe ;  /* 0x0000000e92007836 */ /* 0x000fe20000000000 */
[----:B------:R-:W-:Y:S01]  /*14be0*/  ISETP.LT.AND P1, PT, R142, UR14, !P1 ;  /* 0x0000000e8e007c0c */ /* 0x000fe2000cf21270 */
[C---:B------:R-:W-:Y:S01]  /*14bf0*/  VIADD R13, R69.reuse, UR5 ;  /* 0x00000005450d7c36 */ /* 0x040fe20008000000 */
[----:B------:R4:W-:Y:S01]  /*14c00*/  @P4 STG.E desc[UR24][R6.64], R79 ;  /* 0x0000004f06004986 */ /* 0x0009e2000c101918 */
[----:B-1----:R-:W-:Y:S01]  /*14c10*/  IMAD.WIDE R8, R69, 0x4, R132 ;  /* 0x0000000445087825 */ /* 0x002fe200078e0284 */
[----:B------:R-:W-:-:S03]  /*14c20*/  ISETP.GE.AND P3, PT, R0, UR15, PT ;  /* 0x0000000f00007c0c */ /* 0x000fc6000bf66270 */
[----:B------:R-:W-:Y:S01]  /*14c30*/  VIADD R0, R146, 0xf ;  /* 0x0000000f92007836 */ /* 0x000fe20000000000 */
[----:B------:R1:W-:Y:S01]  /*14c40*/  @P5 STG.E desc[UR24][R8.64], R16 ;  /* 0x0000001008005986 */ /* 0x0003e2000c101918 */
[----:B--2---:R-:W-:Y:S01]  /*14c50*/  IMAD.WIDE R10, R69, 0x4, R2 ;  /* 0x00000004450a7825 */ /* 0x004fe200078e0202 */
[----:B------:R-:W-:Y:S02]  /*14c60*/  ISETP.LT.AND P5, PT, R144, UR14, !P3 ;  /* 0x0000000e90007c0c */ /* 0x000fe4000dfa1270 */
[----:B------:R-:W-:Y:S01]  /*14c70*/  ISETP.GE.AND P2, PT, R0, UR15, PT ;  /* 0x0000000f00007c0c */ /* 0x000fe2000bf46270 */
[C---:B---3--:R-:W-:Y:S01]  /*14c80*/  IMAD.WIDE R4, R13.reuse, 0x4, R132 ;  /* 0x000000040d047825 */ /* 0x048fe200078e0284 */
[----:B------:R2:W-:Y:S01]  /*14c90*/  @P0 STG.E desc[UR24][R10.64], R80 ;  /* 0x000000500a000986 */ /* 0x0005e2000c101918 */
[----:B------:R-:W-:Y:S02]  /*14ca0*/  ISETP.LT.AND P3, PT, R142, UR14, !P3 ;  /* 0x0000000e8e007c0c */ /* 0x000fe4000df61270 */
[C---:B----4-:R-:W-:Y:S01]  /*14cb0*/  IMAD.WIDE R6, R13.reuse, 0x4, R2 ;  /* 0x000000040d067825 */ /* 0x050fe200078e0202 */
        /* <DEDUP_REMOVED lines=162> */
[----:B------:R3:W-:Y:S01]  /*156e0*/  @P6 STG.E desc[UR24][R4.64], R35 ;  /* 0x0000002304006986 */ /* 0x0007e2000c101918 */
[----:B------:R-:W-:-:S02]  /*156f0*/  IADD3 R15, PT, PT, R15, UR5, RZ ;  /* 0x000000050f0f7c10 */ /* 0x000fc4000fffe0ff */
[----:B------:R-:W-:Y:S01]  /*15700*/  VIADD R0, R146, 0x22 ;  /* 0x0000002292007836 */ /* 0x000fe20000000000 */
[----:B------:R4:W-:Y:S01]  /*15710*/  @P4 STG.E desc[UR24][R6.64], R99 ;  /* 0x0000006306004986 */ /* 0x0009e2000c101918 */
[----:B------:R-:W-:Y:S01]  /*15720*/  ISETP.LT.AND P4, PT, R144, UR14, !P1 ;  /* 0x0000000e90007c0c */ /* 0x000fe2000cf81270 */
[C---:B------:R-:W-:Y:S01]  /*15730*/  VIADD R13, R15.reuse, UR5 ;  /* 0x000000050f0d7c36 */ /* 0x040fe20008000000 */
[----:B------:R-:W-:Y:S01]  /*15740*/  ISETP.LT.AND P6, PT, R142, UR14, !P1 ;  /* 0x0000000e8e007c0c */ /* 0x000fe2000cfc1270 */
        /* <DEDUP_REMOVED lines=14> */
[----:B------:R-:W-:-:S02]  /*15830*/  VIADD R0, R146, 0x24 ;  /* 0x0000002492007836 */ /* 0x000fc40000000000 */
[----:B------:R4:W-:Y:S01]  /*15840*/  @P6 STG.E desc[UR24][R6.64], R101 ;  /* 0x0000006506006986 */ /* 0x0009e2000c101918 */
[----:B------:R-:W-:Y:S01]  /*15850*/  ISETP.LT.AND P6, PT, R142, UR14, !P2 ;  /* 0x0000000e8e007c0c */ /* 0x000fe2000d7c1270 */
[C---:B------:R-:W-:Y:S01]  /*15860*/  VIADD R15, R13.reuse, UR5 ;  /* 0x000000050d0f7c36 */ /* 0x040fe20008000000 */
[----:B------:R-:W-:Y:S01]  /*15870*/  ISETP.GE.AND P1, PT, R0, UR15, PT ;  /* 0x0000000f00007c0c */ /* 0x000fe2000bf26270 */
[----:B------:R-:W-:Y:S02]  /*15880*/  VIADD R0, R146, 0x25 ;  /* 0x0000002592007836 */ /* 0x000fe40000000000 */
[----:B-1----:R-:W-:-:S03]  /*15890*/  IMAD.WIDE R8, R13, 0x4, R132 ;  /* 0x000000040d087825 */ /* 0x002fc600078e0284 */
[----:B------:R-:W-:Y:S01]  /*158a0*/  ISETP.GE.AND P0, PT, R0, UR15, PT ;  /* 0x0000000f00007c0c */ /* 0x000fe2000bf06270 */
[----:B--2---:R-:W-:Y:S01]  /*158b0*/  IMAD.WIDE R10, R13, 0x4, R2 ;  /* 0x000000040d0a7825 */ /* 0x004fe200078e0202 */
[----:B------:R1:W-:Y:S01]  /*158c0*/  @P5 STG.E desc[UR24][R8.64], R38 ;  /* 0x0000002608005986 */ /* 0x0003e2000c101918 */
[----:B------:R-:W-:Y:S02]  /*158d0*/  ISETP.LT.AND P5, PT, R144, UR14, !P1 ;  /* 0x0000000e90007c0c */ /* 0x000fe4000cfa1270 */
        /* <DEDUP_REMOVED lines=183> */
[----:B------:R-:W-:Y:S01]  /*16450*/  VIADD R0, R146, 0x3a ;  /* 0x0000003a92007836 */ /* 0x000fe20000000000 */
[----:B------:R3:W-:Y:S01]  /*16460*/  @P4 STG.E desc[UR24][R4.64], R59 ;  /* 0x0000003b04004986 */ /* 0x0007e2000c101918 */
[C---:B----4-:R-:W-:Y:S01]  /*16470*/  IMAD.WIDE R6, R15.reuse, 0x4, R2 ;  /* 0x000000040f067825 */ /* 0x050fe200078e0202 */
[----:B------:R-:W-:-:S02]  /*16480*/  IADD3 R15, PT, PT, R15, UR5, RZ ;  /* 0x000000050f0f7c10 */ /* 0x000fc4000fffe0ff */
[----:B------:R-:W-:Y:S01]  /*16490*/  ISETP.GE.AND P3, PT, R0, UR15, PT ;  /* 0x0000000f00007c0c */ /* 0x000fe2000bf66270 */
[----:B------:R-:W-:Y:S01]  /*164a0*/  VIADD R0, R146, 0x3b ;  /* 0x0000003b92007836 */ /* 0x000fe20000000000 */
[----:B------:R-:W-:Y:S01]  /*164b0*/  ISETP.LT.AND P4, PT, R144, UR14, !P1 ;  /* 0x0000000e90007c0c */ /* 0x000fe2000cf81270 */
[----:B------:R4:W-:Y:S01]  /*164c0*/  @P6 STG.E desc[UR24][R6.64], R123 ;  /* 0x0000007b06006986 */ /* 0x0009e2000c101918 */
[----:B------:R-:W-:Y:S01]  /*164d0*/  ISETP.LT.AND P6, PT, R142, UR14, !P1 ;  /* 0x0000000e8e007c0c */ /* 0x000fe2000cfc1270 */
[C---:B------:R-:W-:Y:S01]  /*164e0*/  VIADD R13, R15.reuse, UR5 ;  /* 0x000000050f0d7c36 */ /* 0x040fe20008000000 */
[----:B------:R-:W-:Y:S01]  /*164f0*/  ISETP.GE.AND P2, PT, R0, UR15, PT ;  /* 0x0000000f00007c0c */ /* 0x000fe2000bf46270 */
[----:B-1----:R-:W-:-:S04]  /*16500*/  IMAD.WIDE R8, R15, 0x4, R132 ;  /* 0x000000040f087825 */ /* 0x002fc800078e0284 */
[----:B------:R-:W-:Y:S01]  /*16510*/  VIADD R0, R146, 0x3c ;  /* 0x0000003c92007836 */ /* 0x000fe20000000000 */
[----:B------:R1:W-:Y:S01]  /*16520*/  @P5 STG.E desc[UR24][R8.64], R60 ;  /* 0x0000003c08005986 */ /* 0x0003e2000c101918 */
[----:B--2---:R-:W-:Y:S01]  /*16530*/  IMAD.WIDE R10, R15, 0x4, R2 ;  /* 0x000000040f0a7825 */ /* 0x004fe200078e0202 */
[----:B------:R-:W-:Y:S02]  /*16540*/  ISETP.LT.AND P5, PT, R144, UR14, !P3 ;  /* 0x0000000e90007c0c */ /* 0x000fe4000dfa1270 */
[----:B------:R-:W-:Y:S01]  /*16550*/  ISETP.GE.AND P1, PT, R0, UR15, PT ;  /* 0x0000000f00007c0c */ /* 0x000fe2000bf26270 */
[C---:B---3--:R-:W-:Y:S01]  /*16560*/  IMAD.WIDE R4, R13.reuse, 0x4, R132 ;  /* 0x000000040d047825 */ /* 0x048fe200078e0284 */
[----:B------:R-:W-:Y:S01]  /*16570*/  @P0 STG.E desc[UR24][R10.64], R124 ;  /* 0x0000007c0a000986 */ /* 0x000fe2000c101918 */
[----:B------:R-:W-:Y:S02]  /*16580*/  ISETP.LT.AND P3, PT, R142, UR14, !P3 ;  /* 0x0000000e8e007c0c */ /* 0x000fe4000df61270 */
[C---:B----4-:R-:W-:Y:S01]  /*16590*/  IMAD.WIDE R6, R13.reuse, 0x4, R2 ;  /* 0x000000040d067825 */ /* 0x050fe200078e0202 */
[----:B------:R-:W-:Y:S01]  /*165a0*/  IADD3 R13, PT, PT, R13, UR5, RZ ;  /* 0x000000050d0d7c10 */ /* 0x000fe2000fffe0ff */
[----:B------:R2:W-:Y:S01]  /*165b0*/  @P4 STG.E desc[UR24][R4.64], R61 ;  /* 0x0000003d04004986 */ /* 0x0005e2000c101918 */
[----:B------:R-:W-:Y:S01]  /*165c0*/  ISETP.LT.AND P4, PT, R144, UR14, !P2 ;  /* 0x0000000e90007c0c */ /* 0x000fe2000d781270 */
[----:B------:R-:W-:Y:S01]  /*165d0*/  VIADD R0, R146, 0x3d ;  /* 0x0000003d92007836 */ /* 0x000fe20000000000 */
[----:B------:R-:W-:Y:S01]  /*165e0*/  ISETP.LT.AND P2, PT, R142, UR14, !P2 ;  /* 0x0000000e8e007c0c */ /* 0x000fe2000d741270 */
[----:B------:R3:W-:Y:S01]  /*165f0*/  @P6 STG.E desc[UR24][R6.64], R125 ;  /* 0x0000007d06006986 */ /* 0x0007e2000c101918 */
[C---:B------:R-:W-:Y:S01]  /*16600*/  VIADD R15, R13.reuse, UR5 ;  /* 0x000000050d0f7c36 */ /* 0x040fe20008000000 */
[----:B------:R-:W-:Y:S01]  /*16610*/  ISETP.LT.AND P6, PT, R144, UR14, !P1 ;  /* 0x0000000e90007c0c */ /* 0x000fe2000cfc1270 */
[----:B-1----:R-:W-:Y:S01]  /*16620*/  IMAD.WIDE R8, R13, 0x4, R132 ;  /* 0x000000040d087825 */ /* 0x002fe200078e0284 */
[----:B------:R-:W-:-:S02]  /*16630*/  ISETP.GE.AND P0, PT, R0, UR15, PT ;  /* 0x0000000f00007c0c */ /* 0x000fc4000bf06270 */
[----:B------:R-:W-:Y:S01]  /*16640*/  ISETP.LT.AND P1, PT, R142, UR14, !P1 ;  /* 0x0000000e8e007c0c */ /* 0x000fe2000cf21270 */
[----:B------:R-:W-:Y:S01]  /*16650*/  VIADD R0, R146, 0x3e ;  /* 0x0000003e92007836 */ /* 0x000fe20000000000 */
[----:B------:R1:W-:Y:S01]  /*16660*/  @P5 STG.E desc[UR24][R8.64], R62 ;  /* 0x0000003e08005986 */ /* 0x0003e2000c101918 */
[----:B------:R-:W-:Y:S02]  /*16670*/  VIADD R17, R15, UR5 ;  /* 0x000000050f117c36 */ /* 0x000fe40008000000 */
[----:B--2---:R-:W-:Y:S01]  /*16680*/  IMAD.WIDE R4, R13, 0x4, R2 ;  /* 0x000000040d047825 */ /* 0x004fe200078e0202 */
[----:B------:R-:W-:Y:S02]  /*16690*/  ISETP.GE.AND P5, PT, R0, UR15, PT ;  /* 0x0000000f00007c0c */ /* 0x000fe4000bfa6270 */
[----:B------:R-:W-:Y:S01]  /*166a0*/  IADD3 R0, PT, PT, R146, 0x3f, RZ ;  /* 0x0000003f92007810 */ /* 0x000fe20007ffe0ff */
[C---:B---3--:R-:W-:Y:S01]  /*166b0*/  IMAD.WIDE R6, R15.reuse, 0x4, R132 ;  /* 0x000000040f067825 */ /* 0x048fe200078e0284 */
[----:B------:R2:W-:Y:S02]  /*166c0*/  @P3 STG.E desc[UR24][R4.64], R126 ;  /* 0x0000007e04003986 */ /* 0x0005e4000c101918 */
[----:B------:R-:W-:Y:S01]  /*166d0*/  ISETP.GE.AND P3, PT, R0, UR15, PT ;  /* 0x0000000f00007c0c */ /* 0x000fe2000bf66270 */
[----:B------:R-:W-:Y:S01]  /*166e0*/  IMAD.WIDE R10, R15, 0x4, R2 ;  /* 0x000000040f0a7825 */ /* 0x000fe200078e0202 */
[----:B------:R3:W-:Y:S01]  /*166f0*/  @P4 STG.E desc[UR24][R6.64], R63 ;  /* 0x0000003f06004986 */ /* 0x0007e2000c101918 */
[----:B------:R-:W-:-:S02]  /*16700*/  ISETP.LT.AND P4, PT, R144, UR14, !P5 ;  /* 0x0000000e90007c0c */ /* 0x000fc4000ef81270 */
[C---:B------:R-:W-:Y:S01]  /*16710*/  IMAD.WIDE R12, R17.reuse, 0x4, R132 ;  /* 0x00000004110c7825 */ /* 0x040fe200078e0284 */
[----:B------:R4:W-:Y:S01]  /*16720*/  @P2 STG.E desc[UR24][R10.64], R127 ;  /* 0x0000007f0a002986 */ /* 0x0009e2000c101918 */
[----:B------:R-:W-:Y:S02]  /*16730*/  ISETP.LT.AND P5, PT, R142, UR14, !P5 ;  /* 0x0000000e8e007c0c */ /* 0x000fe4000efa1270 */
[C---:B-1----:R-:W-:Y:S01]  /*16740*/  VIADD R9, R17.reuse, UR5 ;  /* 0x0000000511097c36 */ /* 0x042fe20008000000 */
[----:B------:R1:W-:Y:S01]  /*16750*/  @P6 STG.E desc[UR24][R12.64], R64 ;  /* 0x000000400c006986 */ /* 0x0003e2000c101918 */
[----:B------:R-:W-:Y:S01]  /*16760*/  ISETP.LT.AND P6, PT, R144, UR14, !P0 ;  /* 0x0000000e90007c0c */ /* 0x000fe2000c7c1270 */
[----:B--2---:R-:W-:Y:S01]  /*16770*/  IMAD.WIDE R4, R17, 0x4, R2 ;  /* 0x0000000411047825 */ /* 0x004fe200078e0202 */
[----:B------:R-:W-:Y:S02]  /*16780*/  ISETP.LT.AND P0, PT, R142, UR14, !P0 ;  /* 0x0000000e8e007c0c */ /* 0x000fe4000c701270 */
[----:B------:R-:W-:Y:S01]  /*16790*/  ISETP.LT.AND P2, PT, R144, UR14, !P3 ;  /* 0x0000000e90007c0c */ /* 0x000fe2000df41270 */
[C---:B------:R-:W-:Y:S01]  /*167a0*/  VIADD R15, R9.reuse, UR5 ;  /* 0x00000005090f7c36 */ /* 0x040fe20008000000 */
[----:B------:R-:W-:Y:S01]  /*167b0*/  ISETP.LT.AND P3, PT, R142, UR14, !P3 ;  /* 0x0000000e8e007c0c */ /* 0x000fe2000df61270 */
[----:B---3--:R-:W-:Y:S01]  /*167c0*/  IMAD.WIDE R6, R9, 0x4, R132 ;  /* 0x0000000409067825 */ /* 0x008fe200078e0284 */
[----:B------:R2:W-:Y:S03]  /*167d0*/  @P1 STG.E desc[UR24][R4.64], R128 ;  /* 0x0000008004001986 */ /* 0x0005e6000c101918 */
[----:B------:R-:W-:-:S02]  /*167e0*/  VIADD R17, R15, UR5 ;  /* 0x000000050f117c36 */ /* 0x000fc40008000000 */
[----:B------:R-:W-:Y:S01]  /*167f0*/  IMAD.WIDE R8, R9, 0x4, R2 ;  /* 0x0000000409087825 */ /* 0x000fe200078e0202 */
[----:B------:R2:W-:Y:S03]  /*16800*/  @P6 STG.E desc[UR24][R6.64], R65 ;  /* 0x0000004106006986 */ /* 0x0005e6000c101918 */
[C---:B----4-:R-:W-:Y:S01]  /*16810*/  IMAD.WIDE R10, R15.reuse, 0x4, R132 ;  /* 0x000000040f0a7825 */ /* 0x050fe200078e0284 */
[----:B------:R2:W-:Y:S03]  /*16820*/  @P0 STG.E desc[UR24][R8.64], R129 ;  /* 0x0000008108000986 */ /* 0x0005e6000c101918 */
[----:B-1----:R-:W-:Y:S01]  /*16830*/  IMAD.WIDE R12, R15, 0x4, R2 ;  /* 0x000000040f0c7825 */ /* 0x002fe200078e0202 */
[----:B------:R2:W-:Y:S03]  /*16840*/  @P4 STG.E desc[UR24][R10.64], R66 ;  /* 0x000000420a004986 */ /* 0x0005e6000c101918 */
[C---:B------:R-:W-:Y:S01]  /*16850*/  IMAD.WIDE R132, R17.reuse, 0x4, R132 ;  /* 0x0000000411847825 */ /* 0x040fe200078e0284 */
[----:B------:R2:W-:Y:S03]  /*16860*/  @P5 STG.E desc[UR24][R12.64], R130 ;  /* 0x000000820c005986 */ /* 0x0005e6000c101918 */
[----:B------:R-:W-:Y:S01]  /*16870*/  IMAD.WIDE R2, R17, 0x4, R2 ;  /* 0x0000000411027825 */ /* 0x000fe200078e0202 */
[----:B------:R2:W-:Y:S04]  /*16880*/  @P2 STG.E desc[UR24][R132.64], R67 ;  /* 0x0000004384002986 */ /* 0x0005e8000c101918 */
[----:B------:R2:W-:Y:S01]  /*16890*/  @P3 STG.E desc[UR24][R2.64], R131 ;  /* 0x0000008302003986 */ /* 0x0005e2000c101918 */
[----:B------:R-:W-:Y:S06]  /*168a0*/  BAR.SYNC.DEFER_BLOCKING 0x0 ;  /* 0x0000000000007b1d */ /* 0x000fec0000010000 */
[----:B------:R-:W-:Y:S05]  /*168b0*/  BRA.U UP0, `(.L_x_20) ;  /* 0x0000000100a07547 */ /* 0x000fea000b800000 */
[----:B------:R-:W1:Y:S01]  /*168c0*/  S2UR UR5, SR_CgaCtaId ;  /* 0x00000000000579c3 */ /* 0x000e620000008800 */
[----:B------:R-:W-:Y:S01]  /*168d0*/  NOP ;  /* 0x0000000000007918 */ /* 0x000fe20000000000 */
[----:B------:R-:W-:Y:S01]  /*168e0*/  UMOV UR4, 0x50 ;  /* 0x0000005000047882 */ /* 0x000fe20000000000 */
[----:B------:R-:W-:Y:S01]  /*168f0*/  MOV R0, UR8 ;  /* 0x0000000800007c02 */ /* 0x000fe20008000f00 */
[----:B--2---:R-:W-:Y:S02]  /*16900*/  IMAD.MOV.U32 R3, RZ, RZ, 0xff ;  /* 0x000000ffff037424 */ /* 0x004fe400078e00ff */
[----:B------:R-:W-:Y:S01]  /*16910*/  IMAD.MOV.U32 R7, RZ, RZ, 0x1 ;  /* 0x00000001ff077424 */ /* 0x000fe200078e00ff */
[----:B------:R-:W-:-:S04]  /*16920*/  LOP3.LUT R0, R0, 0xffff, RZ, 0xc0, !PT ;  /* 0x0000ffff00007812 */ /* 0x000fc800078ec0ff */
[----:B------:R-:W-:-:S05]  /*16930*/  SHF.R.U32.HI R0, RZ, 0x5, R0 ;  /* 0x00000005ff007819 */ /* 0x000fca0000011600 */
[----:B------:R-:W-:Y:S01]  /*16940*/  VIADD R2, R0, 0x10 ;  /* 0x0000001000027836 */ /* 0x000fe20000000000 */
[----:B------:R-:W-:Y:S01]  /*16950*/  SHF.L.U32 R0, R3, R0, RZ ;  /* 0x0000000003007219 */ /* 0x000fe200000006ff */
[----:B-1----:R-:W-:-:S03]  /*16960*/  ULEA UR6, UR5, UR4, 0x18 ;  /* 0x0000000405067291 */ /* 0x002fc6000f8ec0ff */
[----:B------:R-:W-:-:S04]  /*16970*/  SHF.L.U32 R3, R7, R2, RZ ;  /* 0x0000000207037219 */ /* 0x000fc800000006ff */
[----:B------:R-:W-:Y:S02]  /*16980*/  LOP3.LUT R0, R3, R0, RZ, 0xfc, !PT ;  /* 0x0000000003007212 */ /* 0x000fe400078efcff */
[----:B------:R-:W1:Y:S02]  /*16990*/  LDS R5, [UR6] ;  /* 0x00000006ff057984 */ /* 0x000e640008000800 */
[C---:B------:R-:W-:Y:S02]  /*169a0*/  LOP3.LUT R2, R0.reuse, 0xffff, RZ, 0xc0, !PT ;  /* 0x0000ffff00027812 */ /* 0x040fe400078ec0ff */
[----:B-1----:R-:W-:-:S04]  /*169b0*/  LOP3.LUT R3, R0, 0xffff, R5, 0x80, !PT ;  /* 0x0000ffff00037812 */ /* 0x002fc800078e8005 */
[----:B------:R-:W-:-:S13]  /*169c0*/  ISETP.NE.AND P0, PT, R3, R2, PT ;  /* 0x000000020300720c */ /* 0x000fda0003f05270 */
[----:B------:R-:W-:Y:S05]  /*169d0*/  @P0 BRA `(.L_x_21) ;  /* 0x0000000000500947 */ /* 0x000fea0003800000 */
[----:B------:R-:W-:Y:S02]  /*169e0*/  SHF.R.U32.HI R5, RZ, 0x10, R5 ;  /* 0x00000010ff057819 */ /* 0x000fe40000011605 */
[----:B------:R-:W-:-:S04]  /*169f0*/  SHF.R.U32.HI R2, RZ, 0x10, R0 ;  /* 0x00000010ff027819 */ /* 0x000fc80000011600 */
[----:B------:R-:W-:-:S04]  /*16a00*/  LOP3.LUT R5, R5, R2, RZ, 0xc0, !PT ;  /* 0x0000000205057212 */ /* 0x000fc800078ec0ff */
[----:B------:R-:W-:-:S13]  /*16a10*/  ISETP.NE.AND P0, PT, R5, R2, PT ;  /* 0x000000020500720c */ /* 0x000fda0003f05270 */
[----:B------:R-:W-:Y:S05]  /*16a20*/  @P0 BRA `(.L_x_22) ;  /* 0x0000000000300947 */ /* 0x000fea0003800000 */
[----:B------:R-:W-:Y:S01]  /*16a30*/  R2UR UR4, R0 ;  /* 0x00000000000472ca */ /* 0x000fe200000e0000 */
[----:B------:R-:W-:Y:S01]  /*16a40*/  VOTEU.ANY UR5, UPT, PT ;  /* 0x0000000000057886 */ /* 0x000fe200038e0100 */
[----:B------:R-:W1:Y:S01]  /*16a50*/  S2R R0, SR_LANEID ;  /* 0x0000000000007919 */ /* 0x000e620000000000 */
[----:B------:R-:W-:-:S10]  /*16a60*/  UFLO.U32 UR5, UR5 ;  /* 0x00000005000572bd */ /* 0x000fd400080e0000 */
[----:B------:R-:W-:-:S06]  /*16a70*/  ULOP3.LUT UR4, URZ, UR4, URZ, 0x33, !UPT ;  /* 0x00000004ff047292 */ /* 0x000fcc000f8e33ff */
[----:B------:R-:W-:-:S04]  /*16a80*/  MOV R2, UR4 ;  /* 0x0000000400027c02 */ /* 0x000fc80008000f00 */
[----:B------:R-:W2:Y:S02]  /*16a90*/  REDUX UR7, R2 ;  /* 0x00000000020773c4 */ /* 0x000ea40000000000 */
[----:B------:R3:W-:Y:S01]  /*16aa0*/  UTCATOMSWS.AND URZ, UR4 ;  /* 0x0000000400ff79e3 */ /* 0x0007e20008000000 */
[----:B-1----:R-:W-:Y:S01]  /*16ab0*/  ISETP.EQ.U32.AND P0, PT, R0, UR5, PT ;  /* 0x0000000500007c0c */ /* 0x002fe2000bf02070 */
[----:B--2---:R-:W-:-:S12]  /*16ac0*/  IMAD.U32 R0, RZ, RZ, UR7 ;  /* 0x00000007ff007e24 */ /* 0x004fd8000f8e00ff */
[----:B------:R3:W-:Y:S01]  /*16ad0*/  @P0 ATOMS.AND RZ, [UR6], R0 ;  /* 0x00000000ffff098c */ /* 0x0007e2000a800006 */
[----:B------:R-:W-:Y:S05]  /*16ae0*/  BRA `(.L_x_20) ;  /* 0x0000000000147947 */ /* 0x000fea0003800000 */
.L_x_22:
[----:B------:R-:W-:-:S07]  /*16af0*/  MOV R2, 0x16b10 ;  /* 0x00016b1000027802 */ /* 0x000fce0000000f00 */
[----:B------:R-:W-:Y:S05]  /*16b00*/  CALL.REL.NOINC `($__internal_0_$__cuda_sm10x_tcgen05_guardrail_trap_col_being_dealloced_not_returned_by_alloc) ;  /* 0x00000000005c7944 */ /* 0x000fea0003c00000 */
[----:B------:R-:W-:Y:S05]  /*16b10*/  BRA `(.L_x_20) ;  /* 0x0000000000087947 */ /* 0x000fea0003800000 */
.L_x_21:
[----:B------:R-:W-:-:S07]  /*16b20*/  MOV R2, 0x16b40 ;  /* 0x00016b4000027802 */ /* 0x000fce0000000f00 */
[----:B------:R-:W-:Y:S05]  /*16b30*/  CALL.REL.NOINC `($__internal_2_$__cuda_sm10x_tcgen05_guardrail_trap_unallocated_columns_being_dealloced) ;  /* 0x0000000000687944 */ /* 0x000fea0003c00000 */
.L_x_20:
[----:B------:R-:W-:Y:S01]  /*16b40*/  NOP ;  /* 0x0000000000007918 */ /* 0x000fe20000000000 */
[----:B---3--:R-:W-:Y:S05]  /*16b50*/  EXIT ;  /* 0x000000000000794d */ /* 0x008fea0003800000 */
.L_x_7:
[----:B------:R-:W-:-:S07]  /*16b60*/  IMAD.MOV.U32 R3, RZ, RZ, R2 ;  /* 0x000000ffff037224 */ /* 0x000fce00078e0002 */
.L_x_23:
[----:B-1----:R1:W2:Y:S02]  /*16b70*/  SYNCS.PHASECHK.TRANS64.TRYWAIT P1, [R7+URZ], R3 ;  /* 0x00000003070075a7 */ /* 0x0022a400080211ff */
[----:B--2---:R-:W-:Y:S05]  /*16b80*/  @!P1 NANOSLEEP.SYNCS 0x989680 ;  /* 0x009896800000995d */ /* 0x004fea0003900000 */
[----:B------:R-:W2:Y:S02]  /*16b90*/  @!P1 SYNCS.PHASECHK.TRANS64 P1, [R7+URZ], R3 ;  /* 0x00000003070095a7 */ /* 0x000ea400080210ff */
[----:B--2---:R-:W-:Y:S05]  /*16ba0*/  @!P1 BRA `(.L_x_23) ;  /* 0xfffffffc00f09947 */ /* 0x004fea000383ffff */
[----:B------:R-:W-:Y:S05]  /*16bb0*/  BRA `(.L_x_6) ;  /* 0xfffffe9400dc7947 */ /* 0x000fea000383ffff */
.L_x_10:
[----:B------:R-:W-:-:S07]  /*16bc0*/  IMAD.MOV.U32 R3, RZ, RZ, R2 ;  /* 0x000000ffff037224 */ /* 0x000fce00078e0002 */
.L_x_24:
[----:B-1----:R1:W2:Y:S02]  /*16bd0*/  SYNCS.PHASECHK.TRANS64.TRYWAIT P0, [R9+URZ], R3 ;  /* 0x00000003090075a7 */ /* 0x0022a400080011ff */
[----:B--2---:R-:W-:Y:S05]  /*16be0*/  @!P0 NANOSLEEP.SYNCS 0x989680 ;  /* 0x009896800000895d */ /* 0x004fea0003900000 */
[----:B------:R-:W2:Y:S02]  /*16bf0*/  @!P0 SYNCS.PHASECHK.TRANS64 P0, [R9+URZ], R3 ;  /* 0x00000003090085a7 */ /* 0x000ea400080010ff */
[----:B--2---:R-:W-:Y:S05]  /*16c00*/  @!P0 BRA `(.L_x_24) ;  /* 0xfffffffc00f08947 */ /* 0x004fea000383ffff */
[----:B------:R-:W-:Y:S05]  /*16c10*/  BRA `(.L_x_9) ;  /* 0xfffffe9800407947 */ /* 0x000fea000383ffff */
.L_x_15:
[----:B------:R-:W2:Y:S02]  /*16c20*/  SYNCS.PHASECHK.TRANS64.TRYWAIT P2, [UR10], R4 ;  /* 0x00000004ff0075a7 */ /* 0x000ea4000804110a */
[----:B--2---:R-:W-:Y:S05]  /*16c30*/  @!P2 BRA `(.L_x_15) ;  /* 0xfffffffc00f8a947 */ /* 0x004fea000383ffff */
[----:B------:R-:W-:Y:S05]  /*16c40*/  BRA `(.L_x_25) ;  /* 0xffffff6c00fc7947 */ /* 0x000fea000383ffff */
.L_x_19:
[----:B------:R-:W5:Y:S02]  /*16c50*/  SYNCS.PHASECHK.TRANS64.TRYWAIT P0, [UR10], R0 ;  /* 0x00000000ff0075a7 */ /* 0x000f64000800110a */
[----:B-----5:R-:W-:Y:S05]  /*16c60*/  @!P0 BRA `(.L_x_19) ;  /* 0xfffffffc00f88947 */ /* 0x020fea000383ffff */
[----:B------:R-:W-:Y:S05]  /*16c70*/  BRA `(.L_x_18) ;  /* 0xffffffd400c87947 */ /* 0x000fea000383ffff */
        .weak           $__internal_0_$__cuda_sm10x_tcgen05_guardrail_trap_col_being_dealloced_not_returned_by_alloc
        .type           $__internal_0_$__cuda_sm10x_tcgen05_guardrail_trap_col_being_dealloced_not_returned_by_alloc,@function
        .size           $__internal_0_$__cuda_sm10x_tcgen05_guardrail_trap_col_being_dealloced_not_returned_by_alloc,($__internal_1_$__cuda_sm10x_tcgen05_guardrail_trap_phase_invalid_during_alloc - $__internal_0_$__cuda_sm10x_tcgen05_guardrail_trap_col_being_dealloced_not_returned_by_alloc)
$__internal_0_$__cuda_sm10x_tcgen05_guardrail_trap_col_being_dealloced_not_returned_by_alloc:
[----:B------:R-:W-:Y:S05]  /*16c80*/  BPT.TRAP 0x1 ;  /* 0x000000040000795c */ /* 0x000fea0000300000 */
[----:B------:R-:W-:-:S04]  /*16c90*/  HFMA2 R3, -RZ, RZ, 0, 0 ;  /* 0x00000000ff037431 */ /* 0x000fc800000001ff */
[----:B------:R-:W-:Y:S05]  /*16ca0*/  RET.REL.NODEC R2 `(matmul_kernel) ;  /* 0xfffffe9002d47950 */ /* 0x000fea0003c3ffff */
        .weak           $__internal_1_$__cuda_sm10x_tcgen05_guardrail_trap_phase_invalid_during_alloc
        .type           $__internal_1_$__cuda_sm10x_tcgen05_guardrail_trap_phase_invalid_during_alloc,@function
        .size           $__internal_1_$__cuda_sm10x_tcgen05_guardrail_trap_phase_invalid_during_alloc,($__internal_2_$__cuda_sm10x_tcgen05_guardrail_trap_unallocated_columns_being_dealloced - $__internal_1_$__cuda_sm10x_tcgen05_guardrail_trap_phase_invalid_during_alloc)
$__internal_1_$__cuda_sm10x_tcgen05_guardrail_trap_phase_invalid_during_alloc:
[----:B------:R-:W-:Y:S05]  /*16cb0*/  BPT.TRAP 0x1 ;  /* 0x000000040000795c */ /* 0x000fea0000300000 */
[----:B------:R-:W-:-:S04]  /*16cc0*/  IMAD.MOV.U32 R3, RZ, RZ, 0x0 ;  /* 0x00000000ff037424 */ /* 0x000fc800078e00ff */
[----:B------:R-:W-:Y:S05]  /*16cd0*/  RET.REL.NODEC R2 `(matmul_kernel) ;  /* 0xfffffe9002c87950 */ /* 0x000fea0003c3ffff */
        .weak           $__internal_2_$__cuda_sm10x_tcgen05_guardrail_trap_unallocated_columns_being_dealloced
        .type           $__internal_2_$__cuda_sm10x_tcgen05_guardrail_trap_unallocated_columns_being_dealloced,@function
        .size           $__internal_2_$__cuda_sm10x_tcgen05_guardrail_trap_unallocated_columns_being_dealloced,(.L_x_29 - $__internal_2_$__cuda_sm10x_tcgen05_guardrail_trap_unallocated_columns_being_dealloced)
$__internal_2_$__cuda_sm10x_tcgen05_guardrail_trap_unallocated_columns_being_dealloced:
[----:B------:R-:W-:Y:S05]  /*16ce0*/  BPT.TRAP 0x1 ;  /* 0x000000040000795c */ /* 0x000fea0000300000 */
[----:B------:R-:W-:-:S04]  /*16cf0*/  IMAD.MOV.U32 R3, RZ, RZ, 0x0 ;  /* 0x00000000ff037424 */ /* 0x000fc800078e00ff */
[----:B------:R-:W-:Y:S05]  /*16d00*/  RET.REL.NODEC R2 `(matmul_kernel) ;  /* 0xfffffe9002bc7950 */ /* 0x000fea0003c3ffff */
.L_x_26:
[----:B------:R-:W-:-:S00]  /*16d10*/  BRA `(.L_x_26) ;  /* 0xfffffffc00fc7947 */ /* 0x000fc0000383ffff */
[----:B------:R-:W-:-:S00]  /*16d20*/  NOP ;  /* 0x0000000000007918 */ /* 0x000fc00000000000 */
        /* <DEDUP_REMOVED lines=13> */
.L_x_29:


//--------------------- .nv.shared.matmul_kernel  --------------------------
	.section	.nv.shared.matmul_kernel,"aw",@nobits
	.sectionflags	@""
	.align	16
	.zero		1024


//--------------------- .nv.shared.reserved.0     --------------------------
	.section	.nv.shared.reserved.0,"aw",@nobits
	.align	8
	.weak		__nv_reservedSMEM_offset_0_alias
	.size		__nv_reservedSMEM_offset_0_alias, 0, 64
	.other		__nv_reservedSMEM_offset_0_alias,@"STO_CUDA_RESERVED_SHARED STV_DEFAULT"
__nv_reservedSMEM_offset_0_alias:
	.zero		0
.nv.shared.reserved.0:
	.zero		64
	.weak		__nv_reservedSMEM_allocation_phase
	.type		__nv_reservedSMEM_allocation_phase,@object
	.size		__nv_reservedSMEM_allocation_phase,(.L_0 - __nv_reservedSMEM_allocation_phase)
__nv_reservedSMEM_allocation_phase:
	.zero		1
.L_0:
	.zero		7
	.weak		__nv_reservedSMEM_devtool_atexit_pc
	.type		__nv_reservedSMEM_devtool_atexit_pc,@object
	.size		__nv_reservedSMEM_devtool_atexit_pc,(__nv_reservedSMEM_allocation_mask - __nv_reservedSMEM_devtool_atexit_pc)
__nv_reservedSMEM_devtool_atexit_pc:
	.zero		8
	.weak		__nv_reservedSMEM_allocation_mask
	.type		__nv_reservedSMEM_allocation_mask,@object
	.size		__nv_reservedSMEM_allocation_mask,(.L_2 - __nv_reservedSMEM_allocation_mask)
__nv_reservedSMEM_allocation_mask:
	.zero		4
.L_2:
	.zero		4
	.weak		__nv_reservedSMEM_tmem_allocation_pipeline_mbarrier
	.type		__nv_reservedSMEM_tmem_allocation_pipeline_mbarrier,@object
	.size		__nv_reservedSMEM_tmem_allocation_pipeline_mbarrier,(__nv_reservedSMEM_tmem_allocation_pipeline_mbarrier_parity - __nv_reservedSMEM_tmem_allocation_pipeline_mbarrier)
__nv_reservedSMEM_tmem_allocation_pipeline_mbarrier:
	.zero		8
	.weak		__nv_reservedSMEM_tmem_allocation_pipeline_mbarrier_parity
	.type		__nv_reservedSMEM_tmem_allocation_pipeline_mbarrier_parity,@object
	.size		__nv_reservedSMEM_tmem_allocation_pipeline_mbarrier_parity,(.L_4 - __nv_reservedSMEM_tmem_allocation_pipeline_mbarrier_parity)
__nv_reservedSMEM_tmem_allocation_pipeline_mbarrier_parity:
	.zero		4
.L_4:


//--------------------- .nv.constant0.matmul_kernel --------------------------
	.section	.nv.constant0.matmul_kernel,"a",@progbits
	.sectionflags	@""
	.align	4
.nv.constant0.matmul_kernel:
	.zero		976


//--------------------- SYMBOLS --------------------------

	.type		.nv.reservedSmem.offset0,@object
	.size		.nv.reservedSmem.offset0,0x4
	.type		.nv.reservedSmem.cap,@object
	.size		.nv.reservedSmem.cap,0x4
